//
// Generated by NVIDIA NVVM Compiler
//
// Compiler Build ID: CL-36424714
// Cuda compilation tools, release 13.0, V13.0.88
// Based on NVVM 20.0.0
//

.version 9.0
.target sm_100
.address_size 64

	// .globl	DesaturationKernel
.global .align 4 .b8 __cudart_i2opi_f[24] = {65, 144, 67, 60, 153, 149, 98, 219, 192, 221, 52, 245, 209, 87, 39, 252, 41, 21, 68, 78, 110, 131, 249, 162};

.visible .entry DesaturationKernel(
	.param .u64 .ptr .align 1 DesaturationKernel_param_0,
	.param .u32 DesaturationKernel_param_1,
	.param .u32 DesaturationKernel_param_2,
	.param .u32 DesaturationKernel_param_3,
	.param .f32 DesaturationKernel_param_4
)
{
	.reg .pred 	%p<4>;
	.reg .b32 	%r<16>;
	.reg .b32 	%f<13>;
	.reg .b64 	%rd<5>;

	ld.param.u64 	%rd1, [DesaturationKernel_param_0];
	ld.param.u32 	%r4, [DesaturationKernel_param_1];
	ld.param.u32 	%r5, [DesaturationKernel_param_2];
	ld.param.u32 	%r3, [DesaturationKernel_param_3];
	ld.param.f32 	%f1, [DesaturationKernel_param_4];
	mov.u32 	%r7, %ctaid.x;
	mov.u32 	%r8, %ntid.x;
	mov.u32 	%r9, %tid.x;
	mad.lo.s32 	%r1, %r7, %r8, %r9;
	mov.u32 	%r10, %ctaid.y;
	mov.u32 	%r11, %ntid.y;
	mov.u32 	%r12, %tid.y;
	mad.lo.s32 	%r13, %r10, %r11, %r12;
	setp.ge.s32 	%p1, %r1, %r4;
	setp.ge.s32 	%p2, %r13, %r5;
	or.pred  	%p3, %p1, %p2;
	@%p3 bra 	$L__BB0_2;
	cvta.to.global.u64 	%rd2, %rd1;
	mad.lo.s32 	%r14, %r3, %r13, %r1;
	shl.b32 	%r15, %r14, 2;
	mul.wide.s32 	%rd3, %r15, 4;
	add.s64 	%rd4, %rd2, %rd3;
	ld.global.f32 	%f2, [%rd4];
	ld.global.f32 	%f3, [%rd4+4];
	ld.global.f32 	%f4, [%rd4+8];
	max.f32 	%f5, %f2, %f3;
	max.f32 	%f6, %f5, %f4;
	sub.f32 	%f7, %f6, %f2;
	fma.rn.f32 	%f8, %f1, %f7, %f2;
	sub.f32 	%f9, %f6, %f3;
	fma.rn.f32 	%f10, %f1, %f9, %f3;
	sub.f32 	%f11, %f6, %f4;
	fma.rn.f32 	%f12, %f1, %f11, %f4;
	st.global.f32 	[%rd4], %f8;
	st.global.f32 	[%rd4+4], %f10;
	st.global.f32 	[%rd4+8], %f12;
$L__BB0_2:
	ret;

}
	// .globl	PrefilterKernel
.visible .entry PrefilterKernel(
	.param .u64 .ptr .align 1 PrefilterKernel_param_0,
	.param .u64 .ptr .align 1 PrefilterKernel_param_1,
	.param .u32 PrefilterKernel_param_2,
	.param .u32 PrefilterKernel_param_3,
	.param .u32 PrefilterKernel_param_4,
	.param .u32 PrefilterKernel_param_5,
	.param .u32 PrefilterKernel_param_6,
	.param .u32 PrefilterKernel_param_7,
	.param .u32 PrefilterKernel_param_8,
	.param .u32 PrefilterKernel_param_9,
	.param .f32 PrefilterKernel_param_10,
	.param .f32 PrefilterKernel_param_11,
	.param .f32 PrefilterKernel_param_12,
	.param .f32 PrefilterKernel_param_13,
	.param .f32 PrefilterKernel_param_14,
	.param .f32 PrefilterKernel_param_15,
	.param .f32 PrefilterKernel_param_16,
	.param .f32 PrefilterKernel_param_17,
	.param .f32 PrefilterKernel_param_18,
	.param .f32 PrefilterKernel_param_19,
	.param .u32 PrefilterKernel_param_20,
	.param .u32 PrefilterKernel_param_21,
	.param .u32 PrefilterKernel_param_22,
	.param .f32 PrefilterKernel_param_23
)
{
	.reg .pred 	%p<492>;
	.reg .b32 	%r<303>;
	.reg .b32 	%f<1977>;
	.reg .b64 	%rd<112>;

	ld.param.u64 	%rd3, [PrefilterKernel_param_0];
	ld.param.u32 	%r52, [PrefilterKernel_param_4];
	ld.param.u32 	%r53, [PrefilterKernel_param_5];
	ld.param.u32 	%r60, [PrefilterKernel_param_6];
	ld.param.u32 	%r56, [PrefilterKernel_param_8];
	ld.param.u32 	%r57, [PrefilterKernel_param_9];
	ld.param.f32 	%f649, [PrefilterKernel_param_10];
	ld.param.f32 	%f651, [PrefilterKernel_param_23];
	cvta.to.global.u64 	%rd1, %rd3;
	mov.u32 	%r61, %ctaid.x;
	mov.u32 	%r62, %ntid.x;
	mov.u32 	%r63, %tid.x;
	mad.lo.s32 	%r1, %r61, %r62, %r63;
	mov.u32 	%r64, %ctaid.y;
	mov.u32 	%r65, %ntid.y;
	mov.u32 	%r66, %tid.y;
	mad.lo.s32 	%r67, %r64, %r65, %r66;
	setp.ge.s32 	%p43, %r1, %r53;
	setp.ge.s32 	%p44, %r67, %r60;
	or.pred  	%p45, %p43, %p44;
	@%p45 bra 	$L__BB1_211;
	sub.s32 	%r68, %r53, %r56;
	shr.u32 	%r69, %r68, 31;
	add.s32 	%r70, %r68, %r69;
	shr.s32 	%r71, %r70, 1;
	sub.s32 	%r72, %r60, %r57;
	shr.u32 	%r73, %r72, 31;
	add.s32 	%r74, %r72, %r73;
	shr.s32 	%r75, %r74, 1;
	cvt.rn.f32.s32 	%f653, %r1;
	cvt.rn.f32.s32 	%f654, %r71;
	sub.f32 	%f655, %f653, %f654;
	cvt.rn.f32.u32 	%f656, %r67;
	cvt.rn.f32.s32 	%f657, %r75;
	sub.f32 	%f658, %f656, %f657;
	add.f32 	%f659, %f655, 0f3F000000;
	cvt.rn.f32.s32 	%f1, %r56;
	div.rn.f32 	%f2, %f659, %f1;
	add.f32 	%f660, %f658, 0f3F000000;
	cvt.rn.f32.s32 	%f3, %r57;
	div.rn.f32 	%f4, %f660, %f3;
	rcp.rn.f32 	%f5, %f1;
	rcp.rn.f32 	%f6, %f3;
	add.f32 	%f7, %f651, %f651;
	mul.f32 	%f8, %f5, %f7;
	sub.f32 	%f9, %f2, %f8;
	mul.f32 	%f10, %f6, %f7;
	sub.f32 	%f11, %f4, %f10;
	setp.lt.f32 	%p46, %f9, 0f00000000;
	setp.gt.f32 	%p47, %f9, 0f3F800000;
	or.pred  	%p1, %p46, %p47;
	setp.lt.f32 	%p48, %f11, 0f00000000;
	setp.gt.f32 	%p49, %f11, 0f3F800000;
	or.pred  	%p2, %p48, %p49;
	or.pred  	%p51, %p1, %p2;
	mov.f32 	%f1715, 0f00000000;
	mov.f32 	%f1716, %f1715;
	mov.f32 	%f1717, %f1715;
	mov.f32 	%f1718, %f1715;
	@%p51 bra 	$L__BB1_11;
	fma.rn.f32 	%f12, %f9, %f1, 0fBF000000;
	fma.rn.f32 	%f13, %f11, %f3, 0fBF000000;
	cvt.rmi.f32.f32 	%f662, %f12;
	cvt.rzi.s32.f32 	%r3, %f662;
	cvt.rmi.f32.f32 	%f663, %f13;
	cvt.rzi.s32.f32 	%r4, %f663;
	add.s32 	%r5, %r3, 1;
	add.s32 	%r6, %r4, 1;
	setp.gt.s32 	%p52, %r3, -1;
	setp.lt.s32 	%p53, %r3, %r56;
	and.pred  	%p3, %p52, %p53;
	setp.gt.s32 	%p54, %r4, -1;
	setp.lt.s32 	%p55, %r4, %r57;
	and.pred  	%p4, %p54, %p55;
	and.pred  	%p57, %p3, %p4;
	mov.f32 	%f1699, 0f00000000;
	not.pred 	%p58, %p57;
	mov.f32 	%f1700, %f1699;
	mov.f32 	%f1701, %f1699;
	mov.f32 	%f1702, %f1699;
	@%p58 bra 	$L__BB1_4;
	mad.lo.s32 	%r76, %r4, %r52, %r3;
	shl.b32 	%r77, %r76, 2;
	mul.wide.s32 	%rd4, %r77, 4;
	add.s64 	%rd5, %rd1, %rd4;
	ld.global.nc.f32 	%f1699, [%rd5];
	ld.global.nc.f32 	%f1700, [%rd5+4];
	ld.global.nc.f32 	%f1701, [%rd5+8];
	ld.global.nc.f32 	%f1702, [%rd5+12];
$L__BB1_4:
	setp.gt.s32 	%p59, %r3, -2;
	setp.lt.s32 	%p60, %r5, %r56;
	and.pred  	%p5, %p59, %p60;
	and.pred  	%p61, %p5, %p4;
	mov.f32 	%f1703, 0f00000000;
	not.pred 	%p62, %p61;
	mov.f32 	%f1704, %f1703;
	mov.f32 	%f1705, %f1703;
	mov.f32 	%f1706, %f1703;
	@%p62 bra 	$L__BB1_6;
	mad.lo.s32 	%r78, %r4, %r52, %r5;
	shl.b32 	%r79, %r78, 2;
	mul.wide.s32 	%rd6, %r79, 4;
	add.s64 	%rd7, %rd1, %rd6;
	ld.global.nc.f32 	%f1703, [%rd7];
	ld.global.nc.f32 	%f1704, [%rd7+4];
	ld.global.nc.f32 	%f1705, [%rd7+8];
	ld.global.nc.f32 	%f1706, [%rd7+12];
$L__BB1_6:
	setp.lt.s32 	%p63, %r4, -1;
	not.pred 	%p64, %p3;
	or.pred  	%p65, %p64, %p63;
	setp.ge.s32 	%p66, %r6, %r57;
	mov.f32 	%f1707, 0f00000000;
	or.pred  	%p67, %p65, %p66;
	mov.f32 	%f1708, %f1707;
	mov.f32 	%f1709, %f1707;
	mov.f32 	%f1710, %f1707;
	@%p67 bra 	$L__BB1_8;
	mad.lo.s32 	%r80, %r6, %r52, %r3;
	shl.b32 	%r81, %r80, 2;
	mul.wide.s32 	%rd8, %r81, 4;
	add.s64 	%rd9, %rd1, %rd8;
	ld.global.nc.f32 	%f1707, [%rd9];
	ld.global.nc.f32 	%f1708, [%rd9+4];
	ld.global.nc.f32 	%f1709, [%rd9+8];
	ld.global.nc.f32 	%f1710, [%rd9+12];
$L__BB1_8:
	setp.ge.s32 	%p68, %r6, %r57;
	setp.lt.s32 	%p69, %r4, -1;
	not.pred 	%p70, %p5;
	or.pred  	%p71, %p70, %p69;
	mov.f32 	%f1711, 0f00000000;
	or.pred  	%p72, %p71, %p68;
	mov.f32 	%f1712, %f1711;
	mov.f32 	%f1713, %f1711;
	mov.f32 	%f1714, %f1711;
	@%p72 bra 	$L__BB1_10;
	mad.lo.s32 	%r82, %r6, %r52, %r5;
	shl.b32 	%r83, %r82, 2;
	mul.wide.s32 	%rd10, %r83, 4;
	add.s64 	%rd11, %rd1, %rd10;
	ld.global.nc.f32 	%f1711, [%rd11];
	ld.global.nc.f32 	%f1712, [%rd11+4];
	ld.global.nc.f32 	%f1713, [%rd11+8];
	ld.global.nc.f32 	%f1714, [%rd11+12];
$L__BB1_10:
	cvt.rn.f32.s32 	%f667, %r3;
	sub.f32 	%f668, %f12, %f667;
	cvt.rn.f32.s32 	%f669, %r4;
	sub.f32 	%f670, %f13, %f669;
	mov.f32 	%f671, 0f3F800000;
	sub.f32 	%f672, %f671, %f668;
	sub.f32 	%f673, %f671, %f670;
	mul.f32 	%f674, %f672, %f673;
	mul.f32 	%f675, %f668, %f673;
	mul.f32 	%f676, %f670, %f672;
	mul.f32 	%f677, %f668, %f670;
	mul.f32 	%f678, %f675, %f1703;
	fma.rn.f32 	%f679, %f674, %f1699, %f678;
	fma.rn.f32 	%f680, %f676, %f1707, %f679;
	fma.rn.f32 	%f1717, %f677, %f1711, %f680;
	mul.f32 	%f681, %f675, %f1704;
	fma.rn.f32 	%f682, %f674, %f1700, %f681;
	fma.rn.f32 	%f683, %f676, %f1708, %f682;
	fma.rn.f32 	%f1716, %f677, %f1712, %f683;
	mul.f32 	%f684, %f675, %f1705;
	fma.rn.f32 	%f685, %f674, %f1701, %f684;
	fma.rn.f32 	%f686, %f676, %f1709, %f685;
	fma.rn.f32 	%f1715, %f677, %f1713, %f686;
	mul.f32 	%f687, %f675, %f1706;
	fma.rn.f32 	%f688, %f674, %f1702, %f687;
	fma.rn.f32 	%f689, %f676, %f1710, %f688;
	fma.rn.f32 	%f1718, %f677, %f1714, %f689;
$L__BB1_11:
	add.f32 	%f54, %f2, %f8;
	setp.lt.f32 	%p73, %f54, 0f00000000;
	setp.gt.f32 	%p74, %f54, 0f3F800000;
	or.pred  	%p75, %p73, %p74;
	or.pred  	%p76, %p75, %p2;
	mov.f32 	%f1735, 0f00000000;
	mov.f32 	%f1736, %f1735;
	mov.f32 	%f1737, %f1735;
	mov.f32 	%f1738, %f1735;
	@%p76 bra 	$L__BB1_21;
	fma.rn.f32 	%f55, %f54, %f1, 0fBF000000;
	fma.rn.f32 	%f56, %f11, %f3, 0fBF000000;
	cvt.rmi.f32.f32 	%f692, %f55;
	cvt.rzi.s32.f32 	%r7, %f692;
	cvt.rmi.f32.f32 	%f693, %f56;
	cvt.rzi.s32.f32 	%r8, %f693;
	add.s32 	%r9, %r7, 1;
	add.s32 	%r10, %r8, 1;
	setp.gt.s32 	%p77, %r7, -1;
	setp.lt.s32 	%p78, %r7, %r56;
	and.pred  	%p6, %p77, %p78;
	setp.gt.s32 	%p79, %r8, -1;
	setp.lt.s32 	%p80, %r8, %r57;
	and.pred  	%p7, %p79, %p80;
	and.pred  	%p82, %p6, %p7;
	mov.f32 	%f1719, 0f00000000;
	not.pred 	%p83, %p82;
	mov.f32 	%f1720, %f1719;
	mov.f32 	%f1721, %f1719;
	mov.f32 	%f1722, %f1719;
	@%p83 bra 	$L__BB1_14;
	mad.lo.s32 	%r84, %r8, %r52, %r7;
	shl.b32 	%r85, %r84, 2;
	mul.wide.s32 	%rd12, %r85, 4;
	add.s64 	%rd13, %rd1, %rd12;
	ld.global.nc.f32 	%f1719, [%rd13];
	ld.global.nc.f32 	%f1720, [%rd13+4];
	ld.global.nc.f32 	%f1721, [%rd13+8];
	ld.global.nc.f32 	%f1722, [%rd13+12];
$L__BB1_14:
	setp.gt.s32 	%p84, %r7, -2;
	setp.lt.s32 	%p85, %r9, %r56;
	and.pred  	%p8, %p84, %p85;
	and.pred  	%p86, %p8, %p7;
	mov.f32 	%f1723, 0f00000000;
	not.pred 	%p87, %p86;
	mov.f32 	%f1724, %f1723;
	mov.f32 	%f1725, %f1723;
	mov.f32 	%f1726, %f1723;
	@%p87 bra 	$L__BB1_16;
	mad.lo.s32 	%r86, %r8, %r52, %r9;
	shl.b32 	%r87, %r86, 2;
	mul.wide.s32 	%rd14, %r87, 4;
	add.s64 	%rd15, %rd1, %rd14;
	ld.global.nc.f32 	%f1723, [%rd15];
	ld.global.nc.f32 	%f1724, [%rd15+4];
	ld.global.nc.f32 	%f1725, [%rd15+8];
	ld.global.nc.f32 	%f1726, [%rd15+12];
$L__BB1_16:
	setp.lt.s32 	%p88, %r8, -1;
	not.pred 	%p89, %p6;
	or.pred  	%p90, %p89, %p88;
	setp.ge.s32 	%p91, %r10, %r57;
	mov.f32 	%f1727, 0f00000000;
	or.pred  	%p92, %p90, %p91;
	mov.f32 	%f1728, %f1727;
	mov.f32 	%f1729, %f1727;
	mov.f32 	%f1730, %f1727;
	@%p92 bra 	$L__BB1_18;
	mad.lo.s32 	%r88, %r10, %r52, %r7;
	shl.b32 	%r89, %r88, 2;
	mul.wide.s32 	%rd16, %r89, 4;
	add.s64 	%rd17, %rd1, %rd16;
	ld.global.nc.f32 	%f1727, [%rd17];
	ld.global.nc.f32 	%f1728, [%rd17+4];
	ld.global.nc.f32 	%f1729, [%rd17+8];
	ld.global.nc.f32 	%f1730, [%rd17+12];
$L__BB1_18:
	setp.ge.s32 	%p93, %r10, %r57;
	setp.lt.s32 	%p94, %r8, -1;
	not.pred 	%p95, %p8;
	or.pred  	%p96, %p95, %p94;
	mov.f32 	%f1731, 0f00000000;
	or.pred  	%p97, %p96, %p93;
	mov.f32 	%f1732, %f1731;
	mov.f32 	%f1733, %f1731;
	mov.f32 	%f1734, %f1731;
	@%p97 bra 	$L__BB1_20;
	mad.lo.s32 	%r90, %r10, %r52, %r9;
	shl.b32 	%r91, %r90, 2;
	mul.wide.s32 	%rd18, %r91, 4;
	add.s64 	%rd19, %rd1, %rd18;
	ld.global.nc.f32 	%f1731, [%rd19];
	ld.global.nc.f32 	%f1732, [%rd19+4];
	ld.global.nc.f32 	%f1733, [%rd19+8];
	ld.global.nc.f32 	%f1734, [%rd19+12];
$L__BB1_20:
	cvt.rn.f32.s32 	%f697, %r7;
	sub.f32 	%f698, %f55, %f697;
	cvt.rn.f32.s32 	%f699, %r8;
	sub.f32 	%f700, %f56, %f699;
	mov.f32 	%f701, 0f3F800000;
	sub.f32 	%f702, %f701, %f698;
	sub.f32 	%f703, %f701, %f700;
	mul.f32 	%f704, %f702, %f703;
	mul.f32 	%f705, %f698, %f703;
	mul.f32 	%f706, %f700, %f702;
	mul.f32 	%f707, %f698, %f700;
	mul.f32 	%f708, %f705, %f1723;
	fma.rn.f32 	%f709, %f704, %f1719, %f708;
	fma.rn.f32 	%f710, %f706, %f1727, %f709;
	fma.rn.f32 	%f1737, %f707, %f1731, %f710;
	mul.f32 	%f711, %f705, %f1724;
	fma.rn.f32 	%f712, %f704, %f1720, %f711;
	fma.rn.f32 	%f713, %f706, %f1728, %f712;
	fma.rn.f32 	%f1736, %f707, %f1732, %f713;
	mul.f32 	%f714, %f705, %f1725;
	fma.rn.f32 	%f715, %f704, %f1721, %f714;
	fma.rn.f32 	%f716, %f706, %f1729, %f715;
	fma.rn.f32 	%f1735, %f707, %f1733, %f716;
	mul.f32 	%f717, %f705, %f1726;
	fma.rn.f32 	%f718, %f704, %f1722, %f717;
	fma.rn.f32 	%f719, %f706, %f1730, %f718;
	fma.rn.f32 	%f1738, %f707, %f1734, %f719;
$L__BB1_21:
	add.f32 	%f97, %f4, %f10;
	setp.lt.f32 	%p98, %f97, 0f00000000;
	setp.gt.f32 	%p99, %f97, 0f3F800000;
	or.pred  	%p100, %p98, %p99;
	or.pred  	%p102, %p1, %p100;
	mov.f32 	%f1755, 0f00000000;
	mov.f32 	%f1756, %f1755;
	mov.f32 	%f1757, %f1755;
	mov.f32 	%f1758, %f1755;
	@%p102 bra 	$L__BB1_31;
	fma.rn.f32 	%f98, %f9, %f1, 0fBF000000;
	fma.rn.f32 	%f99, %f97, %f3, 0fBF000000;
	cvt.rmi.f32.f32 	%f722, %f98;
	cvt.rzi.s32.f32 	%r11, %f722;
	cvt.rmi.f32.f32 	%f723, %f99;
	cvt.rzi.s32.f32 	%r12, %f723;
	add.s32 	%r13, %r11, 1;
	add.s32 	%r14, %r12, 1;
	setp.gt.s32 	%p103, %r11, -1;
	setp.lt.s32 	%p104, %r11, %r56;
	and.pred  	%p9, %p103, %p104;
	setp.gt.s32 	%p105, %r12, -1;
	setp.lt.s32 	%p106, %r12, %r57;
	and.pred  	%p10, %p105, %p106;
	and.pred  	%p108, %p9, %p10;
	mov.f32 	%f1739, 0f00000000;
	not.pred 	%p109, %p108;
	mov.f32 	%f1740, %f1739;
	mov.f32 	%f1741, %f1739;
	mov.f32 	%f1742, %f1739;
	@%p109 bra 	$L__BB1_24;
	mad.lo.s32 	%r92, %r12, %r52, %r11;
	shl.b32 	%r93, %r92, 2;
	mul.wide.s32 	%rd20, %r93, 4;
	add.s64 	%rd21, %rd1, %rd20;
	ld.global.nc.f32 	%f1739, [%rd21];
	ld.global.nc.f32 	%f1740, [%rd21+4];
	ld.global.nc.f32 	%f1741, [%rd21+8];
	ld.global.nc.f32 	%f1742, [%rd21+12];
$L__BB1_24:
	setp.gt.s32 	%p110, %r11, -2;
	setp.lt.s32 	%p111, %r13, %r56;
	and.pred  	%p11, %p110, %p111;
	and.pred  	%p112, %p11, %p10;
	mov.f32 	%f1743, 0f00000000;
	not.pred 	%p113, %p112;
	mov.f32 	%f1744, %f1743;
	mov.f32 	%f1745, %f1743;
	mov.f32 	%f1746, %f1743;
	@%p113 bra 	$L__BB1_26;
	mad.lo.s32 	%r94, %r12, %r52, %r13;
	shl.b32 	%r95, %r94, 2;
	mul.wide.s32 	%rd22, %r95, 4;
	add.s64 	%rd23, %rd1, %rd22;
	ld.global.nc.f32 	%f1743, [%rd23];
	ld.global.nc.f32 	%f1744, [%rd23+4];
	ld.global.nc.f32 	%f1745, [%rd23+8];
	ld.global.nc.f32 	%f1746, [%rd23+12];
$L__BB1_26:
	setp.lt.s32 	%p114, %r12, -1;
	not.pred 	%p115, %p9;
	or.pred  	%p116, %p115, %p114;
	setp.ge.s32 	%p117, %r14, %r57;
	mov.f32 	%f1747, 0f00000000;
	or.pred  	%p118, %p116, %p117;
	mov.f32 	%f1748, %f1747;
	mov.f32 	%f1749, %f1747;
	mov.f32 	%f1750, %f1747;
	@%p118 bra 	$L__BB1_28;
	mad.lo.s32 	%r96, %r14, %r52, %r11;
	shl.b32 	%r97, %r96, 2;
	mul.wide.s32 	%rd24, %r97, 4;
	add.s64 	%rd25, %rd1, %rd24;
	ld.global.nc.f32 	%f1747, [%rd25];
	ld.global.nc.f32 	%f1748, [%rd25+4];
	ld.global.nc.f32 	%f1749, [%rd25+8];
	ld.global.nc.f32 	%f1750, [%rd25+12];
$L__BB1_28:
	setp.ge.s32 	%p119, %r14, %r57;
	setp.lt.s32 	%p120, %r12, -1;
	not.pred 	%p121, %p11;
	or.pred  	%p122, %p121, %p120;
	mov.f32 	%f1751, 0f00000000;
	or.pred  	%p123, %p122, %p119;
	mov.f32 	%f1752, %f1751;
	mov.f32 	%f1753, %f1751;
	mov.f32 	%f1754, %f1751;
	@%p123 bra 	$L__BB1_30;
	mad.lo.s32 	%r98, %r14, %r52, %r13;
	shl.b32 	%r99, %r98, 2;
	mul.wide.s32 	%rd26, %r99, 4;
	add.s64 	%rd27, %rd1, %rd26;
	ld.global.nc.f32 	%f1751, [%rd27];
	ld.global.nc.f32 	%f1752, [%rd27+4];
	ld.global.nc.f32 	%f1753, [%rd27+8];
	ld.global.nc.f32 	%f1754, [%rd27+12];
$L__BB1_30:
	cvt.rn.f32.s32 	%f727, %r11;
	sub.f32 	%f728, %f98, %f727;
	cvt.rn.f32.s32 	%f729, %r12;
	sub.f32 	%f730, %f99, %f729;
	mov.f32 	%f731, 0f3F800000;
	sub.f32 	%f732, %f731, %f728;
	sub.f32 	%f733, %f731, %f730;
	mul.f32 	%f734, %f732, %f733;
	mul.f32 	%f735, %f728, %f733;
	mul.f32 	%f736, %f730, %f732;
	mul.f32 	%f737, %f728, %f730;
	mul.f32 	%f738, %f735, %f1743;
	fma.rn.f32 	%f739, %f734, %f1739, %f738;
	fma.rn.f32 	%f740, %f736, %f1747, %f739;
	fma.rn.f32 	%f1755, %f737, %f1751, %f740;
	mul.f32 	%f741, %f735, %f1744;
	fma.rn.f32 	%f742, %f734, %f1740, %f741;
	fma.rn.f32 	%f743, %f736, %f1748, %f742;
	fma.rn.f32 	%f1756, %f737, %f1752, %f743;
	mul.f32 	%f744, %f735, %f1745;
	fma.rn.f32 	%f745, %f734, %f1741, %f744;
	fma.rn.f32 	%f746, %f736, %f1749, %f745;
	fma.rn.f32 	%f1757, %f737, %f1753, %f746;
	mul.f32 	%f747, %f735, %f1746;
	fma.rn.f32 	%f748, %f734, %f1742, %f747;
	fma.rn.f32 	%f749, %f736, %f1750, %f748;
	fma.rn.f32 	%f1758, %f737, %f1754, %f749;
$L__BB1_31:
	setp.lt.f32 	%p124, %f54, 0f00000000;
	setp.gt.f32 	%p125, %f54, 0f3F800000;
	or.pred  	%p126, %p124, %p125;
	setp.lt.f32 	%p127, %f97, 0f00000000;
	setp.gt.f32 	%p128, %f97, 0f3F800000;
	or.pred  	%p129, %p127, %p128;
	or.pred  	%p130, %p126, %p129;
	mov.f32 	%f1775, 0f00000000;
	mov.f32 	%f1776, %f1775;
	mov.f32 	%f1777, %f1775;
	mov.f32 	%f1778, %f1775;
	@%p130 bra 	$L__BB1_41;
	fma.rn.f32 	%f140, %f54, %f1, 0fBF000000;
	fma.rn.f32 	%f141, %f97, %f3, 0fBF000000;
	cvt.rmi.f32.f32 	%f752, %f140;
	cvt.rzi.s32.f32 	%r15, %f752;
	cvt.rmi.f32.f32 	%f753, %f141;
	cvt.rzi.s32.f32 	%r16, %f753;
	add.s32 	%r17, %r15, 1;
	add.s32 	%r18, %r16, 1;
	setp.gt.s32 	%p131, %r15, -1;
	setp.lt.s32 	%p132, %r15, %r56;
	and.pred  	%p12, %p131, %p132;
	setp.gt.s32 	%p133, %r16, -1;
	setp.lt.s32 	%p134, %r16, %r57;
	and.pred  	%p13, %p133, %p134;
	and.pred  	%p136, %p12, %p13;
	mov.f32 	%f1759, 0f00000000;
	not.pred 	%p137, %p136;
	mov.f32 	%f1760, %f1759;
	mov.f32 	%f1761, %f1759;
	mov.f32 	%f1762, %f1759;
	@%p137 bra 	$L__BB1_34;
	mad.lo.s32 	%r100, %r16, %r52, %r15;
	shl.b32 	%r101, %r100, 2;
	mul.wide.s32 	%rd28, %r101, 4;
	add.s64 	%rd29, %rd1, %rd28;
	ld.global.nc.f32 	%f1759, [%rd29];
	ld.global.nc.f32 	%f1760, [%rd29+4];
	ld.global.nc.f32 	%f1761, [%rd29+8];
	ld.global.nc.f32 	%f1762, [%rd29+12];
$L__BB1_34:
	setp.gt.s32 	%p138, %r15, -2;
	setp.lt.s32 	%p139, %r17, %r56;
	and.pred  	%p14, %p138, %p139;
	and.pred  	%p140, %p14, %p13;
	mov.f32 	%f1763, 0f00000000;
	not.pred 	%p141, %p140;
	mov.f32 	%f1764, %f1763;
	mov.f32 	%f1765, %f1763;
	mov.f32 	%f1766, %f1763;
	@%p141 bra 	$L__BB1_36;
	mad.lo.s32 	%r102, %r16, %r52, %r17;
	shl.b32 	%r103, %r102, 2;
	mul.wide.s32 	%rd30, %r103, 4;
	add.s64 	%rd31, %rd1, %rd30;
	ld.global.nc.f32 	%f1763, [%rd31];
	ld.global.nc.f32 	%f1764, [%rd31+4];
	ld.global.nc.f32 	%f1765, [%rd31+8];
	ld.global.nc.f32 	%f1766, [%rd31+12];
$L__BB1_36:
	setp.lt.s32 	%p142, %r16, -1;
	not.pred 	%p143, %p12;
	or.pred  	%p144, %p143, %p142;
	setp.ge.s32 	%p145, %r18, %r57;
	mov.f32 	%f1767, 0f00000000;
	or.pred  	%p146, %p144, %p145;
	mov.f32 	%f1768, %f1767;
	mov.f32 	%f1769, %f1767;
	mov.f32 	%f1770, %f1767;
	@%p146 bra 	$L__BB1_38;
	mad.lo.s32 	%r104, %r18, %r52, %r15;
	shl.b32 	%r105, %r104, 2;
	mul.wide.s32 	%rd32, %r105, 4;
	add.s64 	%rd33, %rd1, %rd32;
	ld.global.nc.f32 	%f1767, [%rd33];
	ld.global.nc.f32 	%f1768, [%rd33+4];
	ld.global.nc.f32 	%f1769, [%rd33+8];
	ld.global.nc.f32 	%f1770, [%rd33+12];
$L__BB1_38:
	setp.ge.s32 	%p147, %r18, %r57;
	setp.lt.s32 	%p148, %r16, -1;
	not.pred 	%p149, %p14;
	or.pred  	%p150, %p149, %p148;
	mov.f32 	%f1771, 0f00000000;
	or.pred  	%p151, %p150, %p147;
	mov.f32 	%f1772, %f1771;
	mov.f32 	%f1773, %f1771;
	mov.f32 	%f1774, %f1771;
	@%p151 bra 	$L__BB1_40;
	mad.lo.s32 	%r106, %r18, %r52, %r17;
	shl.b32 	%r107, %r106, 2;
	mul.wide.s32 	%rd34, %r107, 4;
	add.s64 	%rd35, %rd1, %rd34;
	ld.global.nc.f32 	%f1771, [%rd35];
	ld.global.nc.f32 	%f1772, [%rd35+4];
	ld.global.nc.f32 	%f1773, [%rd35+8];
	ld.global.nc.f32 	%f1774, [%rd35+12];
$L__BB1_40:
	cvt.rn.f32.s32 	%f757, %r15;
	sub.f32 	%f758, %f140, %f757;
	cvt.rn.f32.s32 	%f759, %r16;
	sub.f32 	%f760, %f141, %f759;
	mov.f32 	%f761, 0f3F800000;
	sub.f32 	%f762, %f761, %f758;
	sub.f32 	%f763, %f761, %f760;
	mul.f32 	%f764, %f762, %f763;
	mul.f32 	%f765, %f758, %f763;
	mul.f32 	%f766, %f760, %f762;
	mul.f32 	%f767, %f758, %f760;
	mul.f32 	%f768, %f765, %f1763;
	fma.rn.f32 	%f769, %f764, %f1759, %f768;
	fma.rn.f32 	%f770, %f766, %f1767, %f769;
	fma.rn.f32 	%f1775, %f767, %f1771, %f770;
	mul.f32 	%f771, %f765, %f1764;
	fma.rn.f32 	%f772, %f764, %f1760, %f771;
	fma.rn.f32 	%f773, %f766, %f1768, %f772;
	fma.rn.f32 	%f1776, %f767, %f1772, %f773;
	mul.f32 	%f774, %f765, %f1765;
	fma.rn.f32 	%f775, %f764, %f1761, %f774;
	fma.rn.f32 	%f776, %f766, %f1769, %f775;
	fma.rn.f32 	%f1777, %f767, %f1773, %f776;
	mul.f32 	%f777, %f765, %f1766;
	fma.rn.f32 	%f778, %f764, %f1762, %f777;
	fma.rn.f32 	%f779, %f766, %f1770, %f778;
	fma.rn.f32 	%f1778, %f767, %f1774, %f779;
$L__BB1_41:
	setp.lt.f32 	%p152, %f2, 0f00000000;
	setp.gt.f32 	%p153, %f2, 0f3F800000;
	or.pred  	%p154, %p152, %p153;
	or.pred  	%p155, %p154, %p2;
	mov.f32 	%f1795, 0f00000000;
	mov.f32 	%f1796, %f1795;
	mov.f32 	%f1797, %f1795;
	mov.f32 	%f1798, %f1795;
	@%p155 bra 	$L__BB1_51;
	fma.rn.f32 	%f182, %f2, %f1, 0fBF000000;
	fma.rn.f32 	%f183, %f11, %f3, 0fBF000000;
	cvt.rmi.f32.f32 	%f782, %f182;
	cvt.rzi.s32.f32 	%r19, %f782;
	cvt.rmi.f32.f32 	%f783, %f183;
	cvt.rzi.s32.f32 	%r20, %f783;
	add.s32 	%r21, %r19, 1;
	add.s32 	%r22, %r20, 1;
	setp.gt.s32 	%p156, %r19, -1;
	setp.lt.s32 	%p157, %r19, %r56;
	and.pred  	%p15, %p156, %p157;
	setp.gt.s32 	%p158, %r20, -1;
	setp.lt.s32 	%p159, %r20, %r57;
	and.pred  	%p16, %p158, %p159;
	and.pred  	%p161, %p15, %p16;
	mov.f32 	%f1779, 0f00000000;
	not.pred 	%p162, %p161;
	mov.f32 	%f1780, %f1779;
	mov.f32 	%f1781, %f1779;
	mov.f32 	%f1782, %f1779;
	@%p162 bra 	$L__BB1_44;
	mad.lo.s32 	%r108, %r20, %r52, %r19;
	shl.b32 	%r109, %r108, 2;
	mul.wide.s32 	%rd36, %r109, 4;
	add.s64 	%rd37, %rd1, %rd36;
	ld.global.nc.f32 	%f1779, [%rd37];
	ld.global.nc.f32 	%f1780, [%rd37+4];
	ld.global.nc.f32 	%f1781, [%rd37+8];
	ld.global.nc.f32 	%f1782, [%rd37+12];
$L__BB1_44:
	setp.gt.s32 	%p163, %r19, -2;
	setp.lt.s32 	%p164, %r21, %r56;
	and.pred  	%p17, %p163, %p164;
	and.pred  	%p165, %p17, %p16;
	mov.f32 	%f1783, 0f00000000;
	not.pred 	%p166, %p165;
	mov.f32 	%f1784, %f1783;
	mov.f32 	%f1785, %f1783;
	mov.f32 	%f1786, %f1783;
	@%p166 bra 	$L__BB1_46;
	mad.lo.s32 	%r110, %r20, %r52, %r21;
	shl.b32 	%r111, %r110, 2;
	mul.wide.s32 	%rd38, %r111, 4;
	add.s64 	%rd39, %rd1, %rd38;
	ld.global.nc.f32 	%f1783, [%rd39];
	ld.global.nc.f32 	%f1784, [%rd39+4];
	ld.global.nc.f32 	%f1785, [%rd39+8];
	ld.global.nc.f32 	%f1786, [%rd39+12];
$L__BB1_46:
	setp.lt.s32 	%p167, %r20, -1;
	not.pred 	%p168, %p15;
	or.pred  	%p169, %p168, %p167;
	setp.ge.s32 	%p170, %r22, %r57;
	mov.f32 	%f1787, 0f00000000;
	or.pred  	%p171, %p169, %p170;
	mov.f32 	%f1788, %f1787;
	mov.f32 	%f1789, %f1787;
	mov.f32 	%f1790, %f1787;
	@%p171 bra 	$L__BB1_48;
	mad.lo.s32 	%r112, %r22, %r52, %r19;
	shl.b32 	%r113, %r112, 2;
	mul.wide.s32 	%rd40, %r113, 4;
	add.s64 	%rd41, %rd1, %rd40;
	ld.global.nc.f32 	%f1787, [%rd41];
	ld.global.nc.f32 	%f1788, [%rd41+4];
	ld.global.nc.f32 	%f1789, [%rd41+8];
	ld.global.nc.f32 	%f1790, [%rd41+12];
$L__BB1_48:
	not.pred 	%p174, %p17;
	or.pred  	%p175, %p174, %p167;
	mov.f32 	%f1791, 0f00000000;
	or.pred  	%p176, %p175, %p170;
	mov.f32 	%f1792, %f1791;
	mov.f32 	%f1793, %f1791;
	mov.f32 	%f1794, %f1791;
	@%p176 bra 	$L__BB1_50;
	mad.lo.s32 	%r114, %r22, %r52, %r21;
	shl.b32 	%r115, %r114, 2;
	mul.wide.s32 	%rd42, %r115, 4;
	add.s64 	%rd43, %rd1, %rd42;
	ld.global.nc.f32 	%f1791, [%rd43];
	ld.global.nc.f32 	%f1792, [%rd43+4];
	ld.global.nc.f32 	%f1793, [%rd43+8];
	ld.global.nc.f32 	%f1794, [%rd43+12];
$L__BB1_50:
	cvt.rn.f32.s32 	%f787, %r19;
	sub.f32 	%f788, %f182, %f787;
	cvt.rn.f32.s32 	%f789, %r20;
	sub.f32 	%f790, %f183, %f789;
	mov.f32 	%f791, 0f3F800000;
	sub.f32 	%f792, %f791, %f788;
	sub.f32 	%f793, %f791, %f790;
	mul.f32 	%f794, %f792, %f793;
	mul.f32 	%f795, %f788, %f793;
	mul.f32 	%f796, %f792, %f790;
	mul.f32 	%f797, %f788, %f790;
	mul.f32 	%f798, %f795, %f1783;
	fma.rn.f32 	%f799, %f794, %f1779, %f798;
	fma.rn.f32 	%f800, %f796, %f1787, %f799;
	fma.rn.f32 	%f1797, %f797, %f1791, %f800;
	mul.f32 	%f801, %f795, %f1784;
	fma.rn.f32 	%f802, %f794, %f1780, %f801;
	fma.rn.f32 	%f803, %f796, %f1788, %f802;
	fma.rn.f32 	%f1796, %f797, %f1792, %f803;
	mul.f32 	%f804, %f795, %f1785;
	fma.rn.f32 	%f805, %f794, %f1781, %f804;
	fma.rn.f32 	%f806, %f796, %f1789, %f805;
	fma.rn.f32 	%f1795, %f797, %f1793, %f806;
	mul.f32 	%f807, %f795, %f1786;
	fma.rn.f32 	%f808, %f794, %f1782, %f807;
	fma.rn.f32 	%f809, %f796, %f1790, %f808;
	fma.rn.f32 	%f1798, %f797, %f1794, %f809;
$L__BB1_51:
	setp.lt.f32 	%p177, %f4, 0f00000000;
	setp.gt.f32 	%p178, %f4, 0f3F800000;
	or.pred  	%p18, %p177, %p178;
	or.pred  	%p179, %p1, %p18;
	mov.f32 	%f1815, 0f00000000;
	mov.f32 	%f1816, %f1815;
	mov.f32 	%f1817, %f1815;
	mov.f32 	%f1818, %f1815;
	@%p179 bra 	$L__BB1_61;
	fma.rn.f32 	%f224, %f9, %f1, 0fBF000000;
	fma.rn.f32 	%f225, %f4, %f3, 0fBF000000;
	cvt.rmi.f32.f32 	%f812, %f224;
	cvt.rzi.s32.f32 	%r23, %f812;
	cvt.rmi.f32.f32 	%f813, %f225;
	cvt.rzi.s32.f32 	%r24, %f813;
	add.s32 	%r25, %r23, 1;
	add.s32 	%r26, %r24, 1;
	setp.gt.s32 	%p180, %r23, -1;
	setp.lt.s32 	%p181, %r23, %r56;
	and.pred  	%p19, %p180, %p181;
	setp.gt.s32 	%p182, %r24, -1;
	setp.lt.s32 	%p183, %r24, %r57;
	and.pred  	%p20, %p182, %p183;
	and.pred  	%p185, %p19, %p20;
	mov.f32 	%f1799, 0f00000000;
	not.pred 	%p186, %p185;
	mov.f32 	%f1800, %f1799;
	mov.f32 	%f1801, %f1799;
	mov.f32 	%f1802, %f1799;
	@%p186 bra 	$L__BB1_54;
	mad.lo.s32 	%r116, %r24, %r52, %r23;
	shl.b32 	%r117, %r116, 2;
	mul.wide.s32 	%rd44, %r117, 4;
	add.s64 	%rd45, %rd1, %rd44;
	ld.global.nc.f32 	%f1799, [%rd45];
	ld.global.nc.f32 	%f1800, [%rd45+4];
	ld.global.nc.f32 	%f1801, [%rd45+8];
	ld.global.nc.f32 	%f1802, [%rd45+12];
$L__BB1_54:
	setp.gt.s32 	%p187, %r23, -2;
	setp.lt.s32 	%p188, %r25, %r56;
	and.pred  	%p21, %p187, %p188;
	and.pred  	%p189, %p21, %p20;
	mov.f32 	%f1803, 0f00000000;
	not.pred 	%p190, %p189;
	mov.f32 	%f1804, %f1803;
	mov.f32 	%f1805, %f1803;
	mov.f32 	%f1806, %f1803;
	@%p190 bra 	$L__BB1_56;
	mad.lo.s32 	%r118, %r24, %r52, %r25;
	shl.b32 	%r119, %r118, 2;
	mul.wide.s32 	%rd46, %r119, 4;
	add.s64 	%rd47, %rd1, %rd46;
	ld.global.nc.f32 	%f1803, [%rd47];
	ld.global.nc.f32 	%f1804, [%rd47+4];
	ld.global.nc.f32 	%f1805, [%rd47+8];
	ld.global.nc.f32 	%f1806, [%rd47+12];
$L__BB1_56:
	setp.lt.s32 	%p191, %r24, -1;
	not.pred 	%p192, %p19;
	or.pred  	%p193, %p192, %p191;
	setp.ge.s32 	%p194, %r26, %r57;
	mov.f32 	%f1807, 0f00000000;
	or.pred  	%p195, %p193, %p194;
	mov.f32 	%f1808, %f1807;
	mov.f32 	%f1809, %f1807;
	mov.f32 	%f1810, %f1807;
	@%p195 bra 	$L__BB1_58;
	mad.lo.s32 	%r120, %r26, %r52, %r23;
	shl.b32 	%r121, %r120, 2;
	mul.wide.s32 	%rd48, %r121, 4;
	add.s64 	%rd49, %rd1, %rd48;
	ld.global.nc.f32 	%f1807, [%rd49];
	ld.global.nc.f32 	%f1808, [%rd49+4];
	ld.global.nc.f32 	%f1809, [%rd49+8];
	ld.global.nc.f32 	%f1810, [%rd49+12];
$L__BB1_58:
	not.pred 	%p198, %p21;
	or.pred  	%p199, %p198, %p191;
	mov.f32 	%f1811, 0f00000000;
	or.pred  	%p200, %p199, %p194;
	mov.f32 	%f1812, %f1811;
	mov.f32 	%f1813, %f1811;
	mov.f32 	%f1814, %f1811;
	@%p200 bra 	$L__BB1_60;
	mad.lo.s32 	%r122, %r26, %r52, %r25;
	shl.b32 	%r123, %r122, 2;
	mul.wide.s32 	%rd50, %r123, 4;
	add.s64 	%rd51, %rd1, %rd50;
	ld.global.nc.f32 	%f1811, [%rd51];
	ld.global.nc.f32 	%f1812, [%rd51+4];
	ld.global.nc.f32 	%f1813, [%rd51+8];
	ld.global.nc.f32 	%f1814, [%rd51+12];
$L__BB1_60:
	cvt.rn.f32.s32 	%f817, %r23;
	sub.f32 	%f818, %f224, %f817;
	cvt.rn.f32.s32 	%f819, %r24;
	sub.f32 	%f820, %f225, %f819;
	mov.f32 	%f821, 0f3F800000;
	sub.f32 	%f822, %f821, %f818;
	sub.f32 	%f823, %f821, %f820;
	mul.f32 	%f824, %f823, %f822;
	mul.f32 	%f825, %f823, %f818;
	mul.f32 	%f826, %f820, %f822;
	mul.f32 	%f827, %f820, %f818;
	mul.f32 	%f828, %f825, %f1803;
	fma.rn.f32 	%f829, %f824, %f1799, %f828;
	fma.rn.f32 	%f830, %f826, %f1807, %f829;
	fma.rn.f32 	%f1815, %f827, %f1811, %f830;
	mul.f32 	%f831, %f825, %f1804;
	fma.rn.f32 	%f832, %f824, %f1800, %f831;
	fma.rn.f32 	%f833, %f826, %f1808, %f832;
	fma.rn.f32 	%f1816, %f827, %f1812, %f833;
	mul.f32 	%f834, %f825, %f1805;
	fma.rn.f32 	%f835, %f824, %f1801, %f834;
	fma.rn.f32 	%f836, %f826, %f1809, %f835;
	fma.rn.f32 	%f1817, %f827, %f1813, %f836;
	mul.f32 	%f837, %f825, %f1806;
	fma.rn.f32 	%f838, %f824, %f1802, %f837;
	fma.rn.f32 	%f839, %f826, %f1810, %f838;
	fma.rn.f32 	%f1818, %f827, %f1814, %f839;
$L__BB1_61:
	setp.lt.f32 	%p201, %f54, 0f00000000;
	setp.gt.f32 	%p202, %f54, 0f3F800000;
	or.pred  	%p203, %p201, %p202;
	or.pred  	%p204, %p203, %p18;
	mov.f32 	%f1835, 0f00000000;
	mov.f32 	%f1836, %f1835;
	mov.f32 	%f1837, %f1835;
	mov.f32 	%f1838, %f1835;
	@%p204 bra 	$L__BB1_71;
	fma.rn.f32 	%f266, %f54, %f1, 0fBF000000;
	fma.rn.f32 	%f267, %f4, %f3, 0fBF000000;
	cvt.rmi.f32.f32 	%f842, %f266;
	cvt.rzi.s32.f32 	%r27, %f842;
	cvt.rmi.f32.f32 	%f843, %f267;
	cvt.rzi.s32.f32 	%r28, %f843;
	add.s32 	%r29, %r27, 1;
	add.s32 	%r30, %r28, 1;
	setp.gt.s32 	%p205, %r27, -1;
	setp.lt.s32 	%p206, %r27, %r56;
	and.pred  	%p22, %p205, %p206;
	setp.gt.s32 	%p207, %r28, -1;
	setp.lt.s32 	%p208, %r28, %r57;
	and.pred  	%p23, %p207, %p208;
	and.pred  	%p210, %p22, %p23;
	mov.f32 	%f1819, 0f00000000;
	not.pred 	%p211, %p210;
	mov.f32 	%f1820, %f1819;
	mov.f32 	%f1821, %f1819;
	mov.f32 	%f1822, %f1819;
	@%p211 bra 	$L__BB1_64;
	mad.lo.s32 	%r124, %r28, %r52, %r27;
	shl.b32 	%r125, %r124, 2;
	mul.wide.s32 	%rd52, %r125, 4;
	add.s64 	%rd53, %rd1, %rd52;
	ld.global.nc.f32 	%f1819, [%rd53];
	ld.global.nc.f32 	%f1820, [%rd53+4];
	ld.global.nc.f32 	%f1821, [%rd53+8];
	ld.global.nc.f32 	%f1822, [%rd53+12];
$L__BB1_64:
	setp.gt.s32 	%p212, %r27, -2;
	setp.lt.s32 	%p213, %r29, %r56;
	and.pred  	%p24, %p212, %p213;
	and.pred  	%p214, %p24, %p23;
	mov.f32 	%f1823, 0f00000000;
	not.pred 	%p215, %p214;
	mov.f32 	%f1824, %f1823;
	mov.f32 	%f1825, %f1823;
	mov.f32 	%f1826, %f1823;
	@%p215 bra 	$L__BB1_66;
	mad.lo.s32 	%r126, %r28, %r52, %r29;
	shl.b32 	%r127, %r126, 2;
	mul.wide.s32 	%rd54, %r127, 4;
	add.s64 	%rd55, %rd1, %rd54;
	ld.global.nc.f32 	%f1823, [%rd55];
	ld.global.nc.f32 	%f1824, [%rd55+4];
	ld.global.nc.f32 	%f1825, [%rd55+8];
	ld.global.nc.f32 	%f1826, [%rd55+12];
$L__BB1_66:
	setp.lt.s32 	%p216, %r28, -1;
	not.pred 	%p217, %p22;
	or.pred  	%p218, %p217, %p216;
	setp.ge.s32 	%p219, %r30, %r57;
	mov.f32 	%f1827, 0f00000000;
	or.pred  	%p220, %p218, %p219;
	mov.f32 	%f1828, %f1827;
	mov.f32 	%f1829, %f1827;
	mov.f32 	%f1830, %f1827;
	@%p220 bra 	$L__BB1_68;
	mad.lo.s32 	%r128, %r30, %r52, %r27;
	shl.b32 	%r129, %r128, 2;
	mul.wide.s32 	%rd56, %r129, 4;
	add.s64 	%rd57, %rd1, %rd56;
	ld.global.nc.f32 	%f1827, [%rd57];
	ld.global.nc.f32 	%f1828, [%rd57+4];
	ld.global.nc.f32 	%f1829, [%rd57+8];
	ld.global.nc.f32 	%f1830, [%rd57+12];
$L__BB1_68:
	not.pred 	%p223, %p24;
	or.pred  	%p224, %p223, %p216;
	mov.f32 	%f1831, 0f00000000;
	or.pred  	%p225, %p224, %p219;
	mov.f32 	%f1832, %f1831;
	mov.f32 	%f1833, %f1831;
	mov.f32 	%f1834, %f1831;
	@%p225 bra 	$L__BB1_70;
	mad.lo.s32 	%r130, %r30, %r52, %r29;
	shl.b32 	%r131, %r130, 2;
	mul.wide.s32 	%rd58, %r131, 4;
	add.s64 	%rd59, %rd1, %rd58;
	ld.global.nc.f32 	%f1831, [%rd59];
	ld.global.nc.f32 	%f1832, [%rd59+4];
	ld.global.nc.f32 	%f1833, [%rd59+8];
	ld.global.nc.f32 	%f1834, [%rd59+12];
$L__BB1_70:
	cvt.rn.f32.s32 	%f847, %r27;
	sub.f32 	%f848, %f266, %f847;
	cvt.rn.f32.s32 	%f849, %r28;
	sub.f32 	%f850, %f267, %f849;
	mov.f32 	%f851, 0f3F800000;
	sub.f32 	%f852, %f851, %f848;
	sub.f32 	%f853, %f851, %f850;
	mul.f32 	%f854, %f853, %f852;
	mul.f32 	%f855, %f853, %f848;
	mul.f32 	%f856, %f850, %f852;
	mul.f32 	%f857, %f850, %f848;
	mul.f32 	%f858, %f855, %f1823;
	fma.rn.f32 	%f859, %f854, %f1819, %f858;
	fma.rn.f32 	%f860, %f856, %f1827, %f859;
	fma.rn.f32 	%f1835, %f857, %f1831, %f860;
	mul.f32 	%f861, %f855, %f1824;
	fma.rn.f32 	%f862, %f854, %f1820, %f861;
	fma.rn.f32 	%f863, %f856, %f1828, %f862;
	fma.rn.f32 	%f1836, %f857, %f1832, %f863;
	mul.f32 	%f864, %f855, %f1825;
	fma.rn.f32 	%f865, %f854, %f1821, %f864;
	fma.rn.f32 	%f866, %f856, %f1829, %f865;
	fma.rn.f32 	%f1837, %f857, %f1833, %f866;
	mul.f32 	%f867, %f855, %f1826;
	fma.rn.f32 	%f868, %f854, %f1822, %f867;
	fma.rn.f32 	%f869, %f856, %f1830, %f868;
	fma.rn.f32 	%f1838, %f857, %f1834, %f869;
$L__BB1_71:
	setp.lt.f32 	%p226, %f2, 0f00000000;
	setp.gt.f32 	%p227, %f2, 0f3F800000;
	or.pred  	%p228, %p226, %p227;
	setp.lt.f32 	%p229, %f97, 0f00000000;
	setp.gt.f32 	%p230, %f97, 0f3F800000;
	or.pred  	%p231, %p229, %p230;
	or.pred  	%p232, %p228, %p231;
	mov.f32 	%f1855, 0f00000000;
	mov.f32 	%f1856, %f1855;
	mov.f32 	%f1857, %f1855;
	mov.f32 	%f1858, %f1855;
	@%p232 bra 	$L__BB1_81;
	fma.rn.f32 	%f308, %f2, %f1, 0fBF000000;
	fma.rn.f32 	%f309, %f97, %f3, 0fBF000000;
	cvt.rmi.f32.f32 	%f872, %f308;
	cvt.rzi.s32.f32 	%r31, %f872;
	cvt.rmi.f32.f32 	%f873, %f309;
	cvt.rzi.s32.f32 	%r32, %f873;
	add.s32 	%r33, %r31, 1;
	add.s32 	%r34, %r32, 1;
	setp.gt.s32 	%p233, %r31, -1;
	setp.lt.s32 	%p234, %r31, %r56;
	and.pred  	%p25, %p233, %p234;
	setp.gt.s32 	%p235, %r32, -1;
	setp.lt.s32 	%p236, %r32, %r57;
	and.pred  	%p26, %p235, %p236;
	and.pred  	%p238, %p25, %p26;
	mov.f32 	%f1839, 0f00000000;
	not.pred 	%p239, %p238;
	mov.f32 	%f1840, %f1839;
	mov.f32 	%f1841, %f1839;
	mov.f32 	%f1842, %f1839;
	@%p239 bra 	$L__BB1_74;
	mad.lo.s32 	%r132, %r32, %r52, %r31;
	shl.b32 	%r133, %r132, 2;
	mul.wide.s32 	%rd60, %r133, 4;
	add.s64 	%rd61, %rd1, %rd60;
	ld.global.nc.f32 	%f1839, [%rd61];
	ld.global.nc.f32 	%f1840, [%rd61+4];
	ld.global.nc.f32 	%f1841, [%rd61+8];
	ld.global.nc.f32 	%f1842, [%rd61+12];
$L__BB1_74:
	setp.gt.s32 	%p240, %r31, -2;
	setp.lt.s32 	%p241, %r33, %r56;
	and.pred  	%p27, %p240, %p241;
	and.pred  	%p242, %p27, %p26;
	mov.f32 	%f1843, 0f00000000;
	not.pred 	%p243, %p242;
	mov.f32 	%f1844, %f1843;
	mov.f32 	%f1845, %f1843;
	mov.f32 	%f1846, %f1843;
	@%p243 bra 	$L__BB1_76;
	mad.lo.s32 	%r134, %r32, %r52, %r33;
	shl.b32 	%r135, %r134, 2;
	mul.wide.s32 	%rd62, %r135, 4;
	add.s64 	%rd63, %rd1, %rd62;
	ld.global.nc.f32 	%f1843, [%rd63];
	ld.global.nc.f32 	%f1844, [%rd63+4];
	ld.global.nc.f32 	%f1845, [%rd63+8];
	ld.global.nc.f32 	%f1846, [%rd63+12];
$L__BB1_76:
	setp.lt.s32 	%p244, %r32, -1;
	not.pred 	%p245, %p25;
	or.pred  	%p246, %p245, %p244;
	setp.ge.s32 	%p247, %r34, %r57;
	mov.f32 	%f1847, 0f00000000;
	or.pred  	%p248, %p246, %p247;
	mov.f32 	%f1848, %f1847;
	mov.f32 	%f1849, %f1847;
	mov.f32 	%f1850, %f1847;
	@%p248 bra 	$L__BB1_78;
	mad.lo.s32 	%r136, %r34, %r52, %r31;
	shl.b32 	%r137, %r136, 2;
	mul.wide.s32 	%rd64, %r137, 4;
	add.s64 	%rd65, %rd1, %rd64;
	ld.global.nc.f32 	%f1847, [%rd65];
	ld.global.nc.f32 	%f1848, [%rd65+4];
	ld.global.nc.f32 	%f1849, [%rd65+8];
	ld.global.nc.f32 	%f1850, [%rd65+12];
$L__BB1_78:
	not.pred 	%p251, %p27;
	or.pred  	%p252, %p251, %p244;
	mov.f32 	%f1851, 0f00000000;
	or.pred  	%p253, %p252, %p247;
	mov.f32 	%f1852, %f1851;
	mov.f32 	%f1853, %f1851;
	mov.f32 	%f1854, %f1851;
	@%p253 bra 	$L__BB1_80;
	mad.lo.s32 	%r138, %r34, %r52, %r33;
	shl.b32 	%r139, %r138, 2;
	mul.wide.s32 	%rd66, %r139, 4;
	add.s64 	%rd67, %rd1, %rd66;
	ld.global.nc.f32 	%f1851, [%rd67];
	ld.global.nc.f32 	%f1852, [%rd67+4];
	ld.global.nc.f32 	%f1853, [%rd67+8];
	ld.global.nc.f32 	%f1854, [%rd67+12];
$L__BB1_80:
	cvt.rn.f32.s32 	%f877, %r31;
	sub.f32 	%f878, %f308, %f877;
	cvt.rn.f32.s32 	%f879, %r32;
	sub.f32 	%f880, %f309, %f879;
	mov.f32 	%f881, 0f3F800000;
	sub.f32 	%f882, %f881, %f878;
	sub.f32 	%f883, %f881, %f880;
	mul.f32 	%f884, %f882, %f883;
	mul.f32 	%f885, %f878, %f883;
	mul.f32 	%f886, %f882, %f880;
	mul.f32 	%f887, %f878, %f880;
	mul.f32 	%f888, %f885, %f1843;
	fma.rn.f32 	%f889, %f884, %f1839, %f888;
	fma.rn.f32 	%f890, %f886, %f1847, %f889;
	fma.rn.f32 	%f1855, %f887, %f1851, %f890;
	mul.f32 	%f891, %f885, %f1844;
	fma.rn.f32 	%f892, %f884, %f1840, %f891;
	fma.rn.f32 	%f893, %f886, %f1848, %f892;
	fma.rn.f32 	%f1856, %f887, %f1852, %f893;
	mul.f32 	%f894, %f885, %f1845;
	fma.rn.f32 	%f895, %f884, %f1841, %f894;
	fma.rn.f32 	%f896, %f886, %f1849, %f895;
	fma.rn.f32 	%f1857, %f887, %f1853, %f896;
	mul.f32 	%f897, %f885, %f1846;
	fma.rn.f32 	%f898, %f884, %f1842, %f897;
	fma.rn.f32 	%f899, %f886, %f1850, %f898;
	fma.rn.f32 	%f1858, %f887, %f1854, %f899;
$L__BB1_81:
	mul.f32 	%f350, %f5, %f651;
	sub.f32 	%f351, %f2, %f350;
	mul.f32 	%f352, %f6, %f651;
	sub.f32 	%f353, %f4, %f352;
	setp.lt.f32 	%p254, %f351, 0f00000000;
	setp.gt.f32 	%p255, %f351, 0f3F800000;
	or.pred  	%p256, %p254, %p255;
	setp.lt.f32 	%p257, %f353, 0f00000000;
	setp.gt.f32 	%p258, %f353, 0f3F800000;
	or.pred  	%p259, %p257, %p258;
	or.pred  	%p261, %p256, %p259;
	mov.f32 	%f1875, 0f00000000;
	mov.f32 	%f1876, %f1875;
	mov.f32 	%f1877, %f1875;
	mov.f32 	%f1878, %f1875;
	@%p261 bra 	$L__BB1_91;
	fma.rn.f32 	%f354, %f351, %f1, 0fBF000000;
	fma.rn.f32 	%f355, %f353, %f3, 0fBF000000;
	cvt.rmi.f32.f32 	%f902, %f354;
	cvt.rzi.s32.f32 	%r35, %f902;
	cvt.rmi.f32.f32 	%f903, %f355;
	cvt.rzi.s32.f32 	%r36, %f903;
	add.s32 	%r37, %r35, 1;
	add.s32 	%r38, %r36, 1;
	setp.gt.s32 	%p262, %r35, -1;
	setp.lt.s32 	%p263, %r35, %r56;
	and.pred  	%p28, %p262, %p263;
	setp.gt.s32 	%p264, %r36, -1;
	setp.lt.s32 	%p265, %r36, %r57;
	and.pred  	%p29, %p264, %p265;
	and.pred  	%p267, %p28, %p29;
	mov.f32 	%f1859, 0f00000000;
	not.pred 	%p268, %p267;
	mov.f32 	%f1860, %f1859;
	mov.f32 	%f1861, %f1859;
	mov.f32 	%f1862, %f1859;
	@%p268 bra 	$L__BB1_84;
	mad.lo.s32 	%r140, %r36, %r52, %r35;
	shl.b32 	%r141, %r140, 2;
	mul.wide.s32 	%rd68, %r141, 4;
	add.s64 	%rd69, %rd1, %rd68;
	ld.global.nc.f32 	%f1859, [%rd69];
	ld.global.nc.f32 	%f1860, [%rd69+4];
	ld.global.nc.f32 	%f1861, [%rd69+8];
	ld.global.nc.f32 	%f1862, [%rd69+12];
$L__BB1_84:
	setp.gt.s32 	%p269, %r35, -2;
	setp.lt.s32 	%p270, %r37, %r56;
	and.pred  	%p30, %p269, %p270;
	and.pred  	%p271, %p30, %p29;
	mov.f32 	%f1863, 0f00000000;
	not.pred 	%p272, %p271;
	mov.f32 	%f1864, %f1863;
	mov.f32 	%f1865, %f1863;
	mov.f32 	%f1866, %f1863;
	@%p272 bra 	$L__BB1_86;
	mad.lo.s32 	%r142, %r36, %r52, %r37;
	shl.b32 	%r143, %r142, 2;
	mul.wide.s32 	%rd70, %r143, 4;
	add.s64 	%rd71, %rd1, %rd70;
	ld.global.nc.f32 	%f1863, [%rd71];
	ld.global.nc.f32 	%f1864, [%rd71+4];
	ld.global.nc.f32 	%f1865, [%rd71+8];
	ld.global.nc.f32 	%f1866, [%rd71+12];
$L__BB1_86:
	setp.lt.s32 	%p273, %r36, -1;
	not.pred 	%p274, %p28;
	or.pred  	%p275, %p274, %p273;
	setp.ge.s32 	%p276, %r38, %r57;
	mov.f32 	%f1867, 0f00000000;
	or.pred  	%p277, %p275, %p276;
	mov.f32 	%f1868, %f1867;
	mov.f32 	%f1869, %f1867;
	mov.f32 	%f1870, %f1867;
	@%p277 bra 	$L__BB1_88;
	mad.lo.s32 	%r144, %r38, %r52, %r35;
	shl.b32 	%r145, %r144, 2;
	mul.wide.s32 	%rd72, %r145, 4;
	add.s64 	%rd73, %rd1, %rd72;
	ld.global.nc.f32 	%f1867, [%rd73];
	ld.global.nc.f32 	%f1868, [%rd73+4];
	ld.global.nc.f32 	%f1869, [%rd73+8];
	ld.global.nc.f32 	%f1870, [%rd73+12];
$L__BB1_88:
	not.pred 	%p280, %p30;
	or.pred  	%p281, %p280, %p273;
	mov.f32 	%f1871, 0f00000000;
	or.pred  	%p282, %p281, %p276;
	mov.f32 	%f1872, %f1871;
	mov.f32 	%f1873, %f1871;
	mov.f32 	%f1874, %f1871;
	@%p282 bra 	$L__BB1_90;
	mad.lo.s32 	%r146, %r38, %r52, %r37;
	shl.b32 	%r147, %r146, 2;
	mul.wide.s32 	%rd74, %r147, 4;
	add.s64 	%rd75, %rd1, %rd74;
	ld.global.nc.f32 	%f1871, [%rd75];
	ld.global.nc.f32 	%f1872, [%rd75+4];
	ld.global.nc.f32 	%f1873, [%rd75+8];
	ld.global.nc.f32 	%f1874, [%rd75+12];
$L__BB1_90:
	cvt.rn.f32.s32 	%f907, %r35;
	sub.f32 	%f908, %f354, %f907;
	cvt.rn.f32.s32 	%f909, %r36;
	sub.f32 	%f910, %f355, %f909;
	mov.f32 	%f911, 0f3F800000;
	sub.f32 	%f912, %f911, %f908;
	sub.f32 	%f913, %f911, %f910;
	mul.f32 	%f914, %f912, %f913;
	mul.f32 	%f915, %f908, %f913;
	mul.f32 	%f916, %f910, %f912;
	mul.f32 	%f917, %f908, %f910;
	mul.f32 	%f918, %f915, %f1863;
	fma.rn.f32 	%f919, %f914, %f1859, %f918;
	fma.rn.f32 	%f920, %f916, %f1867, %f919;
	fma.rn.f32 	%f1877, %f917, %f1871, %f920;
	mul.f32 	%f921, %f915, %f1864;
	fma.rn.f32 	%f922, %f914, %f1860, %f921;
	fma.rn.f32 	%f923, %f916, %f1868, %f922;
	fma.rn.f32 	%f1875, %f917, %f1872, %f923;
	mul.f32 	%f924, %f915, %f1865;
	fma.rn.f32 	%f925, %f914, %f1861, %f924;
	fma.rn.f32 	%f926, %f916, %f1869, %f925;
	fma.rn.f32 	%f1876, %f917, %f1873, %f926;
	mul.f32 	%f927, %f915, %f1866;
	fma.rn.f32 	%f928, %f914, %f1862, %f927;
	fma.rn.f32 	%f929, %f916, %f1870, %f928;
	fma.rn.f32 	%f1878, %f917, %f1874, %f929;
$L__BB1_91:
	add.f32 	%f396, %f2, %f350;
	setp.lt.f32 	%p283, %f396, 0f00000000;
	setp.gt.f32 	%p284, %f396, 0f3F800000;
	or.pred  	%p285, %p283, %p284;
	setp.lt.f32 	%p286, %f353, 0f00000000;
	setp.gt.f32 	%p287, %f353, 0f3F800000;
	or.pred  	%p288, %p286, %p287;
	or.pred  	%p289, %p285, %p288;
	mov.f32 	%f1895, 0f00000000;
	mov.f32 	%f1896, %f1895;
	mov.f32 	%f1897, %f1895;
	mov.f32 	%f1898, %f1895;
	@%p289 bra 	$L__BB1_101;
	fma.rn.f32 	%f397, %f396, %f1, 0fBF000000;
	fma.rn.f32 	%f398, %f353, %f3, 0fBF000000;
	cvt.rmi.f32.f32 	%f932, %f397;
	cvt.rzi.s32.f32 	%r39, %f932;
	cvt.rmi.f32.f32 	%f933, %f398;
	cvt.rzi.s32.f32 	%r40, %f933;
	add.s32 	%r41, %r39, 1;
	add.s32 	%r42, %r40, 1;
	setp.gt.s32 	%p290, %r39, -1;
	setp.lt.s32 	%p291, %r39, %r56;
	and.pred  	%p31, %p290, %p291;
	setp.gt.s32 	%p292, %r40, -1;
	setp.lt.s32 	%p293, %r40, %r57;
	and.pred  	%p32, %p292, %p293;
	and.pred  	%p295, %p31, %p32;
	mov.f32 	%f1879, 0f00000000;
	not.pred 	%p296, %p295;
	mov.f32 	%f1880, %f1879;
	mov.f32 	%f1881, %f1879;
	mov.f32 	%f1882, %f1879;
	@%p296 bra 	$L__BB1_94;
	mad.lo.s32 	%r148, %r40, %r52, %r39;
	shl.b32 	%r149, %r148, 2;
	mul.wide.s32 	%rd76, %r149, 4;
	add.s64 	%rd77, %rd1, %rd76;
	ld.global.nc.f32 	%f1879, [%rd77];
	ld.global.nc.f32 	%f1880, [%rd77+4];
	ld.global.nc.f32 	%f1881, [%rd77+8];
	ld.global.nc.f32 	%f1882, [%rd77+12];
$L__BB1_94:
	setp.gt.s32 	%p297, %r39, -2;
	setp.lt.s32 	%p298, %r41, %r56;
	and.pred  	%p33, %p297, %p298;
	and.pred  	%p299, %p33, %p32;
	mov.f32 	%f1883, 0f00000000;
	not.pred 	%p300, %p299;
	mov.f32 	%f1884, %f1883;
	mov.f32 	%f1885, %f1883;
	mov.f32 	%f1886, %f1883;
	@%p300 bra 	$L__BB1_96;
	mad.lo.s32 	%r150, %r40, %r52, %r39;
	shl.b32 	%r151, %r150, 2;
	add.s32 	%r152, %r151, 4;
	mul.wide.s32 	%rd78, %r152, 4;
	add.s64 	%rd79, %rd1, %rd78;
	ld.global.nc.f32 	%f1883, [%rd79];
	ld.global.nc.f32 	%f1884, [%rd79+4];
	ld.global.nc.f32 	%f1885, [%rd79+8];
	ld.global.nc.f32 	%f1886, [%rd79+12];
$L__BB1_96:
	setp.lt.s32 	%p301, %r40, -1;
	not.pred 	%p302, %p31;
	or.pred  	%p303, %p302, %p301;
	setp.ge.s32 	%p304, %r42, %r57;
	mov.f32 	%f1887, 0f00000000;
	or.pred  	%p305, %p303, %p304;
	mov.f32 	%f1888, %f1887;
	mov.f32 	%f1889, %f1887;
	mov.f32 	%f1890, %f1887;
	@%p305 bra 	$L__BB1_98;
	mad.lo.s32 	%r153, %r42, %r52, %r39;
	shl.b32 	%r154, %r153, 2;
	mul.wide.s32 	%rd80, %r154, 4;
	add.s64 	%rd81, %rd1, %rd80;
	ld.global.nc.f32 	%f1887, [%rd81];
	ld.global.nc.f32 	%f1888, [%rd81+4];
	ld.global.nc.f32 	%f1889, [%rd81+8];
	ld.global.nc.f32 	%f1890, [%rd81+12];
$L__BB1_98:
	not.pred 	%p308, %p33;
	or.pred  	%p309, %p308, %p301;
	mov.f32 	%f1891, 0f00000000;
	or.pred  	%p310, %p309, %p304;
	mov.f32 	%f1892, %f1891;
	mov.f32 	%f1893, %f1891;
	mov.f32 	%f1894, %f1891;
	@%p310 bra 	$L__BB1_100;
	mad.lo.s32 	%r155, %r42, %r52, %r39;
	shl.b32 	%r156, %r155, 2;
	add.s32 	%r157, %r156, 4;
	mul.wide.s32 	%rd82, %r157, 4;
	add.s64 	%rd83, %rd1, %rd82;
	ld.global.nc.f32 	%f1891, [%rd83];
	ld.global.nc.f32 	%f1892, [%rd83+4];
	ld.global.nc.f32 	%f1893, [%rd83+8];
	ld.global.nc.f32 	%f1894, [%rd83+12];
$L__BB1_100:
	cvt.rn.f32.s32 	%f937, %r39;
	sub.f32 	%f938, %f397, %f937;
	cvt.rn.f32.s32 	%f939, %r40;
	sub.f32 	%f940, %f398, %f939;
	mov.f32 	%f941, 0f3F800000;
	sub.f32 	%f942, %f941, %f938;
	sub.f32 	%f943, %f941, %f940;
	mul.f32 	%f944, %f942, %f943;
	mul.f32 	%f945, %f938, %f943;
	mul.f32 	%f946, %f940, %f942;
	mul.f32 	%f947, %f938, %f940;
	mul.f32 	%f948, %f945, %f1883;
	fma.rn.f32 	%f949, %f944, %f1879, %f948;
	fma.rn.f32 	%f950, %f946, %f1887, %f949;
	fma.rn.f32 	%f1895, %f947, %f1891, %f950;
	mul.f32 	%f951, %f945, %f1884;
	fma.rn.f32 	%f952, %f944, %f1880, %f951;
	fma.rn.f32 	%f953, %f946, %f1888, %f952;
	fma.rn.f32 	%f1896, %f947, %f1892, %f953;
	mul.f32 	%f954, %f945, %f1885;
	fma.rn.f32 	%f955, %f944, %f1881, %f954;
	fma.rn.f32 	%f956, %f946, %f1889, %f955;
	fma.rn.f32 	%f1897, %f947, %f1893, %f956;
	mul.f32 	%f957, %f945, %f1886;
	fma.rn.f32 	%f958, %f944, %f1882, %f957;
	fma.rn.f32 	%f959, %f946, %f1890, %f958;
	fma.rn.f32 	%f1898, %f947, %f1894, %f959;
$L__BB1_101:
	add.f32 	%f439, %f4, %f352;
	setp.lt.f32 	%p311, %f439, 0f00000000;
	setp.gt.f32 	%p312, %f439, 0f3F800000;
	or.pred  	%p313, %p311, %p312;
	setp.lt.f32 	%p315, %f351, 0f00000000;
	setp.gt.f32 	%p316, %f351, 0f3F800000;
	or.pred  	%p317, %p315, %p316;
	or.pred  	%p318, %p317, %p313;
	mov.f32 	%f1915, 0f00000000;
	mov.f32 	%f1916, %f1915;
	mov.f32 	%f1917, %f1915;
	mov.f32 	%f1918, %f1915;
	@%p318 bra 	$L__BB1_111;
	fma.rn.f32 	%f440, %f351, %f1, 0fBF000000;
	fma.rn.f32 	%f441, %f439, %f3, 0fBF000000;
	cvt.rmi.f32.f32 	%f962, %f440;
	cvt.rzi.s32.f32 	%r43, %f962;
	cvt.rmi.f32.f32 	%f963, %f441;
	cvt.rzi.s32.f32 	%r44, %f963;
	add.s32 	%r45, %r44, 1;
	setp.gt.s32 	%p319, %r43, -1;
	setp.lt.s32 	%p320, %r43, %r56;
	and.pred  	%p34, %p319, %p320;
	setp.gt.s32 	%p321, %r44, -1;
	setp.lt.s32 	%p322, %r44, %r57;
	and.pred  	%p35, %p321, %p322;
	and.pred  	%p324, %p34, %p35;
	mov.f32 	%f1899, 0f00000000;
	not.pred 	%p325, %p324;
	mov.f32 	%f1900, %f1899;
	mov.f32 	%f1901, %f1899;
	mov.f32 	%f1902, %f1899;
	@%p325 bra 	$L__BB1_104;
	mad.lo.s32 	%r158, %r44, %r52, %r43;
	shl.b32 	%r159, %r158, 2;
	mul.wide.s32 	%rd84, %r159, 4;
	add.s64 	%rd85, %rd1, %rd84;
	ld.global.nc.f32 	%f1899, [%rd85];
	ld.global.nc.f32 	%f1900, [%rd85+4];
	ld.global.nc.f32 	%f1901, [%rd85+8];
	ld.global.nc.f32 	%f1902, [%rd85+12];
$L__BB1_104:
	setp.gt.s32 	%p326, %r43, -2;
	add.s32 	%r160, %r43, 1;
	setp.lt.s32 	%p327, %r160, %r56;
	and.pred  	%p36, %p326, %p327;
	and.pred  	%p328, %p36, %p35;
	mov.f32 	%f1903, 0f00000000;
	not.pred 	%p329, %p328;
	mov.f32 	%f1904, %f1903;
	mov.f32 	%f1905, %f1903;
	mov.f32 	%f1906, %f1903;
	@%p329 bra 	$L__BB1_106;
	mad.lo.s32 	%r161, %r44, %r52, %r43;
	shl.b32 	%r162, %r161, 2;
	add.s32 	%r163, %r162, 4;
	mul.wide.s32 	%rd86, %r163, 4;
	add.s64 	%rd87, %rd1, %rd86;
	ld.global.nc.f32 	%f1903, [%rd87];
	ld.global.nc.f32 	%f1904, [%rd87+4];
	ld.global.nc.f32 	%f1905, [%rd87+8];
	ld.global.nc.f32 	%f1906, [%rd87+12];
$L__BB1_106:
	setp.lt.s32 	%p330, %r44, -1;
	not.pred 	%p331, %p34;
	or.pred  	%p332, %p331, %p330;
	setp.ge.s32 	%p333, %r45, %r57;
	mov.f32 	%f1907, 0f00000000;
	or.pred  	%p334, %p332, %p333;
	mov.f32 	%f1908, %f1907;
	mov.f32 	%f1909, %f1907;
	mov.f32 	%f1910, %f1907;
	@%p334 bra 	$L__BB1_108;
	mad.lo.s32 	%r164, %r45, %r52, %r43;
	shl.b32 	%r165, %r164, 2;
	mul.wide.s32 	%rd88, %r165, 4;
	add.s64 	%rd89, %rd1, %rd88;
	ld.global.nc.f32 	%f1907, [%rd89];
	ld.global.nc.f32 	%f1908, [%rd89+4];
	ld.global.nc.f32 	%f1909, [%rd89+8];
	ld.global.nc.f32 	%f1910, [%rd89+12];
$L__BB1_108:
	not.pred 	%p337, %p36;
	or.pred  	%p338, %p337, %p330;
	mov.f32 	%f1911, 0f00000000;
	or.pred  	%p339, %p338, %p333;
	mov.f32 	%f1912, %f1911;
	mov.f32 	%f1913, %f1911;
	mov.f32 	%f1914, %f1911;
	@%p339 bra 	$L__BB1_110;
	mad.lo.s32 	%r166, %r45, %r52, %r43;
	shl.b32 	%r167, %r166, 2;
	add.s32 	%r168, %r167, 4;
	mul.wide.s32 	%rd90, %r168, 4;
	add.s64 	%rd91, %rd1, %rd90;
	ld.global.nc.f32 	%f1911, [%rd91];
	ld.global.nc.f32 	%f1912, [%rd91+4];
	ld.global.nc.f32 	%f1913, [%rd91+8];
	ld.global.nc.f32 	%f1914, [%rd91+12];
$L__BB1_110:
	cvt.rn.f32.s32 	%f967, %r43;
	sub.f32 	%f968, %f440, %f967;
	cvt.rn.f32.s32 	%f969, %r44;
	sub.f32 	%f970, %f441, %f969;
	mov.f32 	%f971, 0f3F800000;
	sub.f32 	%f972, %f971, %f968;
	sub.f32 	%f973, %f971, %f970;
	mul.f32 	%f974, %f972, %f973;
	mul.f32 	%f975, %f968, %f973;
	mul.f32 	%f976, %f970, %f972;
	mul.f32 	%f977, %f968, %f970;
	mul.f32 	%f978, %f975, %f1903;
	fma.rn.f32 	%f979, %f974, %f1899, %f978;
	fma.rn.f32 	%f980, %f976, %f1907, %f979;
	fma.rn.f32 	%f1915, %f977, %f1911, %f980;
	mul.f32 	%f981, %f975, %f1904;
	fma.rn.f32 	%f982, %f974, %f1900, %f981;
	fma.rn.f32 	%f983, %f976, %f1908, %f982;
	fma.rn.f32 	%f1916, %f977, %f1912, %f983;
	mul.f32 	%f984, %f975, %f1905;
	fma.rn.f32 	%f985, %f974, %f1901, %f984;
	fma.rn.f32 	%f986, %f976, %f1909, %f985;
	fma.rn.f32 	%f1917, %f977, %f1913, %f986;
	mul.f32 	%f987, %f975, %f1906;
	fma.rn.f32 	%f988, %f974, %f1902, %f987;
	fma.rn.f32 	%f989, %f976, %f1910, %f988;
	fma.rn.f32 	%f1918, %f977, %f1914, %f989;
$L__BB1_111:
	setp.lt.f32 	%p340, %f396, 0f00000000;
	setp.gt.f32 	%p341, %f396, 0f3F800000;
	or.pred  	%p342, %p340, %p341;
	setp.lt.f32 	%p343, %f439, 0f00000000;
	setp.gt.f32 	%p344, %f439, 0f3F800000;
	or.pred  	%p345, %p343, %p344;
	or.pred  	%p346, %p342, %p345;
	mov.f32 	%f1935, 0f00000000;
	mov.f32 	%f1936, %f1935;
	mov.f32 	%f1937, %f1935;
	mov.f32 	%f1938, %f1935;
	@%p346 bra 	$L__BB1_121;
	fma.rn.f32 	%f482, %f396, %f1, 0fBF000000;
	fma.rn.f32 	%f483, %f439, %f3, 0fBF000000;
	cvt.rmi.f32.f32 	%f992, %f482;
	cvt.rzi.s32.f32 	%r46, %f992;
	cvt.rmi.f32.f32 	%f993, %f483;
	cvt.rzi.s32.f32 	%r47, %f993;
	add.s32 	%r48, %r47, 1;
	setp.gt.s32 	%p347, %r46, -1;
	setp.lt.s32 	%p348, %r46, %r56;
	and.pred  	%p37, %p347, %p348;
	setp.gt.s32 	%p349, %r47, -1;
	setp.lt.s32 	%p350, %r47, %r57;
	and.pred  	%p38, %p349, %p350;
	and.pred  	%p352, %p37, %p38;
	mov.f32 	%f1919, 0f00000000;
	not.pred 	%p353, %p352;
	mov.f32 	%f1920, %f1919;
	mov.f32 	%f1921, %f1919;
	mov.f32 	%f1922, %f1919;
	@%p353 bra 	$L__BB1_114;
	mad.lo.s32 	%r169, %r47, %r52, %r46;
	shl.b32 	%r170, %r169, 2;
	mul.wide.s32 	%rd92, %r170, 4;
	add.s64 	%rd93, %rd1, %rd92;
	ld.global.nc.f32 	%f1919, [%rd93];
	ld.global.nc.f32 	%f1920, [%rd93+4];
	ld.global.nc.f32 	%f1921, [%rd93+8];
	ld.global.nc.f32 	%f1922, [%rd93+12];
$L__BB1_114:
	setp.gt.s32 	%p354, %r46, -2;
	add.s32 	%r171, %r46, 1;
	setp.lt.s32 	%p355, %r171, %r56;
	and.pred  	%p39, %p354, %p355;
	and.pred  	%p356, %p39, %p38;
	mov.f32 	%f1923, 0f00000000;
	not.pred 	%p357, %p356;
	mov.f32 	%f1924, %f1923;
	mov.f32 	%f1925, %f1923;
	mov.f32 	%f1926, %f1923;
	@%p357 bra 	$L__BB1_116;
	mad.lo.s32 	%r172, %r47, %r52, %r46;
	shl.b32 	%r173, %r172, 2;
	add.s32 	%r174, %r173, 4;
	mul.wide.s32 	%rd94, %r174, 4;
	add.s64 	%rd95, %rd1, %rd94;
	ld.global.nc.f32 	%f1923, [%rd95];
	ld.global.nc.f32 	%f1924, [%rd95+4];
	ld.global.nc.f32 	%f1925, [%rd95+8];
	ld.global.nc.f32 	%f1926, [%rd95+12];
$L__BB1_116:
	setp.lt.s32 	%p358, %r47, -1;
	not.pred 	%p359, %p37;
	or.pred  	%p360, %p359, %p358;
	setp.ge.s32 	%p361, %r48, %r57;
	mov.f32 	%f1927, 0f00000000;
	or.pred  	%p362, %p360, %p361;
	mov.f32 	%f1928, %f1927;
	mov.f32 	%f1929, %f1927;
	mov.f32 	%f1930, %f1927;
	@%p362 bra 	$L__BB1_118;
	mad.lo.s32 	%r175, %r48, %r52, %r46;
	shl.b32 	%r176, %r175, 2;
	mul.wide.s32 	%rd96, %r176, 4;
	add.s64 	%rd97, %rd1, %rd96;
	ld.global.nc.f32 	%f1927, [%rd97];
	ld.global.nc.f32 	%f1928, [%rd97+4];
	ld.global.nc.f32 	%f1929, [%rd97+8];
	ld.global.nc.f32 	%f1930, [%rd97+12];
$L__BB1_118:
	not.pred 	%p365, %p39;
	or.pred  	%p366, %p365, %p358;
	mov.f32 	%f1931, 0f00000000;
	or.pred  	%p367, %p366, %p361;
	mov.f32 	%f1932, %f1931;
	mov.f32 	%f1933, %f1931;
	mov.f32 	%f1934, %f1931;
	@%p367 bra 	$L__BB1_120;
	mad.lo.s32 	%r177, %r48, %r52, %r46;
	shl.b32 	%r178, %r177, 2;
	add.s32 	%r179, %r178, 4;
	mul.wide.s32 	%rd98, %r179, 4;
	add.s64 	%rd99, %rd1, %rd98;
	ld.global.nc.f32 	%f1931, [%rd99];
	ld.global.nc.f32 	%f1932, [%rd99+4];
	ld.global.nc.f32 	%f1933, [%rd99+8];
	ld.global.nc.f32 	%f1934, [%rd99+12];
$L__BB1_120:
	cvt.rn.f32.s32 	%f997, %r46;
	sub.f32 	%f998, %f482, %f997;
	cvt.rn.f32.s32 	%f999, %r47;
	sub.f32 	%f1000, %f483, %f999;
	mov.f32 	%f1001, 0f3F800000;
	sub.f32 	%f1002, %f1001, %f998;
	sub.f32 	%f1003, %f1001, %f1000;
	mul.f32 	%f1004, %f1002, %f1003;
	mul.f32 	%f1005, %f998, %f1003;
	mul.f32 	%f1006, %f1000, %f1002;
	mul.f32 	%f1007, %f998, %f1000;
	mul.f32 	%f1008, %f1005, %f1923;
	fma.rn.f32 	%f1009, %f1004, %f1919, %f1008;
	fma.rn.f32 	%f1010, %f1006, %f1927, %f1009;
	fma.rn.f32 	%f1935, %f1007, %f1931, %f1010;
	mul.f32 	%f1011, %f1005, %f1924;
	fma.rn.f32 	%f1012, %f1004, %f1920, %f1011;
	fma.rn.f32 	%f1013, %f1006, %f1928, %f1012;
	fma.rn.f32 	%f1936, %f1007, %f1932, %f1013;
	mul.f32 	%f1014, %f1005, %f1925;
	fma.rn.f32 	%f1015, %f1004, %f1921, %f1014;
	fma.rn.f32 	%f1016, %f1006, %f1929, %f1015;
	fma.rn.f32 	%f1937, %f1007, %f1933, %f1016;
	mul.f32 	%f1017, %f1005, %f1926;
	fma.rn.f32 	%f1018, %f1004, %f1922, %f1017;
	fma.rn.f32 	%f1019, %f1006, %f1930, %f1018;
	fma.rn.f32 	%f1938, %f1007, %f1934, %f1019;
$L__BB1_121:
	setp.lt.f32 	%p368, %f2, 0f00000000;
	setp.gt.f32 	%p369, %f2, 0f3F800000;
	or.pred  	%p370, %p368, %p369;
	or.pred  	%p371, %p370, %p18;
	mov.f32 	%f1955, 0f00000000;
	mov.f32 	%f1956, %f1955;
	mov.f32 	%f1957, %f1955;
	mov.f32 	%f1958, %f1955;
	@%p371 bra 	$L__BB1_131;
	fma.rn.f32 	%f524, %f2, %f1, 0fBF000000;
	fma.rn.f32 	%f525, %f4, %f3, 0fBF000000;
	cvt.rmi.f32.f32 	%f1022, %f524;
	cvt.rzi.s32.f32 	%r49, %f1022;
	cvt.rmi.f32.f32 	%f1023, %f525;
	cvt.rzi.s32.f32 	%r50, %f1023;
	add.s32 	%r51, %r50, 1;
	setp.gt.s32 	%p372, %r49, -1;
	setp.lt.s32 	%p373, %r49, %r56;
	and.pred  	%p40, %p372, %p373;
	setp.gt.s32 	%p374, %r50, -1;
	setp.lt.s32 	%p375, %r50, %r57;
	and.pred  	%p41, %p374, %p375;
	and.pred  	%p377, %p40, %p41;
	mov.f32 	%f1939, 0f00000000;
	not.pred 	%p378, %p377;
	mov.f32 	%f1940, %f1939;
	mov.f32 	%f1941, %f1939;
	mov.f32 	%f1942, %f1939;
	@%p378 bra 	$L__BB1_124;
	mad.lo.s32 	%r180, %r50, %r52, %r49;
	shl.b32 	%r181, %r180, 2;
	mul.wide.s32 	%rd100, %r181, 4;
	add.s64 	%rd101, %rd1, %rd100;
	ld.global.nc.f32 	%f1939, [%rd101];
	ld.global.nc.f32 	%f1940, [%rd101+4];
	ld.global.nc.f32 	%f1941, [%rd101+8];
	ld.global.nc.f32 	%f1942, [%rd101+12];
$L__BB1_124:
	setp.gt.s32 	%p379, %r49, -2;
	add.s32 	%r182, %r49, 1;
	setp.lt.s32 	%p380, %r182, %r56;
	and.pred  	%p42, %p379, %p380;
	and.pred  	%p381, %p42, %p41;
	mov.f32 	%f1943, 0f00000000;
	not.pred 	%p382, %p381;
	mov.f32 	%f1944, %f1943;
	mov.f32 	%f1945, %f1943;
	mov.f32 	%f1946, %f1943;
	@%p382 bra 	$L__BB1_126;
	mad.lo.s32 	%r183, %r50, %r52, %r49;
	shl.b32 	%r184, %r183, 2;
	add.s32 	%r185, %r184, 4;
	mul.wide.s32 	%rd102, %r185, 4;
	add.s64 	%rd103, %rd1, %rd102;
	ld.global.nc.f32 	%f1943, [%rd103];
	ld.global.nc.f32 	%f1944, [%rd103+4];
	ld.global.nc.f32 	%f1945, [%rd103+8];
	ld.global.nc.f32 	%f1946, [%rd103+12];
$L__BB1_126:
	setp.lt.s32 	%p383, %r50, -1;
	not.pred 	%p384, %p40;
	or.pred  	%p385, %p384, %p383;
	setp.ge.s32 	%p386, %r51, %r57;
	mov.f32 	%f1947, 0f00000000;
	or.pred  	%p387, %p385, %p386;
	mov.f32 	%f1948, %f1947;
	mov.f32 	%f1949, %f1947;
	mov.f32 	%f1950, %f1947;
	@%p387 bra 	$L__BB1_128;
	mad.lo.s32 	%r186, %r51, %r52, %r49;
	shl.b32 	%r187, %r186, 2;
	mul.wide.s32 	%rd104, %r187, 4;
	add.s64 	%rd105, %rd1, %rd104;
	ld.global.nc.f32 	%f1947, [%rd105];
	ld.global.nc.f32 	%f1948, [%rd105+4];
	ld.global.nc.f32 	%f1949, [%rd105+8];
	ld.global.nc.f32 	%f1950, [%rd105+12];
$L__BB1_128:
	not.pred 	%p390, %p42;
	or.pred  	%p391, %p390, %p383;
	mov.f32 	%f1951, 0f00000000;
	or.pred  	%p392, %p391, %p386;
	mov.f32 	%f1952, %f1951;
	mov.f32 	%f1953, %f1951;
	mov.f32 	%f1954, %f1951;
	@%p392 bra 	$L__BB1_130;
	mad.lo.s32 	%r188, %r51, %r52, %r49;
	shl.b32 	%r189, %r188, 2;
	add.s32 	%r190, %r189, 4;
	mul.wide.s32 	%rd106, %r190, 4;
	add.s64 	%rd107, %rd1, %rd106;
	ld.global.nc.f32 	%f1951, [%rd107];
	ld.global.nc.f32 	%f1952, [%rd107+4];
	ld.global.nc.f32 	%f1953, [%rd107+8];
	ld.global.nc.f32 	%f1954, [%rd107+12];
$L__BB1_130:
	cvt.rn.f32.s32 	%f1027, %r49;
	sub.f32 	%f1028, %f524, %f1027;
	cvt.rn.f32.s32 	%f1029, %r50;
	sub.f32 	%f1030, %f525, %f1029;
	mov.f32 	%f1031, 0f3F800000;
	sub.f32 	%f1032, %f1031, %f1028;
	sub.f32 	%f1033, %f1031, %f1030;
	mul.f32 	%f1034, %f1032, %f1033;
	mul.f32 	%f1035, %f1028, %f1033;
	mul.f32 	%f1036, %f1032, %f1030;
	mul.f32 	%f1037, %f1028, %f1030;
	mul.f32 	%f1038, %f1035, %f1943;
	fma.rn.f32 	%f1039, %f1034, %f1939, %f1038;
	fma.rn.f32 	%f1040, %f1036, %f1947, %f1039;
	fma.rn.f32 	%f1955, %f1037, %f1951, %f1040;
	mul.f32 	%f1041, %f1035, %f1944;
	fma.rn.f32 	%f1042, %f1034, %f1940, %f1041;
	fma.rn.f32 	%f1043, %f1036, %f1948, %f1042;
	fma.rn.f32 	%f1956, %f1037, %f1952, %f1043;
	mul.f32 	%f1044, %f1035, %f1945;
	fma.rn.f32 	%f1045, %f1034, %f1941, %f1044;
	fma.rn.f32 	%f1046, %f1036, %f1949, %f1045;
	fma.rn.f32 	%f1957, %f1037, %f1953, %f1046;
	mul.f32 	%f1047, %f1035, %f1946;
	fma.rn.f32 	%f1048, %f1034, %f1942, %f1047;
	fma.rn.f32 	%f1049, %f1036, %f1950, %f1048;
	fma.rn.f32 	%f1958, %f1037, %f1954, %f1049;
$L__BB1_131:
	ld.param.u32 	%r300, [PrefilterKernel_param_21];
	mul.f32 	%f1050, %f7, 0f3F59999A;
	add.f32 	%f1051, %f1050, %f1050;
	mul.f32 	%f1052, %f1050, %f1051;
	add.f32 	%f1053, %f7, %f7;
	neg.f32 	%f1054, %f651;
	mul.f32 	%f1055, %f7, %f1054;
	div.rn.f32 	%f1056, %f1055, %f1052;
	fma.rn.f32 	%f1057, %f1056, 0f3BBB989D, 0f3F000000;
	cvt.sat.f32.f32 	%f1058, %f1057;
	mov.f32 	%f1059, 0f4B400001;
	mov.f32 	%f1060, 0f437C0000;
	fma.rm.f32 	%f1061, %f1058, %f1060, %f1059;
	add.f32 	%f1062, %f1061, 0fCB40007F;
	neg.f32 	%f1063, %f1062;
	fma.rn.f32 	%f1064, %f1056, 0f3FB8AA3B, %f1063;
	fma.rn.f32 	%f1065, %f1056, 0f32A57060, %f1064;
	mov.b32 	%r191, %f1061;
	shl.b32 	%r192, %r191, 23;
	mov.b32 	%f1066, %r192;
	ex2.approx.ftz.f32 	%f1067, %f1065;
	mul.f32 	%f1068, %f1067, %f1066;
	neg.f32 	%f1069, %f7;
	mul.f32 	%f1070, %f7, %f1069;
	div.rn.f32 	%f1071, %f1070, %f1052;
	fma.rn.f32 	%f1072, %f1071, 0f3BBB989D, 0f3F000000;
	cvt.sat.f32.f32 	%f1073, %f1072;
	fma.rm.f32 	%f1074, %f1073, %f1060, %f1059;
	add.f32 	%f1075, %f1074, 0fCB40007F;
	neg.f32 	%f1076, %f1075;
	fma.rn.f32 	%f1077, %f1071, 0f3FB8AA3B, %f1076;
	fma.rn.f32 	%f1078, %f1071, 0f32A57060, %f1077;
	mov.b32 	%r193, %f1074;
	shl.b32 	%r194, %r193, 23;
	mov.b32 	%f1079, %r194;
	ex2.approx.ftz.f32 	%f1080, %f1078;
	mul.f32 	%f1081, %f1080, %f1079;
	mul.f32 	%f1082, %f1053, %f1069;
	div.rn.f32 	%f1083, %f1082, %f1052;
	fma.rn.f32 	%f1084, %f1083, 0f3BBB989D, 0f3F000000;
	cvt.sat.f32.f32 	%f1085, %f1084;
	fma.rm.f32 	%f1086, %f1085, %f1060, %f1059;
	add.f32 	%f1087, %f1086, 0fCB40007F;
	neg.f32 	%f1088, %f1087;
	fma.rn.f32 	%f1089, %f1083, 0f3FB8AA3B, %f1088;
	fma.rn.f32 	%f1090, %f1083, 0f32A57060, %f1089;
	mov.b32 	%r195, %f1086;
	shl.b32 	%r196, %r195, 23;
	mov.b32 	%f1091, %r196;
	ex2.approx.ftz.f32 	%f1092, %f1090;
	mul.f32 	%f1093, %f1092, %f1091;
	fma.rn.f32 	%f1094, %f1068, 0f40800000, 0f3F800000;
	fma.rn.f32 	%f1095, %f1081, 0f40800000, %f1094;
	fma.rn.f32 	%f1096, %f1093, 0f40800000, %f1095;
	rcp.rn.f32 	%f1097, %f1096;
	div.rn.f32 	%f1098, %f1068, %f1096;
	div.rn.f32 	%f1099, %f1081, %f1096;
	div.rn.f32 	%f1100, %f1093, %f1096;
	add.f32 	%f1101, %f1877, %f1895;
	add.f32 	%f1102, %f1101, %f1915;
	add.f32 	%f1103, %f1102, %f1935;
	mul.f32 	%f1104, %f1103, %f1098;
	fma.rn.f32 	%f1105, %f1955, %f1097, %f1104;
	add.f32 	%f1106, %f1797, %f1815;
	add.f32 	%f1107, %f1106, %f1835;
	add.f32 	%f1108, %f1107, %f1855;
	fma.rn.f32 	%f1109, %f1108, %f1099, %f1105;
	add.f32 	%f1110, %f1717, %f1737;
	add.f32 	%f1111, %f1110, %f1755;
	add.f32 	%f1112, %f1111, %f1775;
	fma.rn.f32 	%f1113, %f1112, %f1100, %f1109;
	add.f32 	%f1114, %f1875, %f1896;
	add.f32 	%f1115, %f1114, %f1916;
	add.f32 	%f1116, %f1115, %f1936;
	mul.f32 	%f1117, %f1116, %f1098;
	fma.rn.f32 	%f1118, %f1956, %f1097, %f1117;
	add.f32 	%f1119, %f1796, %f1816;
	add.f32 	%f1120, %f1119, %f1836;
	add.f32 	%f1121, %f1120, %f1856;
	fma.rn.f32 	%f1122, %f1121, %f1099, %f1118;
	add.f32 	%f1123, %f1716, %f1736;
	add.f32 	%f1124, %f1123, %f1756;
	add.f32 	%f1125, %f1124, %f1776;
	fma.rn.f32 	%f1126, %f1125, %f1100, %f1122;
	add.f32 	%f1127, %f1876, %f1897;
	add.f32 	%f1128, %f1127, %f1917;
	add.f32 	%f1129, %f1128, %f1937;
	mul.f32 	%f1130, %f1129, %f1098;
	fma.rn.f32 	%f1131, %f1957, %f1097, %f1130;
	add.f32 	%f1132, %f1795, %f1817;
	add.f32 	%f1133, %f1132, %f1837;
	add.f32 	%f1134, %f1133, %f1857;
	fma.rn.f32 	%f1135, %f1134, %f1099, %f1131;
	add.f32 	%f1136, %f1715, %f1735;
	add.f32 	%f1137, %f1136, %f1757;
	add.f32 	%f1138, %f1137, %f1777;
	fma.rn.f32 	%f1139, %f1138, %f1100, %f1135;
	add.f32 	%f1140, %f1878, %f1898;
	add.f32 	%f1141, %f1140, %f1918;
	add.f32 	%f1142, %f1141, %f1938;
	mul.f32 	%f1143, %f1142, %f1098;
	fma.rn.f32 	%f1144, %f1958, %f1097, %f1143;
	add.f32 	%f1145, %f1798, %f1818;
	add.f32 	%f1146, %f1145, %f1838;
	add.f32 	%f1147, %f1146, %f1858;
	fma.rn.f32 	%f1148, %f1147, %f1099, %f1144;
	add.f32 	%f1149, %f1718, %f1738;
	add.f32 	%f1150, %f1149, %f1758;
	add.f32 	%f1151, %f1150, %f1778;
	fma.rn.f32 	%f566, %f1151, %f1100, %f1148;
	min.f32 	%f1971, %f1113, 0f3F800000;
	min.f32 	%f1972, %f1126, 0f3F800000;
	min.f32 	%f1973, %f1139, 0f3F800000;
	setp.eq.s32 	%p393, %r300, 0;
	@%p393 bra 	$L__BB1_203;
	setp.leu.f32 	%p394, %f566, 0f3A83126F;
	mov.f32 	%f573, 0f00000000;
	mov.f32 	%f574, %f573;
	mov.f32 	%f575, %f573;
	@%p394 bra 	$L__BB1_134;
	div.rn.f32 	%f573, %f1971, %f566;
	div.rn.f32 	%f574, %f1972, %f566;
	div.rn.f32 	%f575, %f1973, %f566;
$L__BB1_134:
	ld.param.u32 	%r301, [PrefilterKernel_param_22];
	setp.eq.s32 	%p395, %r301, 3;
	@%p395 bra 	$L__BB1_147;
	ld.param.u32 	%r302, [PrefilterKernel_param_22];
	setp.ne.s32 	%p396, %r302, 2;
	@%p396 bra 	$L__BB1_157;
	setp.le.f32 	%p421, %f573, 0f00000000;
	mov.f32 	%f1969, 0f00000000;
	@%p421 bra 	$L__BB1_144;
	setp.geu.f32 	%p422, %f573, 0f3DA5E354;
	@%p422 bra 	$L__BB1_139;
	div.rn.f32 	%f1969, %f573, 0f40900000;
	bra.uni 	$L__BB1_144;
$L__BB1_139:
	add.f32 	%f1329, %f573, 0f3DCAC083;
	div.rn.f32 	%f577, %f1329, 0f3F8CAC08;
	abs.f32 	%f578, %f577;
	setp.eq.f32 	%p423, %f577, 0f3F800000;
	mov.f32 	%f1969, 0f3F800000;
	@%p423 bra 	$L__BB1_144;
	setp.num.f32 	%p424, %f578, %f578;
	@%p424 bra 	$L__BB1_142;
	mov.f32 	%f1385, 0f400E38E4;
	add.rn.f32 	%f1969, %f577, %f1385;
	bra.uni 	$L__BB1_144;
$L__BB1_142:
	setp.lt.f32 	%p425, %f578, 0f00800000;
	mul.f32 	%f1330, %f578, 0f4B800000;
	selp.f32 	%f1331, %f1330, %f578, %p425;
	mov.b32 	%r230, %f1331;
	add.s32 	%r231, %r230, -1060439283;
	and.b32  	%r232, %r231, -8388608;
	sub.s32 	%r233, %r230, %r232;
	mov.b32 	%f1332, %r233;
	cvt.rn.f32.s32 	%f1333, %r232;
	selp.f32 	%f1334, 0fC1C00000, 0f00000000, %p425;
	fma.rn.f32 	%f1335, %f1333, 0f34000000, %f1334;
	add.f32 	%f1336, %f1332, 0fBF800000;
	add.f32 	%f1337, %f1332, 0f3F800000;
	rcp.approx.ftz.f32 	%f1338, %f1337;
	add.f32 	%f1339, %f1336, %f1336;
	mul.f32 	%f1340, %f1339, %f1338;
	mul.f32 	%f1341, %f1340, %f1340;
	neg.f32 	%f1342, %f1340;
	sub.f32 	%f1343, %f1336, %f1340;
	add.f32 	%f1344, %f1343, %f1343;
	fma.rn.f32 	%f1345, %f1342, %f1336, %f1344;
	mul.rn.f32 	%f1346, %f1338, %f1345;
	fma.rn.f32 	%f1347, %f1341, 0f3A2C32E4, 0f3B52E7DB;
	fma.rn.f32 	%f1348, %f1347, %f1341, 0f3C93BB73;
	fma.rn.f32 	%f1349, %f1348, %f1341, 0f3DF6384F;
	mul.rn.f32 	%f1350, %f1349, %f1341;
	fma.rn.f32 	%f1351, %f1340, 0f3FB8AA3B, %f1335;
	mul.f32 	%f1352, %f1350, 0f40400000;
	sub.f32 	%f1353, %f1335, %f1351;
	fma.rn.f32 	%f1354, %f1340, 0f3FB8AA3B, %f1353;
	fma.rn.f32 	%f1355, %f1346, 0f3FB8AA3B, %f1354;
	fma.rn.f32 	%f1356, %f1340, 0f32A55E34, %f1355;
	fma.rn.f32 	%f1357, %f1352, %f1346, %f1356;
	fma.rn.f32 	%f1358, %f1350, %f1340, %f1357;
	add.rn.f32 	%f1359, %f1351, %f1358;
	mov.f32 	%f1360, 0f400E38E4;
	mul.rn.f32 	%f1361, %f1359, %f1360;
	cvt.rni.f32.f32 	%f1362, %f1361;
	sub.f32 	%f1363, %f1361, %f1362;
	neg.f32 	%f1364, %f1361;
	fma.rn.f32 	%f1365, %f1359, 0f400E38E4, %f1364;
	neg.f32 	%f1366, %f1351;
	add.rn.f32 	%f1367, %f1359, %f1366;
	neg.f32 	%f1368, %f1367;
	add.rn.f32 	%f1369, %f1358, %f1368;
	fma.rn.f32 	%f1370, %f1369, 0f400E38E4, %f1365;
	add.f32 	%f1371, %f1363, %f1370;
	setp.gt.f32 	%p426, %f1362, 0f00000000;
	selp.b32 	%r234, 0, -2097152000, %p426;
	setp.neu.f32 	%p427, %f577, 0f00000000;
	setp.neu.f32 	%p428, %f578, 0f7F800000;
	setp.lt.f32 	%p429, %f1361, 0f00000000;
	selp.f32 	%f1372, 0f00000000, 0f7F800000, %p429;
	abs.f32 	%f1373, %f1361;
	setp.gt.f32 	%p430, %f1373, 0f43180000;
	cvt.rzi.s32.f32 	%r235, %f1362;
	shl.b32 	%r236, %r235, 23;
	sub.s32 	%r237, %r236, %r234;
	mov.b32 	%f1374, %r237;
	add.s32 	%r238, %r234, 2130706432;
	mov.b32 	%f1375, %r238;
	fma.rn.f32 	%f1376, %f1371, 0f391FCB8E, 0f3AAF85ED;
	fma.rn.f32 	%f1377, %f1376, %f1371, 0f3C1D9856;
	fma.rn.f32 	%f1378, %f1377, %f1371, 0f3D6357BB;
	fma.rn.f32 	%f1379, %f1378, %f1371, 0f3E75FDEC;
	fma.rn.f32 	%f1380, %f1379, %f1371, 0f3F317218;
	fma.rn.f32 	%f1381, %f1380, %f1371, 0f3F800000;
	mul.f32 	%f1382, %f1381, %f1375;
	mul.f32 	%f1383, %f1382, %f1374;
	selp.f32 	%f1969, %f1372, %f1383, %p430;
	and.pred  	%p431, %p427, %p428;
	@%p431 bra 	$L__BB1_144;
	add.f32 	%f1384, %f577, %f577;
	mov.b32 	%r239, %f1384;
	and.b32  	%r240, %r239, 2147483647;
	mov.b32 	%f1969, %r240;
$L__BB1_144:
	setp.le.f32 	%p432, %f574, 0f00000000;
	mov.f32 	%f1968, 0f00000000;
	@%p432 bra 	$L__BB1_176;
	setp.geu.f32 	%p433, %f574, 0f3DA5E354;
	@%p433 bra 	$L__BB1_171;
	div.rn.f32 	%f1968, %f574, 0f40900000;
	bra.uni 	$L__BB1_176;
$L__BB1_147:
	setp.le.f32 	%p397, %f573, 0f00000000;
	mov.f32 	%f1969, 0f00000000;
	@%p397 bra 	$L__BB1_153;
	abs.f32 	%f582, %f573;
	setp.eq.f32 	%p398, %f573, 0f3F800000;
	mov.f32 	%f1969, 0f3F800000;
	@%p398 bra 	$L__BB1_153;
	setp.num.f32 	%p399, %f582, %f582;
	@%p399 bra 	$L__BB1_151;
	mov.f32 	%f1210, 0f400CCCCD;
	add.rn.f32 	%f1969, %f573, %f1210;
	bra.uni 	$L__BB1_153;
$L__BB1_151:
	setp.lt.f32 	%p400, %f582, 0f00800000;
	mul.f32 	%f1155, %f582, 0f4B800000;
	selp.f32 	%f1156, %f1155, %f582, %p400;
	mov.b32 	%r197, %f1156;
	add.s32 	%r198, %r197, -1060439283;
	and.b32  	%r199, %r198, -8388608;
	sub.s32 	%r200, %r197, %r199;
	mov.b32 	%f1157, %r200;
	cvt.rn.f32.s32 	%f1158, %r199;
	selp.f32 	%f1159, 0fC1C00000, 0f00000000, %p400;
	fma.rn.f32 	%f1160, %f1158, 0f34000000, %f1159;
	add.f32 	%f1161, %f1157, 0fBF800000;
	add.f32 	%f1162, %f1157, 0f3F800000;
	rcp.approx.ftz.f32 	%f1163, %f1162;
	add.f32 	%f1164, %f1161, %f1161;
	mul.f32 	%f1165, %f1164, %f1163;
	mul.f32 	%f1166, %f1165, %f1165;
	neg.f32 	%f1167, %f1165;
	sub.f32 	%f1168, %f1161, %f1165;
	add.f32 	%f1169, %f1168, %f1168;
	fma.rn.f32 	%f1170, %f1167, %f1161, %f1169;
	mul.rn.f32 	%f1171, %f1163, %f1170;
	fma.rn.f32 	%f1172, %f1166, 0f3A2C32E4, 0f3B52E7DB;
	fma.rn.f32 	%f1173, %f1172, %f1166, 0f3C93BB73;
	fma.rn.f32 	%f1174, %f1173, %f1166, 0f3DF6384F;
	mul.rn.f32 	%f1175, %f1174, %f1166;
	fma.rn.f32 	%f1176, %f1165, 0f3FB8AA3B, %f1160;
	mul.f32 	%f1177, %f1175, 0f40400000;
	sub.f32 	%f1178, %f1160, %f1176;
	fma.rn.f32 	%f1179, %f1165, 0f3FB8AA3B, %f1178;
	fma.rn.f32 	%f1180, %f1171, 0f3FB8AA3B, %f1179;
	fma.rn.f32 	%f1181, %f1165, 0f32A55E34, %f1180;
	fma.rn.f32 	%f1182, %f1177, %f1171, %f1181;
	fma.rn.f32 	%f1183, %f1175, %f1165, %f1182;
	add.rn.f32 	%f1184, %f1176, %f1183;
	mov.f32 	%f1185, 0f400CCCCD;
	mul.rn.f32 	%f1186, %f1184, %f1185;
	cvt.rni.f32.f32 	%f1187, %f1186;
	sub.f32 	%f1188, %f1186, %f1187;
	neg.f32 	%f1189, %f1186;
	fma.rn.f32 	%f1190, %f1184, 0f400CCCCD, %f1189;
	neg.f32 	%f1191, %f1176;
	add.rn.f32 	%f1192, %f1184, %f1191;
	neg.f32 	%f1193, %f1192;
	add.rn.f32 	%f1194, %f1183, %f1193;
	fma.rn.f32 	%f1195, %f1194, 0f400CCCCD, %f1190;
	add.f32 	%f1196, %f1188, %f1195;
	setp.gt.f32 	%p401, %f1187, 0f00000000;
	selp.b32 	%r201, 0, -2097152000, %p401;
	setp.neu.f32 	%p402, %f582, 0f7F800000;
	setp.lt.f32 	%p403, %f1186, 0f00000000;
	selp.f32 	%f1197, 0f00000000, 0f7F800000, %p403;
	abs.f32 	%f1198, %f1186;
	setp.gt.f32 	%p404, %f1198, 0f43180000;
	cvt.rzi.s32.f32 	%r202, %f1187;
	shl.b32 	%r203, %r202, 23;
	sub.s32 	%r204, %r203, %r201;
	mov.b32 	%f1199, %r204;
	add.s32 	%r205, %r201, 2130706432;
	mov.b32 	%f1200, %r205;
	fma.rn.f32 	%f1201, %f1196, 0f391FCB8E, 0f3AAF85ED;
	fma.rn.f32 	%f1202, %f1201, %f1196, 0f3C1D9856;
	fma.rn.f32 	%f1203, %f1202, %f1196, 0f3D6357BB;
	fma.rn.f32 	%f1204, %f1203, %f1196, 0f3E75FDEC;
	fma.rn.f32 	%f1205, %f1204, %f1196, 0f3F317218;
	fma.rn.f32 	%f1206, %f1205, %f1196, 0f3F800000;
	mul.f32 	%f1207, %f1206, %f1200;
	mul.f32 	%f1208, %f1207, %f1199;
	selp.f32 	%f1969, %f1197, %f1208, %p404;
	@%p402 bra 	$L__BB1_153;
	add.f32 	%f1209, %f573, %f573;
	mov.b32 	%r206, %f1209;
	and.b32  	%r207, %r206, 2147483647;
	mov.b32 	%f1969, %r207;
$L__BB1_153:
	setp.le.f32 	%p405, %f574, 0f00000000;
	mov.f32 	%f1968, 0f00000000;
	@%p405 bra 	$L__BB1_181;
	abs.f32 	%f600, %f574;
	setp.eq.f32 	%p406, %f574, 0f3F800000;
	mov.f32 	%f1968, 0f3F800000;
	@%p406 bra 	$L__BB1_181;
	setp.num.f32 	%p407, %f600, %f600;
	@%p407 bra 	$L__BB1_179;
	mov.f32 	%f1268, 0f400CCCCD;
	add.rn.f32 	%f1968, %f574, %f1268;
	bra.uni 	$L__BB1_181;
$L__BB1_157:
	setp.le.f32 	%p454, %f573, 0f00000000;
	mov.f32 	%f1969, 0f00000000;
	@%p454 bra 	$L__BB1_160;
	setp.gtu.f32 	%p455, %f573, 0f3D25AEE6;
	@%p455 bra 	$L__BB1_166;
	div.rn.f32 	%f1969, %f573, 0f414EB852;
$L__BB1_160:
	setp.le.f32 	%p465, %f574, 0f00000000;
	mov.f32 	%f1968, 0f00000000;
	@%p465 bra 	$L__BB1_163;
	setp.gtu.f32 	%p466, %f574, 0f3D25AEE6;
	@%p466 bra 	$L__BB1_185;
	div.rn.f32 	%f1968, %f574, 0f414EB852;
$L__BB1_163:
	setp.le.f32 	%p476, %f575, 0f00000000;
	mov.f32 	%f1970, 0f00000000;
	@%p476 bra 	$L__BB1_202;
	setp.gtu.f32 	%p477, %f575, 0f3D25AEE6;
	@%p477 bra 	$L__BB1_197;
	div.rn.f32 	%f1970, %f575, 0f414EB852;
	bra.uni 	$L__BB1_202;
$L__BB1_166:
	add.f32 	%f1506, %f573, 0f3D6147AE;
	div.rn.f32 	%f587, %f1506, 0f3F870A3D;
	abs.f32 	%f588, %f587;
	setp.eq.f32 	%p456, %f587, 0f3F800000;
	mov.f32 	%f1969, 0f3F800000;
	@%p456 bra 	$L__BB1_160;
	setp.num.f32 	%p457, %f588, %f588;
	@%p457 bra 	$L__BB1_169;
	mov.f32 	%f1562, 0f4019999A;
	add.rn.f32 	%f1969, %f587, %f1562;
	bra.uni 	$L__BB1_160;
$L__BB1_169:
	setp.lt.f32 	%p458, %f588, 0f00800000;
	mul.f32 	%f1507, %f588, 0f4B800000;
	selp.f32 	%f1508, %f1507, %f588, %p458;
	mov.b32 	%r263, %f1508;
	add.s32 	%r264, %r263, -1060439283;
	and.b32  	%r265, %r264, -8388608;
	sub.s32 	%r266, %r263, %r265;
	mov.b32 	%f1509, %r266;
	cvt.rn.f32.s32 	%f1510, %r265;
	selp.f32 	%f1511, 0fC1C00000, 0f00000000, %p458;
	fma.rn.f32 	%f1512, %f1510, 0f34000000, %f1511;
	add.f32 	%f1513, %f1509, 0fBF800000;
	add.f32 	%f1514, %f1509, 0f3F800000;
	rcp.approx.ftz.f32 	%f1515, %f1514;
	add.f32 	%f1516, %f1513, %f1513;
	mul.f32 	%f1517, %f1516, %f1515;
	mul.f32 	%f1518, %f1517, %f1517;
	neg.f32 	%f1519, %f1517;
	sub.f32 	%f1520, %f1513, %f1517;
	add.f32 	%f1521, %f1520, %f1520;
	fma.rn.f32 	%f1522, %f1519, %f1513, %f1521;
	mul.rn.f32 	%f1523, %f1515, %f1522;
	fma.rn.f32 	%f1524, %f1518, 0f3A2C32E4, 0f3B52E7DB;
	fma.rn.f32 	%f1525, %f1524, %f1518, 0f3C93BB73;
	fma.rn.f32 	%f1526, %f1525, %f1518, 0f3DF6384F;
	mul.rn.f32 	%f1527, %f1526, %f1518;
	fma.rn.f32 	%f1528, %f1517, 0f3FB8AA3B, %f1512;
	mul.f32 	%f1529, %f1527, 0f40400000;
	sub.f32 	%f1530, %f1512, %f1528;
	fma.rn.f32 	%f1531, %f1517, 0f3FB8AA3B, %f1530;
	fma.rn.f32 	%f1532, %f1523, 0f3FB8AA3B, %f1531;
	fma.rn.f32 	%f1533, %f1517, 0f32A55E34, %f1532;
	fma.rn.f32 	%f1534, %f1529, %f1523, %f1533;
	fma.rn.f32 	%f1535, %f1527, %f1517, %f1534;
	add.rn.f32 	%f1536, %f1528, %f1535;
	mov.f32 	%f1537, 0f4019999A;
	mul.rn.f32 	%f1538, %f1536, %f1537;
	cvt.rni.f32.f32 	%f1539, %f1538;
	sub.f32 	%f1540, %f1538, %f1539;
	neg.f32 	%f1541, %f1538;
	fma.rn.f32 	%f1542, %f1536, 0f4019999A, %f1541;
	neg.f32 	%f1543, %f1528;
	add.rn.f32 	%f1544, %f1536, %f1543;
	neg.f32 	%f1545, %f1544;
	add.rn.f32 	%f1546, %f1535, %f1545;
	fma.rn.f32 	%f1547, %f1546, 0f4019999A, %f1542;
	add.f32 	%f1548, %f1540, %f1547;
	setp.gt.f32 	%p459, %f1539, 0f00000000;
	selp.b32 	%r267, 0, -2097152000, %p459;
	setp.neu.f32 	%p460, %f587, 0f00000000;
	setp.neu.f32 	%p461, %f588, 0f7F800000;
	setp.lt.f32 	%p462, %f1538, 0f00000000;
	selp.f32 	%f1549, 0f00000000, 0f7F800000, %p462;
	abs.f32 	%f1550, %f1538;
	setp.gt.f32 	%p463, %f1550, 0f43180000;
	cvt.rzi.s32.f32 	%r268, %f1539;
	shl.b32 	%r269, %r268, 23;
	sub.s32 	%r270, %r269, %r267;
	mov.b32 	%f1551, %r270;
	add.s32 	%r271, %r267, 2130706432;
	mov.b32 	%f1552, %r271;
	fma.rn.f32 	%f1553, %f1548, 0f391FCB8E, 0f3AAF85ED;
	fma.rn.f32 	%f1554, %f1553, %f1548, 0f3C1D9856;
	fma.rn.f32 	%f1555, %f1554, %f1548, 0f3D6357BB;
	fma.rn.f32 	%f1556, %f1555, %f1548, 0f3E75FDEC;
	fma.rn.f32 	%f1557, %f1556, %f1548, 0f3F317218;
	fma.rn.f32 	%f1558, %f1557, %f1548, 0f3F800000;
	mul.f32 	%f1559, %f1558, %f1552;
	mul.f32 	%f1560, %f1559, %f1551;
	selp.f32 	%f1969, %f1549, %f1560, %p463;
	and.pred  	%p464, %p460, %p461;
	@%p464 bra 	$L__BB1_160;
	add.f32 	%f1561, %f587, %f587;
	mov.b32 	%r272, %f1561;
	and.b32  	%r273, %r272, 2147483647;
	mov.b32 	%f1969, %r273;
	bra.uni 	$L__BB1_160;
$L__BB1_171:
	add.f32 	%f1388, %f574, 0f3DCAC083;
	div.rn.f32 	%f594, %f1388, 0f3F8CAC08;
	abs.f32 	%f595, %f594;
	setp.eq.f32 	%p434, %f594, 0f3F800000;
	mov.f32 	%f1968, 0f3F800000;
	@%p434 bra 	$L__BB1_176;
	setp.num.f32 	%p435, %f595, %f595;
	@%p435 bra 	$L__BB1_174;
	mov.f32 	%f1444, 0f400E38E4;
	add.rn.f32 	%f1968, %f594, %f1444;
	bra.uni 	$L__BB1_176;
$L__BB1_174:
	setp.lt.f32 	%p436, %f595, 0f00800000;
	mul.f32 	%f1389, %f595, 0f4B800000;
	selp.f32 	%f1390, %f1389, %f595, %p436;
	mov.b32 	%r241, %f1390;
	add.s32 	%r242, %r241, -1060439283;
	and.b32  	%r243, %r242, -8388608;
	sub.s32 	%r244, %r241, %r243;
	mov.b32 	%f1391, %r244;
	cvt.rn.f32.s32 	%f1392, %r243;
	selp.f32 	%f1393, 0fC1C00000, 0f00000000, %p436;
	fma.rn.f32 	%f1394, %f1392, 0f34000000, %f1393;
	add.f32 	%f1395, %f1391, 0fBF800000;
	add.f32 	%f1396, %f1391, 0f3F800000;
	rcp.approx.ftz.f32 	%f1397, %f1396;
	add.f32 	%f1398, %f1395, %f1395;
	mul.f32 	%f1399, %f1398, %f1397;
	mul.f32 	%f1400, %f1399, %f1399;
	neg.f32 	%f1401, %f1399;
	sub.f32 	%f1402, %f1395, %f1399;
	add.f32 	%f1403, %f1402, %f1402;
	fma.rn.f32 	%f1404, %f1401, %f1395, %f1403;
	mul.rn.f32 	%f1405, %f1397, %f1404;
	fma.rn.f32 	%f1406, %f1400, 0f3A2C32E4, 0f3B52E7DB;
	fma.rn.f32 	%f1407, %f1406, %f1400, 0f3C93BB73;
	fma.rn.f32 	%f1408, %f1407, %f1400, 0f3DF6384F;
	mul.rn.f32 	%f1409, %f1408, %f1400;
	fma.rn.f32 	%f1410, %f1399, 0f3FB8AA3B, %f1394;
	mul.f32 	%f1411, %f1409, 0f40400000;
	sub.f32 	%f1412, %f1394, %f1410;
	fma.rn.f32 	%f1413, %f1399, 0f3FB8AA3B, %f1412;
	fma.rn.f32 	%f1414, %f1405, 0f3FB8AA3B, %f1413;
	fma.rn.f32 	%f1415, %f1399, 0f32A55E34, %f1414;
	fma.rn.f32 	%f1416, %f1411, %f1405, %f1415;
	fma.rn.f32 	%f1417, %f1409, %f1399, %f1416;
	add.rn.f32 	%f1418, %f1410, %f1417;
	mov.f32 	%f1419, 0f400E38E4;
	mul.rn.f32 	%f1420, %f1418, %f1419;
	cvt.rni.f32.f32 	%f1421, %f1420;
	sub.f32 	%f1422, %f1420, %f1421;
	neg.f32 	%f1423, %f1420;
	fma.rn.f32 	%f1424, %f1418, 0f400E38E4, %f1423;
	neg.f32 	%f1425, %f1410;
	add.rn.f32 	%f1426, %f1418, %f1425;
	neg.f32 	%f1427, %f1426;
	add.rn.f32 	%f1428, %f1417, %f1427;
	fma.rn.f32 	%f1429, %f1428, 0f400E38E4, %f1424;
	add.f32 	%f1430, %f1422, %f1429;
	setp.gt.f32 	%p437, %f1421, 0f00000000;
	selp.b32 	%r245, 0, -2097152000, %p437;
	setp.neu.f32 	%p438, %f594, 0f00000000;
	setp.neu.f32 	%p439, %f595, 0f7F800000;
	setp.lt.f32 	%p440, %f1420, 0f00000000;
	selp.f32 	%f1431, 0f00000000, 0f7F800000, %p440;
	abs.f32 	%f1432, %f1420;
	setp.gt.f32 	%p441, %f1432, 0f43180000;
	cvt.rzi.s32.f32 	%r246, %f1421;
	shl.b32 	%r247, %r246, 23;
	sub.s32 	%r248, %r247, %r245;
	mov.b32 	%f1433, %r248;
	add.s32 	%r249, %r245, 2130706432;
	mov.b32 	%f1434, %r249;
	fma.rn.f32 	%f1435, %f1430, 0f391FCB8E, 0f3AAF85ED;
	fma.rn.f32 	%f1436, %f1435, %f1430, 0f3C1D9856;
	fma.rn.f32 	%f1437, %f1436, %f1430, 0f3D6357BB;
	fma.rn.f32 	%f1438, %f1437, %f1430, 0f3E75FDEC;
	fma.rn.f32 	%f1439, %f1438, %f1430, 0f3F317218;
	fma.rn.f32 	%f1440, %f1439, %f1430, 0f3F800000;
	mul.f32 	%f1441, %f1440, %f1434;
	mul.f32 	%f1442, %f1441, %f1433;
	selp.f32 	%f1968, %f1431, %f1442, %p441;
	and.pred  	%p442, %p438, %p439;
	@%p442 bra 	$L__BB1_176;
	add.f32 	%f1443, %f594, %f594;
	mov.b32 	%r250, %f1443;
	and.b32  	%r251, %r250, 2147483647;
	mov.b32 	%f1968, %r251;
$L__BB1_176:
	setp.le.f32 	%p443, %f575, 0f00000000;
	mov.f32 	%f1970, 0f00000000;
	@%p443 bra 	$L__BB1_202;
	setp.geu.f32 	%p444, %f575, 0f3DA5E354;
	@%p444 bra 	$L__BB1_190;
	div.rn.f32 	%f1970, %f575, 0f40900000;
	bra.uni 	$L__BB1_202;
$L__BB1_179:
	setp.lt.f32 	%p408, %f600, 0f00800000;
	mul.f32 	%f1213, %f600, 0f4B800000;
	selp.f32 	%f1214, %f1213, %f600, %p408;
	mov.b32 	%r208, %f1214;
	add.s32 	%r209, %r208, -1060439283;
	and.b32  	%r210, %r209, -8388608;
	sub.s32 	%r211, %r208, %r210;
	mov.b32 	%f1215, %r211;
	cvt.rn.f32.s32 	%f1216, %r210;
	selp.f32 	%f1217, 0fC1C00000, 0f00000000, %p408;
	fma.rn.f32 	%f1218, %f1216, 0f34000000, %f1217;
	add.f32 	%f1219, %f1215, 0fBF800000;
	add.f32 	%f1220, %f1215, 0f3F800000;
	rcp.approx.ftz.f32 	%f1221, %f1220;
	add.f32 	%f1222, %f1219, %f1219;
	mul.f32 	%f1223, %f1222, %f1221;
	mul.f32 	%f1224, %f1223, %f1223;
	neg.f32 	%f1225, %f1223;
	sub.f32 	%f1226, %f1219, %f1223;
	add.f32 	%f1227, %f1226, %f1226;
	fma.rn.f32 	%f1228, %f1225, %f1219, %f1227;
	mul.rn.f32 	%f1229, %f1221, %f1228;
	fma.rn.f32 	%f1230, %f1224, 0f3A2C32E4, 0f3B52E7DB;
	fma.rn.f32 	%f1231, %f1230, %f1224, 0f3C93BB73;
	fma.rn.f32 	%f1232, %f1231, %f1224, 0f3DF6384F;
	mul.rn.f32 	%f1233, %f1232, %f1224;
	fma.rn.f32 	%f1234, %f1223, 0f3FB8AA3B, %f1218;
	mul.f32 	%f1235, %f1233, 0f40400000;
	sub.f32 	%f1236, %f1218, %f1234;
	fma.rn.f32 	%f1237, %f1223, 0f3FB8AA3B, %f1236;
	fma.rn.f32 	%f1238, %f1229, 0f3FB8AA3B, %f1237;
	fma.rn.f32 	%f1239, %f1223, 0f32A55E34, %f1238;
	fma.rn.f32 	%f1240, %f1235, %f1229, %f1239;
	fma.rn.f32 	%f1241, %f1233, %f1223, %f1240;
	add.rn.f32 	%f1242, %f1234, %f1241;
	mov.f32 	%f1243, 0f400CCCCD;
	mul.rn.f32 	%f1244, %f1242, %f1243;
	cvt.rni.f32.f32 	%f1245, %f1244;
	sub.f32 	%f1246, %f1244, %f1245;
	neg.f32 	%f1247, %f1244;
	fma.rn.f32 	%f1248, %f1242, 0f400CCCCD, %f1247;
	neg.f32 	%f1249, %f1234;
	add.rn.f32 	%f1250, %f1242, %f1249;
	neg.f32 	%f1251, %f1250;
	add.rn.f32 	%f1252, %f1241, %f1251;
	fma.rn.f32 	%f1253, %f1252, 0f400CCCCD, %f1248;
	add.f32 	%f1254, %f1246, %f1253;
	setp.gt.f32 	%p409, %f1245, 0f00000000;
	selp.b32 	%r212, 0, -2097152000, %p409;
	setp.neu.f32 	%p410, %f600, 0f7F800000;
	setp.lt.f32 	%p411, %f1244, 0f00000000;
	selp.f32 	%f1255, 0f00000000, 0f7F800000, %p411;
	abs.f32 	%f1256, %f1244;
	setp.gt.f32 	%p412, %f1256, 0f43180000;
	cvt.rzi.s32.f32 	%r213, %f1245;
	shl.b32 	%r214, %r213, 23;
	sub.s32 	%r215, %r214, %r212;
	mov.b32 	%f1257, %r215;
	add.s32 	%r216, %r212, 2130706432;
	mov.b32 	%f1258, %r216;
	fma.rn.f32 	%f1259, %f1254, 0f391FCB8E, 0f3AAF85ED;
	fma.rn.f32 	%f1260, %f1259, %f1254, 0f3C1D9856;
	fma.rn.f32 	%f1261, %f1260, %f1254, 0f3D6357BB;
	fma.rn.f32 	%f1262, %f1261, %f1254, 0f3E75FDEC;
	fma.rn.f32 	%f1263, %f1262, %f1254, 0f3F317218;
	fma.rn.f32 	%f1264, %f1263, %f1254, 0f3F800000;
	mul.f32 	%f1265, %f1264, %f1258;
	mul.f32 	%f1266, %f1265, %f1257;
	selp.f32 	%f1968, %f1255, %f1266, %p412;
	@%p410 bra 	$L__BB1_181;
	add.f32 	%f1267, %f574, %f574;
	mov.b32 	%r217, %f1267;
	and.b32  	%r218, %r217, 2147483647;
	mov.b32 	%f1968, %r218;
$L__BB1_181:
	setp.le.f32 	%p413, %f575, 0f00000000;
	mov.f32 	%f1970, 0f00000000;
	@%p413 bra 	$L__BB1_202;
	abs.f32 	%f619, %f575;
	setp.eq.f32 	%p414, %f575, 0f3F800000;
	mov.f32 	%f1970, 0f3F800000;
	@%p414 bra 	$L__BB1_202;
	setp.num.f32 	%p415, %f619, %f619;
	@%p415 bra 	$L__BB1_195;
	mov.f32 	%f1326, 0f400CCCCD;
	add.rn.f32 	%f1970, %f575, %f1326;
	bra.uni 	$L__BB1_202;
$L__BB1_185:
	add.f32 	%f1565, %f574, 0f3D6147AE;
	div.rn.f32 	%f606, %f1565, 0f3F870A3D;
	abs.f32 	%f607, %f606;
	setp.eq.f32 	%p467, %f606, 0f3F800000;
	mov.f32 	%f1968, 0f3F800000;
	@%p467 bra 	$L__BB1_163;
	setp.num.f32 	%p468, %f607, %f607;
	@%p468 bra 	$L__BB1_188;
	mov.f32 	%f1621, 0f4019999A;
	add.rn.f32 	%f1968, %f606, %f1621;
	bra.uni 	$L__BB1_163;
$L__BB1_188:
	setp.lt.f32 	%p469, %f607, 0f00800000;
	mul.f32 	%f1566, %f607, 0f4B800000;
	selp.f32 	%f1567, %f1566, %f607, %p469;
	mov.b32 	%r274, %f1567;
	add.s32 	%r275, %r274, -1060439283;
	and.b32  	%r276, %r275, -8388608;
	sub.s32 	%r277, %r274, %r276;
	mov.b32 	%f1568, %r277;
	cvt.rn.f32.s32 	%f1569, %r276;
	selp.f32 	%f1570, 0fC1C00000, 0f00000000, %p469;
	fma.rn.f32 	%f1571, %f1569, 0f34000000, %f1570;
	add.f32 	%f1572, %f1568, 0fBF800000;
	add.f32 	%f1573, %f1568, 0f3F800000;
	rcp.approx.ftz.f32 	%f1574, %f1573;
	add.f32 	%f1575, %f1572, %f1572;
	mul.f32 	%f1576, %f1575, %f1574;
	mul.f32 	%f1577, %f1576, %f1576;
	neg.f32 	%f1578, %f1576;
	sub.f32 	%f1579, %f1572, %f1576;
	add.f32 	%f1580, %f1579, %f1579;
	fma.rn.f32 	%f1581, %f1578, %f1572, %f1580;
	mul.rn.f32 	%f1582, %f1574, %f1581;
	fma.rn.f32 	%f1583, %f1577, 0f3A2C32E4, 0f3B52E7DB;
	fma.rn.f32 	%f1584, %f1583, %f1577, 0f3C93BB73;
	fma.rn.f32 	%f1585, %f1584, %f1577, 0f3DF6384F;
	mul.rn.f32 	%f1586, %f1585, %f1577;
	fma.rn.f32 	%f1587, %f1576, 0f3FB8AA3B, %f1571;
	mul.f32 	%f1588, %f1586, 0f40400000;
	sub.f32 	%f1589, %f1571, %f1587;
	fma.rn.f32 	%f1590, %f1576, 0f3FB8AA3B, %f1589;
	fma.rn.f32 	%f1591, %f1582, 0f3FB8AA3B, %f1590;
	fma.rn.f32 	%f1592, %f1576, 0f32A55E34, %f1591;
	fma.rn.f32 	%f1593, %f1588, %f1582, %f1592;
	fma.rn.f32 	%f1594, %f1586, %f1576, %f1593;
	add.rn.f32 	%f1595, %f1587, %f1594;
	mov.f32 	%f1596, 0f4019999A;
	mul.rn.f32 	%f1597, %f1595, %f1596;
	cvt.rni.f32.f32 	%f1598, %f1597;
	sub.f32 	%f1599, %f1597, %f1598;
	neg.f32 	%f1600, %f1597;
	fma.rn.f32 	%f1601, %f1595, 0f4019999A, %f1600;
	neg.f32 	%f1602, %f1587;
	add.rn.f32 	%f1603, %f1595, %f1602;
	neg.f32 	%f1604, %f1603;
	add.rn.f32 	%f1605, %f1594, %f1604;
	fma.rn.f32 	%f1606, %f1605, 0f4019999A, %f1601;
	add.f32 	%f1607, %f1599, %f1606;
	setp.gt.f32 	%p470, %f1598, 0f00000000;
	selp.b32 	%r278, 0, -2097152000, %p470;
	setp.neu.f32 	%p471, %f606, 0f00000000;
	setp.neu.f32 	%p472, %f607, 0f7F800000;
	setp.lt.f32 	%p473, %f1597, 0f00000000;
	selp.f32 	%f1608, 0f00000000, 0f7F800000, %p473;
	abs.f32 	%f1609, %f1597;
	setp.gt.f32 	%p474, %f1609, 0f43180000;
	cvt.rzi.s32.f32 	%r279, %f1598;
	shl.b32 	%r280, %r279, 23;
	sub.s32 	%r281, %r280, %r278;
	mov.b32 	%f1610, %r281;
	add.s32 	%r282, %r278, 2130706432;
	mov.b32 	%f1611, %r282;
	fma.rn.f32 	%f1612, %f1607, 0f391FCB8E, 0f3AAF85ED;
	fma.rn.f32 	%f1613, %f1612, %f1607, 0f3C1D9856;
	fma.rn.f32 	%f1614, %f1613, %f1607, 0f3D6357BB;
	fma.rn.f32 	%f1615, %f1614, %f1607, 0f3E75FDEC;
	fma.rn.f32 	%f1616, %f1615, %f1607, 0f3F317218;
	fma.rn.f32 	%f1617, %f1616, %f1607, 0f3F800000;
	mul.f32 	%f1618, %f1617, %f1611;
	mul.f32 	%f1619, %f1618, %f1610;
	selp.f32 	%f1968, %f1608, %f1619, %p474;
	and.pred  	%p475, %p471, %p472;
	@%p475 bra 	$L__BB1_163;
	add.f32 	%f1620, %f606, %f606;
	mov.b32 	%r283, %f1620;
	and.b32  	%r284, %r283, 2147483647;
	mov.b32 	%f1968, %r284;
	bra.uni 	$L__BB1_163;
$L__BB1_190:
	add.f32 	%f1447, %f575, 0f3DCAC083;
	div.rn.f32 	%f613, %f1447, 0f3F8CAC08;
	abs.f32 	%f614, %f613;
	setp.eq.f32 	%p445, %f613, 0f3F800000;
	mov.f32 	%f1970, 0f3F800000;
	@%p445 bra 	$L__BB1_202;
	setp.num.f32 	%p446, %f614, %f614;
	@%p446 bra 	$L__BB1_193;
	mov.f32 	%f1503, 0f400E38E4;
	add.rn.f32 	%f1970, %f613, %f1503;
	bra.uni 	$L__BB1_202;
$L__BB1_193:
	setp.lt.f32 	%p447, %f614, 0f00800000;
	mul.f32 	%f1448, %f614, 0f4B800000;
	selp.f32 	%f1449, %f1448, %f614, %p447;
	mov.b32 	%r252, %f1449;
	add.s32 	%r253, %r252, -1060439283;
	and.b32  	%r254, %r253, -8388608;
	sub.s32 	%r255, %r252, %r254;
	mov.b32 	%f1450, %r255;
	cvt.rn.f32.s32 	%f1451, %r254;
	selp.f32 	%f1452, 0fC1C00000, 0f00000000, %p447;
	fma.rn.f32 	%f1453, %f1451, 0f34000000, %f1452;
	add.f32 	%f1454, %f1450, 0fBF800000;
	add.f32 	%f1455, %f1450, 0f3F800000;
	rcp.approx.ftz.f32 	%f1456, %f1455;
	add.f32 	%f1457, %f1454, %f1454;
	mul.f32 	%f1458, %f1457, %f1456;
	mul.f32 	%f1459, %f1458, %f1458;
	neg.f32 	%f1460, %f1458;
	sub.f32 	%f1461, %f1454, %f1458;
	add.f32 	%f1462, %f1461, %f1461;
	fma.rn.f32 	%f1463, %f1460, %f1454, %f1462;
	mul.rn.f32 	%f1464, %f1456, %f1463;
	fma.rn.f32 	%f1465, %f1459, 0f3A2C32E4, 0f3B52E7DB;
	fma.rn.f32 	%f1466, %f1465, %f1459, 0f3C93BB73;
	fma.rn.f32 	%f1467, %f1466, %f1459, 0f3DF6384F;
	mul.rn.f32 	%f1468, %f1467, %f1459;
	fma.rn.f32 	%f1469, %f1458, 0f3FB8AA3B, %f1453;
	mul.f32 	%f1470, %f1468, 0f40400000;
	sub.f32 	%f1471, %f1453, %f1469;
	fma.rn.f32 	%f1472, %f1458, 0f3FB8AA3B, %f1471;
	fma.rn.f32 	%f1473, %f1464, 0f3FB8AA3B, %f1472;
	fma.rn.f32 	%f1474, %f1458, 0f32A55E34, %f1473;
	fma.rn.f32 	%f1475, %f1470, %f1464, %f1474;
	fma.rn.f32 	%f1476, %f1468, %f1458, %f1475;
	add.rn.f32 	%f1477, %f1469, %f1476;
	mov.f32 	%f1478, 0f400E38E4;
	mul.rn.f32 	%f1479, %f1477, %f1478;
	cvt.rni.f32.f32 	%f1480, %f1479;
	sub.f32 	%f1481, %f1479, %f1480;
	neg.f32 	%f1482, %f1479;
	fma.rn.f32 	%f1483, %f1477, 0f400E38E4, %f1482;
	neg.f32 	%f1484, %f1469;
	add.rn.f32 	%f1485, %f1477, %f1484;
	neg.f32 	%f1486, %f1485;
	add.rn.f32 	%f1487, %f1476, %f1486;
	fma.rn.f32 	%f1488, %f1487, 0f400E38E4, %f1483;
	add.f32 	%f1489, %f1481, %f1488;
	setp.gt.f32 	%p448, %f1480, 0f00000000;
	selp.b32 	%r256, 0, -2097152000, %p448;
	setp.neu.f32 	%p449, %f613, 0f00000000;
	setp.neu.f32 	%p450, %f614, 0f7F800000;
	setp.lt.f32 	%p451, %f1479, 0f00000000;
	selp.f32 	%f1490, 0f00000000, 0f7F800000, %p451;
	abs.f32 	%f1491, %f1479;
	setp.gt.f32 	%p452, %f1491, 0f43180000;
	cvt.rzi.s32.f32 	%r257, %f1480;
	shl.b32 	%r258, %r257, 23;
	sub.s32 	%r259, %r258, %r256;
	mov.b32 	%f1492, %r259;
	add.s32 	%r260, %r256, 2130706432;
	mov.b32 	%f1493, %r260;
	fma.rn.f32 	%f1494, %f1489, 0f391FCB8E, 0f3AAF85ED;
	fma.rn.f32 	%f1495, %f1494, %f1489, 0f3C1D9856;
	fma.rn.f32 	%f1496, %f1495, %f1489, 0f3D6357BB;
	fma.rn.f32 	%f1497, %f1496, %f1489, 0f3E75FDEC;
	fma.rn.f32 	%f1498, %f1497, %f1489, 0f3F317218;
	fma.rn.f32 	%f1499, %f1498, %f1489, 0f3F800000;
	mul.f32 	%f1500, %f1499, %f1493;
	mul.f32 	%f1501, %f1500, %f1492;
	selp.f32 	%f1970, %f1490, %f1501, %p452;
	and.pred  	%p453, %p449, %p450;
	@%p453 bra 	$L__BB1_202;
	add.f32 	%f1502, %f613, %f613;
	mov.b32 	%r261, %f1502;
	and.b32  	%r262, %r261, 2147483647;
	mov.b32 	%f1970, %r262;
	bra.uni 	$L__BB1_202;
$L__BB1_195:
	setp.lt.f32 	%p416, %f619, 0f00800000;
	mul.f32 	%f1271, %f619, 0f4B800000;
	selp.f32 	%f1272, %f1271, %f619, %p416;
	mov.b32 	%r219, %f1272;
	add.s32 	%r220, %r219, -1060439283;
	and.b32  	%r221, %r220, -8388608;
	sub.s32 	%r222, %r219, %r221;
	mov.b32 	%f1273, %r222;
	cvt.rn.f32.s32 	%f1274, %r221;
	selp.f32 	%f1275, 0fC1C00000, 0f00000000, %p416;
	fma.rn.f32 	%f1276, %f1274, 0f34000000, %f1275;
	add.f32 	%f1277, %f1273, 0fBF800000;
	add.f32 	%f1278, %f1273, 0f3F800000;
	rcp.approx.ftz.f32 	%f1279, %f1278;
	add.f32 	%f1280, %f1277, %f1277;
	mul.f32 	%f1281, %f1280, %f1279;
	mul.f32 	%f1282, %f1281, %f1281;
	neg.f32 	%f1283, %f1281;
	sub.f32 	%f1284, %f1277, %f1281;
	add.f32 	%f1285, %f1284, %f1284;
	fma.rn.f32 	%f1286, %f1283, %f1277, %f1285;
	mul.rn.f32 	%f1287, %f1279, %f1286;
	fma.rn.f32 	%f1288, %f1282, 0f3A2C32E4, 0f3B52E7DB;
	fma.rn.f32 	%f1289, %f1288, %f1282, 0f3C93BB73;
	fma.rn.f32 	%f1290, %f1289, %f1282, 0f3DF6384F;
	mul.rn.f32 	%f1291, %f1290, %f1282;
	fma.rn.f32 	%f1292, %f1281, 0f3FB8AA3B, %f1276;
	mul.f32 	%f1293, %f1291, 0f40400000;
	sub.f32 	%f1294, %f1276, %f1292;
	fma.rn.f32 	%f1295, %f1281, 0f3FB8AA3B, %f1294;
	fma.rn.f32 	%f1296, %f1287, 0f3FB8AA3B, %f1295;
	fma.rn.f32 	%f1297, %f1281, 0f32A55E34, %f1296;
	fma.rn.f32 	%f1298, %f1293, %f1287, %f1297;
	fma.rn.f32 	%f1299, %f1291, %f1281, %f1298;
	add.rn.f32 	%f1300, %f1292, %f1299;
	mov.f32 	%f1301, 0f400CCCCD;
	mul.rn.f32 	%f1302, %f1300, %f1301;
	cvt.rni.f32.f32 	%f1303, %f1302;
	sub.f32 	%f1304, %f1302, %f1303;
	neg.f32 	%f1305, %f1302;
	fma.rn.f32 	%f1306, %f1300, 0f400CCCCD, %f1305;
	neg.f32 	%f1307, %f1292;
	add.rn.f32 	%f1308, %f1300, %f1307;
	neg.f32 	%f1309, %f1308;
	add.rn.f32 	%f1310, %f1299, %f1309;
	fma.rn.f32 	%f1311, %f1310, 0f400CCCCD, %f1306;
	add.f32 	%f1312, %f1304, %f1311;
	setp.gt.f32 	%p417, %f1303, 0f00000000;
	selp.b32 	%r223, 0, -2097152000, %p417;
	setp.neu.f32 	%p418, %f619, 0f7F800000;
	setp.lt.f32 	%p419, %f1302, 0f00000000;
	selp.f32 	%f1313, 0f00000000, 0f7F800000, %p419;
	abs.f32 	%f1314, %f1302;
	setp.gt.f32 	%p420, %f1314, 0f43180000;
	cvt.rzi.s32.f32 	%r224, %f1303;
	shl.b32 	%r225, %r224, 23;
	sub.s32 	%r226, %r225, %r223;
	mov.b32 	%f1315, %r226;
	add.s32 	%r227, %r223, 2130706432;
	mov.b32 	%f1316, %r227;
	fma.rn.f32 	%f1317, %f1312, 0f391FCB8E, 0f3AAF85ED;
	fma.rn.f32 	%f1318, %f1317, %f1312, 0f3C1D9856;
	fma.rn.f32 	%f1319, %f1318, %f1312, 0f3D6357BB;
	fma.rn.f32 	%f1320, %f1319, %f1312, 0f3E75FDEC;
	fma.rn.f32 	%f1321, %f1320, %f1312, 0f3F317218;
	fma.rn.f32 	%f1322, %f1321, %f1312, 0f3F800000;
	mul.f32 	%f1323, %f1322, %f1316;
	mul.f32 	%f1324, %f1323, %f1315;
	selp.f32 	%f1970, %f1313, %f1324, %p420;
	@%p418 bra 	$L__BB1_202;
	add.f32 	%f1325, %f575, %f575;
	mov.b32 	%r228, %f1325;
	and.b32  	%r229, %r228, 2147483647;
	mov.b32 	%f1970, %r229;
	bra.uni 	$L__BB1_202;
$L__BB1_197:
	add.f32 	%f1624, %f575, 0f3D6147AE;
	div.rn.f32 	%f625, %f1624, 0f3F870A3D;
	abs.f32 	%f626, %f625;
	setp.eq.f32 	%p478, %f625, 0f3F800000;
	mov.f32 	%f1970, 0f3F800000;
	@%p478 bra 	$L__BB1_202;
	setp.num.f32 	%p479, %f626, %f626;
	@%p479 bra 	$L__BB1_200;
	mov.f32 	%f1680, 0f4019999A;
	add.rn.f32 	%f1970, %f625, %f1680;
	bra.uni 	$L__BB1_202;
$L__BB1_200:
	setp.lt.f32 	%p480, %f626, 0f00800000;
	mul.f32 	%f1625, %f626, 0f4B800000;
	selp.f32 	%f1626, %f1625, %f626, %p480;
	mov.b32 	%r285, %f1626;
	add.s32 	%r286, %r285, -1060439283;
	and.b32  	%r287, %r286, -8388608;
	sub.s32 	%r288, %r285, %r287;
	mov.b32 	%f1627, %r288;
	cvt.rn.f32.s32 	%f1628, %r287;
	selp.f32 	%f1629, 0fC1C00000, 0f00000000, %p480;
	fma.rn.f32 	%f1630, %f1628, 0f34000000, %f1629;
	add.f32 	%f1631, %f1627, 0fBF800000;
	add.f32 	%f1632, %f1627, 0f3F800000;
	rcp.approx.ftz.f32 	%f1633, %f1632;
	add.f32 	%f1634, %f1631, %f1631;
	mul.f32 	%f1635, %f1634, %f1633;
	mul.f32 	%f1636, %f1635, %f1635;
	neg.f32 	%f1637, %f1635;
	sub.f32 	%f1638, %f1631, %f1635;
	add.f32 	%f1639, %f1638, %f1638;
	fma.rn.f32 	%f1640, %f1637, %f1631, %f1639;
	mul.rn.f32 	%f1641, %f1633, %f1640;
	fma.rn.f32 	%f1642, %f1636, 0f3A2C32E4, 0f3B52E7DB;
	fma.rn.f32 	%f1643, %f1642, %f1636, 0f3C93BB73;
	fma.rn.f32 	%f1644, %f1643, %f1636, 0f3DF6384F;
	mul.rn.f32 	%f1645, %f1644, %f1636;
	fma.rn.f32 	%f1646, %f1635, 0f3FB8AA3B, %f1630;
	mul.f32 	%f1647, %f1645, 0f40400000;
	sub.f32 	%f1648, %f1630, %f1646;
	fma.rn.f32 	%f1649, %f1635, 0f3FB8AA3B, %f1648;
	fma.rn.f32 	%f1650, %f1641, 0f3FB8AA3B, %f1649;
	fma.rn.f32 	%f1651, %f1635, 0f32A55E34, %f1650;
	fma.rn.f32 	%f1652, %f1647, %f1641, %f1651;
	fma.rn.f32 	%f1653, %f1645, %f1635, %f1652;
	add.rn.f32 	%f1654, %f1646, %f1653;
	mov.f32 	%f1655, 0f4019999A;
	mul.rn.f32 	%f1656, %f1654, %f1655;
	cvt.rni.f32.f32 	%f1657, %f1656;
	sub.f32 	%f1658, %f1656, %f1657;
	neg.f32 	%f1659, %f1656;
	fma.rn.f32 	%f1660, %f1654, 0f4019999A, %f1659;
	neg.f32 	%f1661, %f1646;
	add.rn.f32 	%f1662, %f1654, %f1661;
	neg.f32 	%f1663, %f1662;
	add.rn.f32 	%f1664, %f1653, %f1663;
	fma.rn.f32 	%f1665, %f1664, 0f4019999A, %f1660;
	add.f32 	%f1666, %f1658, %f1665;
	setp.gt.f32 	%p481, %f1657, 0f00000000;
	selp.b32 	%r289, 0, -2097152000, %p481;
	setp.neu.f32 	%p482, %f625, 0f00000000;
	setp.neu.f32 	%p483, %f626, 0f7F800000;
	setp.lt.f32 	%p484, %f1656, 0f00000000;
	selp.f32 	%f1667, 0f00000000, 0f7F800000, %p484;
	abs.f32 	%f1668, %f1656;
	setp.gt.f32 	%p485, %f1668, 0f43180000;
	cvt.rzi.s32.f32 	%r290, %f1657;
	shl.b32 	%r291, %r290, 23;
	sub.s32 	%r292, %r291, %r289;
	mov.b32 	%f1669, %r292;
	add.s32 	%r293, %r289, 2130706432;
	mov.b32 	%f1670, %r293;
	fma.rn.f32 	%f1671, %f1666, 0f391FCB8E, 0f3AAF85ED;
	fma.rn.f32 	%f1672, %f1671, %f1666, 0f3C1D9856;
	fma.rn.f32 	%f1673, %f1672, %f1666, 0f3D6357BB;
	fma.rn.f32 	%f1674, %f1673, %f1666, 0f3E75FDEC;
	fma.rn.f32 	%f1675, %f1674, %f1666, 0f3F317218;
	fma.rn.f32 	%f1676, %f1675, %f1666, 0f3F800000;
	mul.f32 	%f1677, %f1676, %f1670;
	mul.f32 	%f1678, %f1677, %f1669;
	selp.f32 	%f1970, %f1667, %f1678, %p485;
	and.pred  	%p486, %p482, %p483;
	@%p486 bra 	$L__BB1_202;
	add.f32 	%f1679, %f625, %f625;
	mov.b32 	%r294, %f1679;
	and.b32  	%r295, %r294, 2147483647;
	mov.b32 	%f1970, %r295;
$L__BB1_202:
	mul.f32 	%f1971, %f566, %f1969;
	mul.f32 	%f1972, %f566, %f1968;
	mul.f32 	%f1973, %f566, %f1970;
$L__BB1_203:
	setp.le.f32 	%p487, %f649, 0f3A83126F;
	mov.f32 	%f1696, 0f00000000;
	mov.f32 	%f1697, 0f00000000;
	mov.f32 	%f1698, 0f00000000;
	mov.f32 	%f1974, %f1971;
	mov.f32 	%f1975, %f1972;
	mov.f32 	%f1976, %f1973;
	@%p487 bra 	$L__BB1_210;
	ld.param.f32 	%f1695, [PrefilterKernel_param_11];
	max.f32 	%f1682, %f1971, %f1972;
	max.f32 	%f639, %f1682, %f1973;
	mov.f32 	%f1683, 0f3F800000;
	sub.f32 	%f1684, %f1683, %f649;
	min.f32 	%f1685, %f649, %f1684;
	mul.f32 	%f640, %f1695, %f1685;
	sub.f32 	%f641, %f649, %f640;
	add.f32 	%f642, %f649, %f640;
	setp.le.f32 	%p488, %f639, %f641;
	mov.f32 	%f1974, %f1696;
	mov.f32 	%f1975, %f1697;
	mov.f32 	%f1976, %f1698;
	@%p488 bra 	$L__BB1_210;
	setp.ge.f32 	%p489, %f639, %f642;
	mov.f32 	%f1974, %f1971;
	mov.f32 	%f1975, %f1972;
	mov.f32 	%f1976, %f1973;
	@%p489 bra 	$L__BB1_210;
	setp.gtu.f32 	%p490, %f640, 0f3A83126F;
	@%p490 bra 	$L__BB1_209;
	setp.geu.f32 	%p491, %f639, %f649;
	mov.f32 	%f1974, %f1971;
	mov.f32 	%f1975, %f1972;
	mov.f32 	%f1976, %f1973;
	@%p491 bra 	$L__BB1_210;
	mov.f32 	%f1974, %f1696;
	mov.f32 	%f1975, %f1697;
	mov.f32 	%f1976, %f1698;
	bra.uni 	$L__BB1_210;
$L__BB1_209:
	sub.f32 	%f1687, %f639, %f641;
	add.f32 	%f1688, %f640, %f640;
	div.rn.f32 	%f1689, %f1687, %f1688;
	mul.f32 	%f1690, %f1689, %f1689;
	add.f32 	%f1691, %f1689, %f1689;
	mov.f32 	%f1692, 0f40400000;
	sub.f32 	%f1693, %f1692, %f1691;
	mul.f32 	%f1694, %f1690, %f1693;
	mul.f32 	%f1974, %f1971, %f1694;
	mul.f32 	%f1975, %f1972, %f1694;
	mul.f32 	%f1976, %f1973, %f1694;
$L__BB1_210:
	ld.param.u32 	%r299, [PrefilterKernel_param_7];
	ld.param.u64 	%rd111, [PrefilterKernel_param_1];
	mad.lo.s32 	%r296, %r299, %r67, %r1;
	shl.b32 	%r297, %r296, 2;
	cvta.to.global.u64 	%rd108, %rd111;
	mul.wide.s32 	%rd109, %r297, 4;
	add.s64 	%rd110, %rd108, %rd109;
	st.global.f32 	[%rd110], %f1974;
	st.global.f32 	[%rd110+4], %f1975;
	st.global.f32 	[%rd110+8], %f1976;
	mov.b32 	%r298, 1065353216;
	st.global.u32 	[%rd110+12], %r298;
$L__BB1_211:
	ret;

}
	// .globl	Prefilter25TapKernel
.visible .entry Prefilter25TapKernel(
	.param .u64 .ptr .align 1 Prefilter25TapKernel_param_0,
	.param .u64 .ptr .align 1 Prefilter25TapKernel_param_1,
	.param .u32 Prefilter25TapKernel_param_2,
	.param .u32 Prefilter25TapKernel_param_3,
	.param .u32 Prefilter25TapKernel_param_4,
	.param .u32 Prefilter25TapKernel_param_5,
	.param .u32 Prefilter25TapKernel_param_6,
	.param .u32 Prefilter25TapKernel_param_7,
	.param .u32 Prefilter25TapKernel_param_8,
	.param .u32 Prefilter25TapKernel_param_9,
	.param .f32 Prefilter25TapKernel_param_10,
	.param .f32 Prefilter25TapKernel_param_11,
	.param .f32 Prefilter25TapKernel_param_12,
	.param .f32 Prefilter25TapKernel_param_13,
	.param .f32 Prefilter25TapKernel_param_14,
	.param .f32 Prefilter25TapKernel_param_15,
	.param .f32 Prefilter25TapKernel_param_16,
	.param .f32 Prefilter25TapKernel_param_17,
	.param .f32 Prefilter25TapKernel_param_18,
	.param .f32 Prefilter25TapKernel_param_19,
	.param .u32 Prefilter25TapKernel_param_20,
	.param .u32 Prefilter25TapKernel_param_21,
	.param .u32 Prefilter25TapKernel_param_22,
	.param .f32 Prefilter25TapKernel_param_23
)
{
	.reg .pred 	%p<810>;
	.reg .b32 	%r<432>;
	.reg .b32 	%f<3174>;
	.reg .b64 	%rd<208>;

	ld.param.u64 	%rd3, [Prefilter25TapKernel_param_0];
	ld.param.u32 	%r103, [Prefilter25TapKernel_param_4];
	ld.param.u32 	%r104, [Prefilter25TapKernel_param_5];
	ld.param.u32 	%r111, [Prefilter25TapKernel_param_6];
	ld.param.u32 	%r106, [Prefilter25TapKernel_param_7];
	ld.param.u32 	%r107, [Prefilter25TapKernel_param_8];
	ld.param.u32 	%r108, [Prefilter25TapKernel_param_9];
	ld.param.f32 	%f1244, [Prefilter25TapKernel_param_10];
	ld.param.f32 	%f1246, [Prefilter25TapKernel_param_23];
	cvta.to.global.u64 	%rd1, %rd3;
	mov.u32 	%r112, %ctaid.x;
	mov.u32 	%r113, %ntid.x;
	mov.u32 	%r114, %tid.x;
	mad.lo.s32 	%r1, %r112, %r113, %r114;
	mov.u32 	%r115, %ctaid.y;
	mov.u32 	%r116, %ntid.y;
	mov.u32 	%r117, %tid.y;
	mad.lo.s32 	%r118, %r115, %r116, %r117;
	setp.ge.s32 	%p82, %r1, %r104;
	setp.ge.s32 	%p83, %r118, %r111;
	or.pred  	%p84, %p82, %p83;
	@%p84 bra 	$L__BB2_331;
	sub.s32 	%r119, %r104, %r107;
	shr.u32 	%r120, %r119, 31;
	add.s32 	%r121, %r119, %r120;
	shr.s32 	%r122, %r121, 1;
	sub.s32 	%r123, %r111, %r108;
	shr.u32 	%r124, %r123, 31;
	add.s32 	%r125, %r123, %r124;
	shr.s32 	%r126, %r125, 1;
	cvt.rn.f32.s32 	%f1248, %r1;
	cvt.rn.f32.s32 	%f1249, %r122;
	sub.f32 	%f1250, %f1248, %f1249;
	cvt.rn.f32.u32 	%f1251, %r118;
	cvt.rn.f32.s32 	%f1252, %r126;
	sub.f32 	%f1253, %f1251, %f1252;
	add.f32 	%f1254, %f1250, 0f3F000000;
	cvt.rn.f32.s32 	%f1, %r107;
	div.rn.f32 	%f2, %f1254, %f1;
	add.f32 	%f1255, %f1253, 0f3F000000;
	cvt.rn.f32.s32 	%f3, %r108;
	div.rn.f32 	%f4, %f1255, %f3;
	rcp.rn.f32 	%f5, %f1;
	rcp.rn.f32 	%f6, %f3;
	add.f32 	%f1256, %f1246, %f1246;
	mul.f32 	%f7, %f5, %f1256;
	sub.f32 	%f8, %f2, %f7;
	mul.f32 	%f9, %f6, %f1256;
	sub.f32 	%f10, %f4, %f9;
	setp.lt.f32 	%p85, %f8, 0f00000000;
	setp.gt.f32 	%p86, %f8, 0f3F800000;
	or.pred  	%p87, %p85, %p86;
	setp.lt.f32 	%p88, %f10, 0f00000000;
	setp.gt.f32 	%p89, %f10, 0f3F800000;
	or.pred  	%p1, %p88, %p89;
	or.pred  	%p91, %p87, %p1;
	mov.f32 	%f2672, 0f00000000;
	mov.f32 	%f2673, %f2672;
	mov.f32 	%f2674, %f2672;
	mov.f32 	%f2675, %f2672;
	@%p91 bra 	$L__BB2_11;
	fma.rn.f32 	%f11, %f8, %f1, 0fBF000000;
	fma.rn.f32 	%f12, %f10, %f3, 0fBF000000;
	cvt.rmi.f32.f32 	%f1258, %f11;
	cvt.rzi.s32.f32 	%r3, %f1258;
	cvt.rmi.f32.f32 	%f1259, %f12;
	cvt.rzi.s32.f32 	%r4, %f1259;
	add.s32 	%r5, %r3, 1;
	add.s32 	%r6, %r4, 1;
	setp.gt.s32 	%p92, %r3, -1;
	setp.lt.s32 	%p93, %r3, %r107;
	and.pred  	%p2, %p92, %p93;
	setp.gt.s32 	%p94, %r4, -1;
	setp.lt.s32 	%p95, %r4, %r108;
	and.pred  	%p3, %p94, %p95;
	and.pred  	%p97, %p2, %p3;
	mov.f32 	%f2656, 0f00000000;
	not.pred 	%p98, %p97;
	mov.f32 	%f2657, %f2656;
	mov.f32 	%f2658, %f2656;
	mov.f32 	%f2659, %f2656;
	@%p98 bra 	$L__BB2_4;
	mad.lo.s32 	%r127, %r4, %r103, %r3;
	shl.b32 	%r128, %r127, 2;
	mul.wide.s32 	%rd4, %r128, 4;
	add.s64 	%rd5, %rd1, %rd4;
	ld.global.nc.f32 	%f2656, [%rd5];
	ld.global.nc.f32 	%f2657, [%rd5+4];
	ld.global.nc.f32 	%f2658, [%rd5+8];
	ld.global.nc.f32 	%f2659, [%rd5+12];
$L__BB2_4:
	setp.gt.s32 	%p99, %r3, -2;
	setp.lt.s32 	%p100, %r5, %r107;
	and.pred  	%p4, %p99, %p100;
	and.pred  	%p101, %p4, %p3;
	mov.f32 	%f2660, 0f00000000;
	not.pred 	%p102, %p101;
	mov.f32 	%f2661, %f2660;
	mov.f32 	%f2662, %f2660;
	mov.f32 	%f2663, %f2660;
	@%p102 bra 	$L__BB2_6;
	mad.lo.s32 	%r129, %r4, %r103, %r5;
	shl.b32 	%r130, %r129, 2;
	mul.wide.s32 	%rd6, %r130, 4;
	add.s64 	%rd7, %rd1, %rd6;
	ld.global.nc.f32 	%f2660, [%rd7];
	ld.global.nc.f32 	%f2661, [%rd7+4];
	ld.global.nc.f32 	%f2662, [%rd7+8];
	ld.global.nc.f32 	%f2663, [%rd7+12];
$L__BB2_6:
	setp.lt.s32 	%p103, %r4, -1;
	not.pred 	%p104, %p2;
	or.pred  	%p105, %p104, %p103;
	setp.ge.s32 	%p106, %r6, %r108;
	mov.f32 	%f2664, 0f00000000;
	or.pred  	%p107, %p105, %p106;
	mov.f32 	%f2665, %f2664;
	mov.f32 	%f2666, %f2664;
	mov.f32 	%f2667, %f2664;
	@%p107 bra 	$L__BB2_8;
	mad.lo.s32 	%r131, %r6, %r103, %r3;
	shl.b32 	%r132, %r131, 2;
	mul.wide.s32 	%rd8, %r132, 4;
	add.s64 	%rd9, %rd1, %rd8;
	ld.global.nc.f32 	%f2664, [%rd9];
	ld.global.nc.f32 	%f2665, [%rd9+4];
	ld.global.nc.f32 	%f2666, [%rd9+8];
	ld.global.nc.f32 	%f2667, [%rd9+12];
$L__BB2_8:
	not.pred 	%p110, %p4;
	or.pred  	%p111, %p110, %p103;
	mov.f32 	%f2668, 0f00000000;
	or.pred  	%p112, %p111, %p106;
	mov.f32 	%f2669, %f2668;
	mov.f32 	%f2670, %f2668;
	mov.f32 	%f2671, %f2668;
	@%p112 bra 	$L__BB2_10;
	mad.lo.s32 	%r133, %r6, %r103, %r5;
	shl.b32 	%r134, %r133, 2;
	mul.wide.s32 	%rd10, %r134, 4;
	add.s64 	%rd11, %rd1, %rd10;
	ld.global.nc.f32 	%f2668, [%rd11];
	ld.global.nc.f32 	%f2669, [%rd11+4];
	ld.global.nc.f32 	%f2670, [%rd11+8];
	ld.global.nc.f32 	%f2671, [%rd11+12];
$L__BB2_10:
	cvt.rn.f32.s32 	%f1263, %r3;
	sub.f32 	%f1264, %f11, %f1263;
	cvt.rn.f32.s32 	%f1265, %r4;
	sub.f32 	%f1266, %f12, %f1265;
	mov.f32 	%f1267, 0f3F800000;
	sub.f32 	%f1268, %f1267, %f1264;
	sub.f32 	%f1269, %f1267, %f1266;
	mul.f32 	%f1270, %f1268, %f1269;
	mul.f32 	%f1271, %f1264, %f1269;
	mul.f32 	%f1272, %f1266, %f1268;
	mul.f32 	%f1273, %f1264, %f1266;
	mul.f32 	%f1274, %f1271, %f2660;
	fma.rn.f32 	%f1275, %f1270, %f2656, %f1274;
	fma.rn.f32 	%f1276, %f1272, %f2664, %f1275;
	fma.rn.f32 	%f1277, %f1273, %f2668, %f1276;
	mul.f32 	%f1278, %f1271, %f2661;
	fma.rn.f32 	%f1279, %f1270, %f2657, %f1278;
	fma.rn.f32 	%f1280, %f1272, %f2665, %f1279;
	fma.rn.f32 	%f1281, %f1273, %f2669, %f1280;
	mul.f32 	%f1282, %f1271, %f2662;
	fma.rn.f32 	%f1283, %f1270, %f2658, %f1282;
	fma.rn.f32 	%f1284, %f1272, %f2666, %f1283;
	fma.rn.f32 	%f1285, %f1273, %f2670, %f1284;
	mul.f32 	%f1286, %f1271, %f2663;
	fma.rn.f32 	%f1287, %f1270, %f2659, %f1286;
	fma.rn.f32 	%f1288, %f1272, %f2667, %f1287;
	fma.rn.f32 	%f1289, %f1273, %f2671, %f1288;
	fma.rn.f32 	%f2672, %f1277, 0f3B800000, 0f00000000;
	fma.rn.f32 	%f2673, %f1281, 0f3B800000, 0f00000000;
	fma.rn.f32 	%f2674, %f1285, 0f3B800000, 0f00000000;
	fma.rn.f32 	%f2675, %f1289, 0f3B800000, 0f00000000;
$L__BB2_11:
	mul.f32 	%f53, %f5, %f1246;
	sub.f32 	%f54, %f2, %f53;
	setp.lt.f32 	%p113, %f54, 0f00000000;
	setp.gt.f32 	%p114, %f54, 0f3F800000;
	or.pred  	%p115, %p113, %p114;
	or.pred  	%p116, %p115, %p1;
	mov.f32 	%f2692, 0f00000000;
	mov.f32 	%f2693, %f2692;
	mov.f32 	%f2694, %f2692;
	mov.f32 	%f2695, %f2692;
	@%p116 bra 	$L__BB2_21;
	fma.rn.f32 	%f55, %f54, %f1, 0fBF000000;
	fma.rn.f32 	%f56, %f10, %f3, 0fBF000000;
	cvt.rmi.f32.f32 	%f1292, %f55;
	cvt.rzi.s32.f32 	%r7, %f1292;
	cvt.rmi.f32.f32 	%f1293, %f56;
	cvt.rzi.s32.f32 	%r8, %f1293;
	add.s32 	%r9, %r7, 1;
	add.s32 	%r10, %r8, 1;
	setp.gt.s32 	%p117, %r7, -1;
	setp.lt.s32 	%p118, %r7, %r107;
	and.pred  	%p5, %p117, %p118;
	setp.gt.s32 	%p119, %r8, -1;
	setp.lt.s32 	%p120, %r8, %r108;
	and.pred  	%p6, %p119, %p120;
	and.pred  	%p122, %p5, %p6;
	mov.f32 	%f2676, 0f00000000;
	not.pred 	%p123, %p122;
	mov.f32 	%f2677, %f2676;
	mov.f32 	%f2678, %f2676;
	mov.f32 	%f2679, %f2676;
	@%p123 bra 	$L__BB2_14;
	mad.lo.s32 	%r135, %r8, %r103, %r7;
	shl.b32 	%r136, %r135, 2;
	mul.wide.s32 	%rd12, %r136, 4;
	add.s64 	%rd13, %rd1, %rd12;
	ld.global.nc.f32 	%f2676, [%rd13];
	ld.global.nc.f32 	%f2677, [%rd13+4];
	ld.global.nc.f32 	%f2678, [%rd13+8];
	ld.global.nc.f32 	%f2679, [%rd13+12];
$L__BB2_14:
	setp.gt.s32 	%p124, %r7, -2;
	setp.lt.s32 	%p125, %r9, %r107;
	and.pred  	%p7, %p124, %p125;
	and.pred  	%p126, %p7, %p6;
	mov.f32 	%f2680, 0f00000000;
	not.pred 	%p127, %p126;
	mov.f32 	%f2681, %f2680;
	mov.f32 	%f2682, %f2680;
	mov.f32 	%f2683, %f2680;
	@%p127 bra 	$L__BB2_16;
	mad.lo.s32 	%r137, %r8, %r103, %r9;
	shl.b32 	%r138, %r137, 2;
	mul.wide.s32 	%rd14, %r138, 4;
	add.s64 	%rd15, %rd1, %rd14;
	ld.global.nc.f32 	%f2680, [%rd15];
	ld.global.nc.f32 	%f2681, [%rd15+4];
	ld.global.nc.f32 	%f2682, [%rd15+8];
	ld.global.nc.f32 	%f2683, [%rd15+12];
$L__BB2_16:
	setp.lt.s32 	%p128, %r8, -1;
	not.pred 	%p129, %p5;
	or.pred  	%p130, %p129, %p128;
	setp.ge.s32 	%p131, %r10, %r108;
	mov.f32 	%f2684, 0f00000000;
	or.pred  	%p132, %p130, %p131;
	mov.f32 	%f2685, %f2684;
	mov.f32 	%f2686, %f2684;
	mov.f32 	%f2687, %f2684;
	@%p132 bra 	$L__BB2_18;
	mad.lo.s32 	%r139, %r10, %r103, %r7;
	shl.b32 	%r140, %r139, 2;
	mul.wide.s32 	%rd16, %r140, 4;
	add.s64 	%rd17, %rd1, %rd16;
	ld.global.nc.f32 	%f2684, [%rd17];
	ld.global.nc.f32 	%f2685, [%rd17+4];
	ld.global.nc.f32 	%f2686, [%rd17+8];
	ld.global.nc.f32 	%f2687, [%rd17+12];
$L__BB2_18:
	not.pred 	%p135, %p7;
	or.pred  	%p136, %p135, %p128;
	mov.f32 	%f2688, 0f00000000;
	or.pred  	%p137, %p136, %p131;
	mov.f32 	%f2689, %f2688;
	mov.f32 	%f2690, %f2688;
	mov.f32 	%f2691, %f2688;
	@%p137 bra 	$L__BB2_20;
	mad.lo.s32 	%r141, %r10, %r103, %r9;
	shl.b32 	%r142, %r141, 2;
	mul.wide.s32 	%rd18, %r142, 4;
	add.s64 	%rd19, %rd1, %rd18;
	ld.global.nc.f32 	%f2688, [%rd19];
	ld.global.nc.f32 	%f2689, [%rd19+4];
	ld.global.nc.f32 	%f2690, [%rd19+8];
	ld.global.nc.f32 	%f2691, [%rd19+12];
$L__BB2_20:
	cvt.rn.f32.s32 	%f1297, %r7;
	sub.f32 	%f1298, %f55, %f1297;
	cvt.rn.f32.s32 	%f1299, %r8;
	sub.f32 	%f1300, %f56, %f1299;
	mov.f32 	%f1301, 0f3F800000;
	sub.f32 	%f1302, %f1301, %f1298;
	sub.f32 	%f1303, %f1301, %f1300;
	mul.f32 	%f1304, %f1302, %f1303;
	mul.f32 	%f1305, %f1298, %f1303;
	mul.f32 	%f1306, %f1302, %f1300;
	mul.f32 	%f1307, %f1298, %f1300;
	mul.f32 	%f1308, %f1305, %f2680;
	fma.rn.f32 	%f1309, %f1304, %f2676, %f1308;
	fma.rn.f32 	%f1310, %f1306, %f2684, %f1309;
	fma.rn.f32 	%f1311, %f1307, %f2688, %f1310;
	mul.f32 	%f1312, %f1305, %f2681;
	fma.rn.f32 	%f1313, %f1304, %f2677, %f1312;
	fma.rn.f32 	%f1314, %f1306, %f2685, %f1313;
	fma.rn.f32 	%f1315, %f1307, %f2689, %f1314;
	mul.f32 	%f1316, %f1305, %f2682;
	fma.rn.f32 	%f1317, %f1304, %f2678, %f1316;
	fma.rn.f32 	%f1318, %f1306, %f2686, %f1317;
	fma.rn.f32 	%f1319, %f1307, %f2690, %f1318;
	mul.f32 	%f1320, %f1305, %f2683;
	fma.rn.f32 	%f1321, %f1304, %f2679, %f1320;
	fma.rn.f32 	%f1322, %f1306, %f2687, %f1321;
	fma.rn.f32 	%f1323, %f1307, %f2691, %f1322;
	mul.f32 	%f2692, %f1311, 0f3C800000;
	mul.f32 	%f2693, %f1315, 0f3C800000;
	mul.f32 	%f2694, %f1319, 0f3C800000;
	mul.f32 	%f2695, %f1323, 0f3C800000;
$L__BB2_21:
	add.f32 	%f97, %f2672, %f2692;
	add.f32 	%f98, %f2673, %f2693;
	add.f32 	%f99, %f2674, %f2694;
	add.f32 	%f100, %f2675, %f2695;
	setp.lt.f32 	%p138, %f2, 0f00000000;
	setp.gt.f32 	%p139, %f2, 0f3F800000;
	or.pred  	%p140, %p138, %p139;
	or.pred  	%p141, %p140, %p1;
	mov.f32 	%f2712, 0f00000000;
	mov.f32 	%f2713, %f2712;
	mov.f32 	%f2714, %f2712;
	mov.f32 	%f2715, %f2712;
	@%p141 bra 	$L__BB2_31;
	fma.rn.f32 	%f101, %f2, %f1, 0fBF000000;
	fma.rn.f32 	%f102, %f10, %f3, 0fBF000000;
	cvt.rmi.f32.f32 	%f1326, %f101;
	cvt.rzi.s32.f32 	%r11, %f1326;
	cvt.rmi.f32.f32 	%f1327, %f102;
	cvt.rzi.s32.f32 	%r12, %f1327;
	add.s32 	%r13, %r11, 1;
	add.s32 	%r14, %r12, 1;
	setp.gt.s32 	%p142, %r11, -1;
	setp.lt.s32 	%p143, %r11, %r107;
	and.pred  	%p8, %p142, %p143;
	setp.gt.s32 	%p144, %r12, -1;
	setp.lt.s32 	%p145, %r12, %r108;
	and.pred  	%p9, %p144, %p145;
	and.pred  	%p147, %p8, %p9;
	mov.f32 	%f2696, 0f00000000;
	not.pred 	%p148, %p147;
	mov.f32 	%f2697, %f2696;
	mov.f32 	%f2698, %f2696;
	mov.f32 	%f2699, %f2696;
	@%p148 bra 	$L__BB2_24;
	mad.lo.s32 	%r143, %r12, %r103, %r11;
	shl.b32 	%r144, %r143, 2;
	mul.wide.s32 	%rd20, %r144, 4;
	add.s64 	%rd21, %rd1, %rd20;
	ld.global.nc.f32 	%f2696, [%rd21];
	ld.global.nc.f32 	%f2697, [%rd21+4];
	ld.global.nc.f32 	%f2698, [%rd21+8];
	ld.global.nc.f32 	%f2699, [%rd21+12];
$L__BB2_24:
	setp.gt.s32 	%p149, %r11, -2;
	setp.lt.s32 	%p150, %r13, %r107;
	and.pred  	%p10, %p149, %p150;
	and.pred  	%p151, %p10, %p9;
	mov.f32 	%f2700, 0f00000000;
	not.pred 	%p152, %p151;
	mov.f32 	%f2701, %f2700;
	mov.f32 	%f2702, %f2700;
	mov.f32 	%f2703, %f2700;
	@%p152 bra 	$L__BB2_26;
	mad.lo.s32 	%r145, %r12, %r103, %r13;
	shl.b32 	%r146, %r145, 2;
	mul.wide.s32 	%rd22, %r146, 4;
	add.s64 	%rd23, %rd1, %rd22;
	ld.global.nc.f32 	%f2700, [%rd23];
	ld.global.nc.f32 	%f2701, [%rd23+4];
	ld.global.nc.f32 	%f2702, [%rd23+8];
	ld.global.nc.f32 	%f2703, [%rd23+12];
$L__BB2_26:
	setp.lt.s32 	%p153, %r12, -1;
	not.pred 	%p154, %p8;
	or.pred  	%p155, %p154, %p153;
	setp.ge.s32 	%p156, %r14, %r108;
	mov.f32 	%f2704, 0f00000000;
	or.pred  	%p157, %p155, %p156;
	mov.f32 	%f2705, %f2704;
	mov.f32 	%f2706, %f2704;
	mov.f32 	%f2707, %f2704;
	@%p157 bra 	$L__BB2_28;
	mad.lo.s32 	%r147, %r14, %r103, %r11;
	shl.b32 	%r148, %r147, 2;
	mul.wide.s32 	%rd24, %r148, 4;
	add.s64 	%rd25, %rd1, %rd24;
	ld.global.nc.f32 	%f2704, [%rd25];
	ld.global.nc.f32 	%f2705, [%rd25+4];
	ld.global.nc.f32 	%f2706, [%rd25+8];
	ld.global.nc.f32 	%f2707, [%rd25+12];
$L__BB2_28:
	not.pred 	%p160, %p10;
	or.pred  	%p161, %p160, %p153;
	mov.f32 	%f2708, 0f00000000;
	or.pred  	%p162, %p161, %p156;
	mov.f32 	%f2709, %f2708;
	mov.f32 	%f2710, %f2708;
	mov.f32 	%f2711, %f2708;
	@%p162 bra 	$L__BB2_30;
	mad.lo.s32 	%r149, %r14, %r103, %r13;
	shl.b32 	%r150, %r149, 2;
	mul.wide.s32 	%rd26, %r150, 4;
	add.s64 	%rd27, %rd1, %rd26;
	ld.global.nc.f32 	%f2708, [%rd27];
	ld.global.nc.f32 	%f2709, [%rd27+4];
	ld.global.nc.f32 	%f2710, [%rd27+8];
	ld.global.nc.f32 	%f2711, [%rd27+12];
$L__BB2_30:
	cvt.rn.f32.s32 	%f1331, %r11;
	sub.f32 	%f1332, %f101, %f1331;
	cvt.rn.f32.s32 	%f1333, %r12;
	sub.f32 	%f1334, %f102, %f1333;
	mov.f32 	%f1335, 0f3F800000;
	sub.f32 	%f1336, %f1335, %f1332;
	sub.f32 	%f1337, %f1335, %f1334;
	mul.f32 	%f1338, %f1336, %f1337;
	mul.f32 	%f1339, %f1332, %f1337;
	mul.f32 	%f1340, %f1336, %f1334;
	mul.f32 	%f1341, %f1332, %f1334;
	mul.f32 	%f1342, %f1339, %f2700;
	fma.rn.f32 	%f1343, %f1338, %f2696, %f1342;
	fma.rn.f32 	%f1344, %f1340, %f2704, %f1343;
	fma.rn.f32 	%f1345, %f1341, %f2708, %f1344;
	mul.f32 	%f1346, %f1339, %f2701;
	fma.rn.f32 	%f1347, %f1338, %f2697, %f1346;
	fma.rn.f32 	%f1348, %f1340, %f2705, %f1347;
	fma.rn.f32 	%f1349, %f1341, %f2709, %f1348;
	mul.f32 	%f1350, %f1339, %f2702;
	fma.rn.f32 	%f1351, %f1338, %f2698, %f1350;
	fma.rn.f32 	%f1352, %f1340, %f2706, %f1351;
	fma.rn.f32 	%f1353, %f1341, %f2710, %f1352;
	mul.f32 	%f1354, %f1339, %f2703;
	fma.rn.f32 	%f1355, %f1338, %f2699, %f1354;
	fma.rn.f32 	%f1356, %f1340, %f2707, %f1355;
	fma.rn.f32 	%f1357, %f1341, %f2711, %f1356;
	mul.f32 	%f2712, %f1345, 0f3CC00000;
	mul.f32 	%f2713, %f1349, 0f3CC00000;
	mul.f32 	%f2714, %f1353, 0f3CC00000;
	mul.f32 	%f2715, %f1357, 0f3CC00000;
$L__BB2_31:
	add.f32 	%f143, %f97, %f2712;
	add.f32 	%f144, %f98, %f2713;
	add.f32 	%f145, %f99, %f2714;
	add.f32 	%f146, %f100, %f2715;
	add.f32 	%f147, %f2, %f53;
	setp.lt.f32 	%p163, %f147, 0f00000000;
	setp.gt.f32 	%p164, %f147, 0f3F800000;
	or.pred  	%p165, %p163, %p164;
	or.pred  	%p166, %p165, %p1;
	mov.f32 	%f2732, 0f00000000;
	mov.f32 	%f2733, %f2732;
	mov.f32 	%f2734, %f2732;
	mov.f32 	%f2735, %f2732;
	@%p166 bra 	$L__BB2_41;
	fma.rn.f32 	%f148, %f147, %f1, 0fBF000000;
	fma.rn.f32 	%f149, %f10, %f3, 0fBF000000;
	cvt.rmi.f32.f32 	%f1360, %f148;
	cvt.rzi.s32.f32 	%r15, %f1360;
	cvt.rmi.f32.f32 	%f1361, %f149;
	cvt.rzi.s32.f32 	%r16, %f1361;
	add.s32 	%r17, %r15, 1;
	add.s32 	%r18, %r16, 1;
	setp.gt.s32 	%p167, %r15, -1;
	setp.lt.s32 	%p168, %r15, %r107;
	and.pred  	%p11, %p167, %p168;
	setp.gt.s32 	%p169, %r16, -1;
	setp.lt.s32 	%p170, %r16, %r108;
	and.pred  	%p12, %p169, %p170;
	and.pred  	%p172, %p11, %p12;
	mov.f32 	%f2716, 0f00000000;
	not.pred 	%p173, %p172;
	mov.f32 	%f2717, %f2716;
	mov.f32 	%f2718, %f2716;
	mov.f32 	%f2719, %f2716;
	@%p173 bra 	$L__BB2_34;
	mad.lo.s32 	%r151, %r16, %r103, %r15;
	shl.b32 	%r152, %r151, 2;
	mul.wide.s32 	%rd28, %r152, 4;
	add.s64 	%rd29, %rd1, %rd28;
	ld.global.nc.f32 	%f2716, [%rd29];
	ld.global.nc.f32 	%f2717, [%rd29+4];
	ld.global.nc.f32 	%f2718, [%rd29+8];
	ld.global.nc.f32 	%f2719, [%rd29+12];
$L__BB2_34:
	setp.gt.s32 	%p174, %r15, -2;
	setp.lt.s32 	%p175, %r17, %r107;
	and.pred  	%p13, %p174, %p175;
	and.pred  	%p176, %p13, %p12;
	mov.f32 	%f2720, 0f00000000;
	not.pred 	%p177, %p176;
	mov.f32 	%f2721, %f2720;
	mov.f32 	%f2722, %f2720;
	mov.f32 	%f2723, %f2720;
	@%p177 bra 	$L__BB2_36;
	mad.lo.s32 	%r153, %r16, %r103, %r17;
	shl.b32 	%r154, %r153, 2;
	mul.wide.s32 	%rd30, %r154, 4;
	add.s64 	%rd31, %rd1, %rd30;
	ld.global.nc.f32 	%f2720, [%rd31];
	ld.global.nc.f32 	%f2721, [%rd31+4];
	ld.global.nc.f32 	%f2722, [%rd31+8];
	ld.global.nc.f32 	%f2723, [%rd31+12];
$L__BB2_36:
	setp.lt.s32 	%p178, %r16, -1;
	not.pred 	%p179, %p11;
	or.pred  	%p180, %p179, %p178;
	setp.ge.s32 	%p181, %r18, %r108;
	mov.f32 	%f2724, 0f00000000;
	or.pred  	%p182, %p180, %p181;
	mov.f32 	%f2725, %f2724;
	mov.f32 	%f2726, %f2724;
	mov.f32 	%f2727, %f2724;
	@%p182 bra 	$L__BB2_38;
	mad.lo.s32 	%r155, %r18, %r103, %r15;
	shl.b32 	%r156, %r155, 2;
	mul.wide.s32 	%rd32, %r156, 4;
	add.s64 	%rd33, %rd1, %rd32;
	ld.global.nc.f32 	%f2724, [%rd33];
	ld.global.nc.f32 	%f2725, [%rd33+4];
	ld.global.nc.f32 	%f2726, [%rd33+8];
	ld.global.nc.f32 	%f2727, [%rd33+12];
$L__BB2_38:
	not.pred 	%p185, %p13;
	or.pred  	%p186, %p185, %p178;
	mov.f32 	%f2728, 0f00000000;
	or.pred  	%p187, %p186, %p181;
	mov.f32 	%f2729, %f2728;
	mov.f32 	%f2730, %f2728;
	mov.f32 	%f2731, %f2728;
	@%p187 bra 	$L__BB2_40;
	mad.lo.s32 	%r157, %r18, %r103, %r17;
	shl.b32 	%r158, %r157, 2;
	mul.wide.s32 	%rd34, %r158, 4;
	add.s64 	%rd35, %rd1, %rd34;
	ld.global.nc.f32 	%f2728, [%rd35];
	ld.global.nc.f32 	%f2729, [%rd35+4];
	ld.global.nc.f32 	%f2730, [%rd35+8];
	ld.global.nc.f32 	%f2731, [%rd35+12];
$L__BB2_40:
	cvt.rn.f32.s32 	%f1365, %r15;
	sub.f32 	%f1366, %f148, %f1365;
	cvt.rn.f32.s32 	%f1367, %r16;
	sub.f32 	%f1368, %f149, %f1367;
	mov.f32 	%f1369, 0f3F800000;
	sub.f32 	%f1370, %f1369, %f1366;
	sub.f32 	%f1371, %f1369, %f1368;
	mul.f32 	%f1372, %f1370, %f1371;
	mul.f32 	%f1373, %f1366, %f1371;
	mul.f32 	%f1374, %f1370, %f1368;
	mul.f32 	%f1375, %f1366, %f1368;
	mul.f32 	%f1376, %f1373, %f2720;
	fma.rn.f32 	%f1377, %f1372, %f2716, %f1376;
	fma.rn.f32 	%f1378, %f1374, %f2724, %f1377;
	fma.rn.f32 	%f1379, %f1375, %f2728, %f1378;
	mul.f32 	%f1380, %f1373, %f2721;
	fma.rn.f32 	%f1381, %f1372, %f2717, %f1380;
	fma.rn.f32 	%f1382, %f1374, %f2725, %f1381;
	fma.rn.f32 	%f1383, %f1375, %f2729, %f1382;
	mul.f32 	%f1384, %f1373, %f2722;
	fma.rn.f32 	%f1385, %f1372, %f2718, %f1384;
	fma.rn.f32 	%f1386, %f1374, %f2726, %f1385;
	fma.rn.f32 	%f1387, %f1375, %f2730, %f1386;
	mul.f32 	%f1388, %f1373, %f2723;
	fma.rn.f32 	%f1389, %f1372, %f2719, %f1388;
	fma.rn.f32 	%f1390, %f1374, %f2727, %f1389;
	fma.rn.f32 	%f1391, %f1375, %f2731, %f1390;
	mul.f32 	%f2732, %f1379, 0f3C800000;
	mul.f32 	%f2733, %f1383, 0f3C800000;
	mul.f32 	%f2734, %f1387, 0f3C800000;
	mul.f32 	%f2735, %f1391, 0f3C800000;
$L__BB2_41:
	add.f32 	%f190, %f143, %f2732;
	add.f32 	%f191, %f144, %f2733;
	add.f32 	%f192, %f145, %f2734;
	add.f32 	%f193, %f146, %f2735;
	add.f32 	%f194, %f2, %f7;
	setp.lt.f32 	%p188, %f194, 0f00000000;
	setp.gt.f32 	%p189, %f194, 0f3F800000;
	or.pred  	%p14, %p188, %p189;
	or.pred  	%p190, %p14, %p1;
	mov.f32 	%f2752, 0f00000000;
	mov.f32 	%f2753, %f2752;
	mov.f32 	%f2754, %f2752;
	mov.f32 	%f2755, %f2752;
	@%p190 bra 	$L__BB2_51;
	fma.rn.f32 	%f195, %f194, %f1, 0fBF000000;
	fma.rn.f32 	%f196, %f10, %f3, 0fBF000000;
	cvt.rmi.f32.f32 	%f1394, %f195;
	cvt.rzi.s32.f32 	%r19, %f1394;
	cvt.rmi.f32.f32 	%f1395, %f196;
	cvt.rzi.s32.f32 	%r20, %f1395;
	add.s32 	%r21, %r19, 1;
	add.s32 	%r22, %r20, 1;
	setp.gt.s32 	%p191, %r19, -1;
	setp.lt.s32 	%p192, %r19, %r107;
	and.pred  	%p15, %p191, %p192;
	setp.gt.s32 	%p193, %r20, -1;
	setp.lt.s32 	%p194, %r20, %r108;
	and.pred  	%p16, %p193, %p194;
	and.pred  	%p196, %p15, %p16;
	mov.f32 	%f2736, 0f00000000;
	not.pred 	%p197, %p196;
	mov.f32 	%f2737, %f2736;
	mov.f32 	%f2738, %f2736;
	mov.f32 	%f2739, %f2736;
	@%p197 bra 	$L__BB2_44;
	mad.lo.s32 	%r159, %r20, %r103, %r19;
	shl.b32 	%r160, %r159, 2;
	mul.wide.s32 	%rd36, %r160, 4;
	add.s64 	%rd37, %rd1, %rd36;
	ld.global.nc.f32 	%f2736, [%rd37];
	ld.global.nc.f32 	%f2737, [%rd37+4];
	ld.global.nc.f32 	%f2738, [%rd37+8];
	ld.global.nc.f32 	%f2739, [%rd37+12];
$L__BB2_44:
	setp.gt.s32 	%p198, %r19, -2;
	setp.lt.s32 	%p199, %r21, %r107;
	and.pred  	%p17, %p198, %p199;
	and.pred  	%p200, %p17, %p16;
	mov.f32 	%f2740, 0f00000000;
	not.pred 	%p201, %p200;
	mov.f32 	%f2741, %f2740;
	mov.f32 	%f2742, %f2740;
	mov.f32 	%f2743, %f2740;
	@%p201 bra 	$L__BB2_46;
	mad.lo.s32 	%r161, %r20, %r103, %r21;
	shl.b32 	%r162, %r161, 2;
	mul.wide.s32 	%rd38, %r162, 4;
	add.s64 	%rd39, %rd1, %rd38;
	ld.global.nc.f32 	%f2740, [%rd39];
	ld.global.nc.f32 	%f2741, [%rd39+4];
	ld.global.nc.f32 	%f2742, [%rd39+8];
	ld.global.nc.f32 	%f2743, [%rd39+12];
$L__BB2_46:
	setp.lt.s32 	%p202, %r20, -1;
	not.pred 	%p203, %p15;
	or.pred  	%p204, %p203, %p202;
	setp.ge.s32 	%p205, %r22, %r108;
	mov.f32 	%f2744, 0f00000000;
	or.pred  	%p206, %p204, %p205;
	mov.f32 	%f2745, %f2744;
	mov.f32 	%f2746, %f2744;
	mov.f32 	%f2747, %f2744;
	@%p206 bra 	$L__BB2_48;
	mad.lo.s32 	%r163, %r22, %r103, %r19;
	shl.b32 	%r164, %r163, 2;
	mul.wide.s32 	%rd40, %r164, 4;
	add.s64 	%rd41, %rd1, %rd40;
	ld.global.nc.f32 	%f2744, [%rd41];
	ld.global.nc.f32 	%f2745, [%rd41+4];
	ld.global.nc.f32 	%f2746, [%rd41+8];
	ld.global.nc.f32 	%f2747, [%rd41+12];
$L__BB2_48:
	not.pred 	%p209, %p17;
	or.pred  	%p210, %p209, %p202;
	mov.f32 	%f2748, 0f00000000;
	or.pred  	%p211, %p210, %p205;
	mov.f32 	%f2749, %f2748;
	mov.f32 	%f2750, %f2748;
	mov.f32 	%f2751, %f2748;
	@%p211 bra 	$L__BB2_50;
	mad.lo.s32 	%r165, %r22, %r103, %r21;
	shl.b32 	%r166, %r165, 2;
	mul.wide.s32 	%rd42, %r166, 4;
	add.s64 	%rd43, %rd1, %rd42;
	ld.global.nc.f32 	%f2748, [%rd43];
	ld.global.nc.f32 	%f2749, [%rd43+4];
	ld.global.nc.f32 	%f2750, [%rd43+8];
	ld.global.nc.f32 	%f2751, [%rd43+12];
$L__BB2_50:
	cvt.rn.f32.s32 	%f1399, %r19;
	sub.f32 	%f1400, %f195, %f1399;
	cvt.rn.f32.s32 	%f1401, %r20;
	sub.f32 	%f1402, %f196, %f1401;
	mov.f32 	%f1403, 0f3F800000;
	sub.f32 	%f1404, %f1403, %f1400;
	sub.f32 	%f1405, %f1403, %f1402;
	mul.f32 	%f1406, %f1404, %f1405;
	mul.f32 	%f1407, %f1400, %f1405;
	mul.f32 	%f1408, %f1402, %f1404;
	mul.f32 	%f1409, %f1400, %f1402;
	mul.f32 	%f1410, %f1407, %f2740;
	fma.rn.f32 	%f1411, %f1406, %f2736, %f1410;
	fma.rn.f32 	%f1412, %f1408, %f2744, %f1411;
	fma.rn.f32 	%f1413, %f1409, %f2748, %f1412;
	mul.f32 	%f1414, %f1407, %f2741;
	fma.rn.f32 	%f1415, %f1406, %f2737, %f1414;
	fma.rn.f32 	%f1416, %f1408, %f2745, %f1415;
	fma.rn.f32 	%f1417, %f1409, %f2749, %f1416;
	mul.f32 	%f1418, %f1407, %f2742;
	fma.rn.f32 	%f1419, %f1406, %f2738, %f1418;
	fma.rn.f32 	%f1420, %f1408, %f2746, %f1419;
	fma.rn.f32 	%f1421, %f1409, %f2750, %f1420;
	mul.f32 	%f1422, %f1407, %f2743;
	fma.rn.f32 	%f1423, %f1406, %f2739, %f1422;
	fma.rn.f32 	%f1424, %f1408, %f2747, %f1423;
	fma.rn.f32 	%f1425, %f1409, %f2751, %f1424;
	mul.f32 	%f2752, %f1413, 0f3B800000;
	mul.f32 	%f2753, %f1417, 0f3B800000;
	mul.f32 	%f2754, %f1421, 0f3B800000;
	mul.f32 	%f2755, %f1425, 0f3B800000;
$L__BB2_51:
	add.f32 	%f237, %f190, %f2752;
	add.f32 	%f238, %f191, %f2753;
	add.f32 	%f239, %f192, %f2754;
	add.f32 	%f240, %f193, %f2755;
	mul.f32 	%f241, %f6, %f1246;
	sub.f32 	%f242, %f4, %f241;
	setp.lt.f32 	%p212, %f242, 0f00000000;
	setp.gt.f32 	%p213, %f242, 0f3F800000;
	or.pred  	%p18, %p212, %p213;
	setp.lt.f32 	%p215, %f8, 0f00000000;
	setp.gt.f32 	%p216, %f8, 0f3F800000;
	or.pred  	%p217, %p215, %p216;
	or.pred  	%p218, %p217, %p18;
	mov.f32 	%f2772, 0f00000000;
	mov.f32 	%f2773, %f2772;
	mov.f32 	%f2774, %f2772;
	mov.f32 	%f2775, %f2772;
	@%p218 bra 	$L__BB2_61;
	fma.rn.f32 	%f243, %f8, %f1, 0fBF000000;
	fma.rn.f32 	%f244, %f242, %f3, 0fBF000000;
	cvt.rmi.f32.f32 	%f1428, %f243;
	cvt.rzi.s32.f32 	%r23, %f1428;
	cvt.rmi.f32.f32 	%f1429, %f244;
	cvt.rzi.s32.f32 	%r24, %f1429;
	add.s32 	%r25, %r23, 1;
	add.s32 	%r26, %r24, 1;
	setp.gt.s32 	%p219, %r23, -1;
	setp.lt.s32 	%p220, %r23, %r107;
	and.pred  	%p19, %p219, %p220;
	setp.gt.s32 	%p221, %r24, -1;
	setp.lt.s32 	%p222, %r24, %r108;
	and.pred  	%p20, %p221, %p222;
	and.pred  	%p224, %p19, %p20;
	mov.f32 	%f2756, 0f00000000;
	not.pred 	%p225, %p224;
	mov.f32 	%f2757, %f2756;
	mov.f32 	%f2758, %f2756;
	mov.f32 	%f2759, %f2756;
	@%p225 bra 	$L__BB2_54;
	mad.lo.s32 	%r167, %r24, %r103, %r23;
	shl.b32 	%r168, %r167, 2;
	mul.wide.s32 	%rd44, %r168, 4;
	add.s64 	%rd45, %rd1, %rd44;
	ld.global.nc.f32 	%f2756, [%rd45];
	ld.global.nc.f32 	%f2757, [%rd45+4];
	ld.global.nc.f32 	%f2758, [%rd45+8];
	ld.global.nc.f32 	%f2759, [%rd45+12];
$L__BB2_54:
	setp.gt.s32 	%p226, %r23, -2;
	setp.lt.s32 	%p227, %r25, %r107;
	and.pred  	%p21, %p226, %p227;
	and.pred  	%p228, %p21, %p20;
	mov.f32 	%f2760, 0f00000000;
	not.pred 	%p229, %p228;
	mov.f32 	%f2761, %f2760;
	mov.f32 	%f2762, %f2760;
	mov.f32 	%f2763, %f2760;
	@%p229 bra 	$L__BB2_56;
	mad.lo.s32 	%r169, %r24, %r103, %r25;
	shl.b32 	%r170, %r169, 2;
	mul.wide.s32 	%rd46, %r170, 4;
	add.s64 	%rd47, %rd1, %rd46;
	ld.global.nc.f32 	%f2760, [%rd47];
	ld.global.nc.f32 	%f2761, [%rd47+4];
	ld.global.nc.f32 	%f2762, [%rd47+8];
	ld.global.nc.f32 	%f2763, [%rd47+12];
$L__BB2_56:
	setp.lt.s32 	%p230, %r24, -1;
	not.pred 	%p231, %p19;
	or.pred  	%p232, %p231, %p230;
	setp.ge.s32 	%p233, %r26, %r108;
	mov.f32 	%f2764, 0f00000000;
	or.pred  	%p234, %p232, %p233;
	mov.f32 	%f2765, %f2764;
	mov.f32 	%f2766, %f2764;
	mov.f32 	%f2767, %f2764;
	@%p234 bra 	$L__BB2_58;
	mad.lo.s32 	%r171, %r26, %r103, %r23;
	shl.b32 	%r172, %r171, 2;
	mul.wide.s32 	%rd48, %r172, 4;
	add.s64 	%rd49, %rd1, %rd48;
	ld.global.nc.f32 	%f2764, [%rd49];
	ld.global.nc.f32 	%f2765, [%rd49+4];
	ld.global.nc.f32 	%f2766, [%rd49+8];
	ld.global.nc.f32 	%f2767, [%rd49+12];
$L__BB2_58:
	not.pred 	%p237, %p21;
	or.pred  	%p238, %p237, %p230;
	mov.f32 	%f2768, 0f00000000;
	or.pred  	%p239, %p238, %p233;
	mov.f32 	%f2769, %f2768;
	mov.f32 	%f2770, %f2768;
	mov.f32 	%f2771, %f2768;
	@%p239 bra 	$L__BB2_60;
	mad.lo.s32 	%r173, %r26, %r103, %r25;
	shl.b32 	%r174, %r173, 2;
	mul.wide.s32 	%rd50, %r174, 4;
	add.s64 	%rd51, %rd1, %rd50;
	ld.global.nc.f32 	%f2768, [%rd51];
	ld.global.nc.f32 	%f2769, [%rd51+4];
	ld.global.nc.f32 	%f2770, [%rd51+8];
	ld.global.nc.f32 	%f2771, [%rd51+12];
$L__BB2_60:
	cvt.rn.f32.s32 	%f1433, %r23;
	sub.f32 	%f1434, %f243, %f1433;
	cvt.rn.f32.s32 	%f1435, %r24;
	sub.f32 	%f1436, %f244, %f1435;
	mov.f32 	%f1437, 0f3F800000;
	sub.f32 	%f1438, %f1437, %f1434;
	sub.f32 	%f1439, %f1437, %f1436;
	mul.f32 	%f1440, %f1439, %f1438;
	mul.f32 	%f1441, %f1434, %f1439;
	mul.f32 	%f1442, %f1436, %f1438;
	mul.f32 	%f1443, %f1436, %f1434;
	mul.f32 	%f1444, %f1441, %f2760;
	fma.rn.f32 	%f1445, %f1440, %f2756, %f1444;
	fma.rn.f32 	%f1446, %f1442, %f2764, %f1445;
	fma.rn.f32 	%f1447, %f1443, %f2768, %f1446;
	mul.f32 	%f1448, %f1441, %f2761;
	fma.rn.f32 	%f1449, %f1440, %f2757, %f1448;
	fma.rn.f32 	%f1450, %f1442, %f2765, %f1449;
	fma.rn.f32 	%f1451, %f1443, %f2769, %f1450;
	mul.f32 	%f1452, %f1441, %f2762;
	fma.rn.f32 	%f1453, %f1440, %f2758, %f1452;
	fma.rn.f32 	%f1454, %f1442, %f2766, %f1453;
	fma.rn.f32 	%f1455, %f1443, %f2770, %f1454;
	mul.f32 	%f1456, %f1441, %f2763;
	fma.rn.f32 	%f1457, %f1440, %f2759, %f1456;
	fma.rn.f32 	%f1458, %f1442, %f2767, %f1457;
	fma.rn.f32 	%f1459, %f1443, %f2771, %f1458;
	mul.f32 	%f2772, %f1447, 0f3C800000;
	mul.f32 	%f2773, %f1451, 0f3C800000;
	mul.f32 	%f2774, %f1455, 0f3C800000;
	mul.f32 	%f2775, %f1459, 0f3C800000;
$L__BB2_61:
	add.f32 	%f285, %f237, %f2772;
	add.f32 	%f286, %f238, %f2773;
	add.f32 	%f287, %f239, %f2774;
	add.f32 	%f288, %f240, %f2775;
	setp.lt.f32 	%p240, %f54, 0f00000000;
	setp.gt.f32 	%p241, %f54, 0f3F800000;
	or.pred  	%p242, %p240, %p241;
	or.pred  	%p243, %p242, %p18;
	mov.f32 	%f2792, 0f00000000;
	mov.f32 	%f2793, %f2792;
	mov.f32 	%f2794, %f2792;
	mov.f32 	%f2795, %f2792;
	@%p243 bra 	$L__BB2_71;
	fma.rn.f32 	%f289, %f54, %f1, 0fBF000000;
	fma.rn.f32 	%f290, %f242, %f3, 0fBF000000;
	cvt.rmi.f32.f32 	%f1462, %f289;
	cvt.rzi.s32.f32 	%r27, %f1462;
	cvt.rmi.f32.f32 	%f1463, %f290;
	cvt.rzi.s32.f32 	%r28, %f1463;
	add.s32 	%r29, %r27, 1;
	add.s32 	%r30, %r28, 1;
	setp.gt.s32 	%p244, %r27, -1;
	setp.lt.s32 	%p245, %r27, %r107;
	and.pred  	%p22, %p244, %p245;
	setp.gt.s32 	%p246, %r28, -1;
	setp.lt.s32 	%p247, %r28, %r108;
	and.pred  	%p23, %p246, %p247;
	and.pred  	%p249, %p22, %p23;
	mov.f32 	%f2776, 0f00000000;
	not.pred 	%p250, %p249;
	mov.f32 	%f2777, %f2776;
	mov.f32 	%f2778, %f2776;
	mov.f32 	%f2779, %f2776;
	@%p250 bra 	$L__BB2_64;
	mad.lo.s32 	%r175, %r28, %r103, %r27;
	shl.b32 	%r176, %r175, 2;
	mul.wide.s32 	%rd52, %r176, 4;
	add.s64 	%rd53, %rd1, %rd52;
	ld.global.nc.f32 	%f2776, [%rd53];
	ld.global.nc.f32 	%f2777, [%rd53+4];
	ld.global.nc.f32 	%f2778, [%rd53+8];
	ld.global.nc.f32 	%f2779, [%rd53+12];
$L__BB2_64:
	setp.gt.s32 	%p251, %r27, -2;
	setp.lt.s32 	%p252, %r29, %r107;
	and.pred  	%p24, %p251, %p252;
	and.pred  	%p253, %p24, %p23;
	mov.f32 	%f2780, 0f00000000;
	not.pred 	%p254, %p253;
	mov.f32 	%f2781, %f2780;
	mov.f32 	%f2782, %f2780;
	mov.f32 	%f2783, %f2780;
	@%p254 bra 	$L__BB2_66;
	mad.lo.s32 	%r177, %r28, %r103, %r29;
	shl.b32 	%r178, %r177, 2;
	mul.wide.s32 	%rd54, %r178, 4;
	add.s64 	%rd55, %rd1, %rd54;
	ld.global.nc.f32 	%f2780, [%rd55];
	ld.global.nc.f32 	%f2781, [%rd55+4];
	ld.global.nc.f32 	%f2782, [%rd55+8];
	ld.global.nc.f32 	%f2783, [%rd55+12];
$L__BB2_66:
	setp.lt.s32 	%p255, %r28, -1;
	not.pred 	%p256, %p22;
	or.pred  	%p257, %p256, %p255;
	setp.ge.s32 	%p258, %r30, %r108;
	mov.f32 	%f2784, 0f00000000;
	or.pred  	%p259, %p257, %p258;
	mov.f32 	%f2785, %f2784;
	mov.f32 	%f2786, %f2784;
	mov.f32 	%f2787, %f2784;
	@%p259 bra 	$L__BB2_68;
	mad.lo.s32 	%r179, %r30, %r103, %r27;
	shl.b32 	%r180, %r179, 2;
	mul.wide.s32 	%rd56, %r180, 4;
	add.s64 	%rd57, %rd1, %rd56;
	ld.global.nc.f32 	%f2784, [%rd57];
	ld.global.nc.f32 	%f2785, [%rd57+4];
	ld.global.nc.f32 	%f2786, [%rd57+8];
	ld.global.nc.f32 	%f2787, [%rd57+12];
$L__BB2_68:
	not.pred 	%p262, %p24;
	or.pred  	%p263, %p262, %p255;
	mov.f32 	%f2788, 0f00000000;
	or.pred  	%p264, %p263, %p258;
	mov.f32 	%f2789, %f2788;
	mov.f32 	%f2790, %f2788;
	mov.f32 	%f2791, %f2788;
	@%p264 bra 	$L__BB2_70;
	mad.lo.s32 	%r181, %r30, %r103, %r29;
	shl.b32 	%r182, %r181, 2;
	mul.wide.s32 	%rd58, %r182, 4;
	add.s64 	%rd59, %rd1, %rd58;
	ld.global.nc.f32 	%f2788, [%rd59];
	ld.global.nc.f32 	%f2789, [%rd59+4];
	ld.global.nc.f32 	%f2790, [%rd59+8];
	ld.global.nc.f32 	%f2791, [%rd59+12];
$L__BB2_70:
	cvt.rn.f32.s32 	%f1467, %r27;
	sub.f32 	%f1468, %f289, %f1467;
	cvt.rn.f32.s32 	%f1469, %r28;
	sub.f32 	%f1470, %f290, %f1469;
	mov.f32 	%f1471, 0f3F800000;
	sub.f32 	%f1472, %f1471, %f1468;
	sub.f32 	%f1473, %f1471, %f1470;
	mul.f32 	%f1474, %f1472, %f1473;
	mul.f32 	%f1475, %f1468, %f1473;
	mul.f32 	%f1476, %f1470, %f1472;
	mul.f32 	%f1477, %f1468, %f1470;
	mul.f32 	%f1478, %f1475, %f2780;
	fma.rn.f32 	%f1479, %f1474, %f2776, %f1478;
	fma.rn.f32 	%f1480, %f1476, %f2784, %f1479;
	fma.rn.f32 	%f1481, %f1477, %f2788, %f1480;
	mul.f32 	%f1482, %f1475, %f2781;
	fma.rn.f32 	%f1483, %f1474, %f2777, %f1482;
	fma.rn.f32 	%f1484, %f1476, %f2785, %f1483;
	fma.rn.f32 	%f1485, %f1477, %f2789, %f1484;
	mul.f32 	%f1486, %f1475, %f2782;
	fma.rn.f32 	%f1487, %f1474, %f2778, %f1486;
	fma.rn.f32 	%f1488, %f1476, %f2786, %f1487;
	fma.rn.f32 	%f1489, %f1477, %f2790, %f1488;
	mul.f32 	%f1490, %f1475, %f2783;
	fma.rn.f32 	%f1491, %f1474, %f2779, %f1490;
	fma.rn.f32 	%f1492, %f1476, %f2787, %f1491;
	fma.rn.f32 	%f1493, %f1477, %f2791, %f1492;
	mul.f32 	%f2792, %f1481, 0f3D800000;
	mul.f32 	%f2793, %f1485, 0f3D800000;
	mul.f32 	%f2794, %f1489, 0f3D800000;
	mul.f32 	%f2795, %f1493, 0f3D800000;
$L__BB2_71:
	add.f32 	%f331, %f285, %f2792;
	add.f32 	%f332, %f286, %f2793;
	add.f32 	%f333, %f287, %f2794;
	add.f32 	%f334, %f288, %f2795;
	setp.lt.f32 	%p265, %f2, 0f00000000;
	setp.gt.f32 	%p266, %f2, 0f3F800000;
	or.pred  	%p267, %p265, %p266;
	or.pred  	%p268, %p267, %p18;
	mov.f32 	%f2812, 0f00000000;
	mov.f32 	%f2813, %f2812;
	mov.f32 	%f2814, %f2812;
	mov.f32 	%f2815, %f2812;
	@%p268 bra 	$L__BB2_81;
	fma.rn.f32 	%f335, %f2, %f1, 0fBF000000;
	fma.rn.f32 	%f336, %f242, %f3, 0fBF000000;
	cvt.rmi.f32.f32 	%f1496, %f335;
	cvt.rzi.s32.f32 	%r31, %f1496;
	cvt.rmi.f32.f32 	%f1497, %f336;
	cvt.rzi.s32.f32 	%r32, %f1497;
	add.s32 	%r33, %r31, 1;
	add.s32 	%r34, %r32, 1;
	setp.gt.s32 	%p269, %r31, -1;
	setp.lt.s32 	%p270, %r31, %r107;
	and.pred  	%p25, %p269, %p270;
	setp.gt.s32 	%p271, %r32, -1;
	setp.lt.s32 	%p272, %r32, %r108;
	and.pred  	%p26, %p271, %p272;
	and.pred  	%p274, %p25, %p26;
	mov.f32 	%f2796, 0f00000000;
	not.pred 	%p275, %p274;
	mov.f32 	%f2797, %f2796;
	mov.f32 	%f2798, %f2796;
	mov.f32 	%f2799, %f2796;
	@%p275 bra 	$L__BB2_74;
	mad.lo.s32 	%r183, %r32, %r103, %r31;
	shl.b32 	%r184, %r183, 2;
	mul.wide.s32 	%rd60, %r184, 4;
	add.s64 	%rd61, %rd1, %rd60;
	ld.global.nc.f32 	%f2796, [%rd61];
	ld.global.nc.f32 	%f2797, [%rd61+4];
	ld.global.nc.f32 	%f2798, [%rd61+8];
	ld.global.nc.f32 	%f2799, [%rd61+12];
$L__BB2_74:
	setp.gt.s32 	%p276, %r31, -2;
	setp.lt.s32 	%p277, %r33, %r107;
	and.pred  	%p27, %p276, %p277;
	and.pred  	%p278, %p27, %p26;
	mov.f32 	%f2800, 0f00000000;
	not.pred 	%p279, %p278;
	mov.f32 	%f2801, %f2800;
	mov.f32 	%f2802, %f2800;
	mov.f32 	%f2803, %f2800;
	@%p279 bra 	$L__BB2_76;
	mad.lo.s32 	%r185, %r32, %r103, %r33;
	shl.b32 	%r186, %r185, 2;
	mul.wide.s32 	%rd62, %r186, 4;
	add.s64 	%rd63, %rd1, %rd62;
	ld.global.nc.f32 	%f2800, [%rd63];
	ld.global.nc.f32 	%f2801, [%rd63+4];
	ld.global.nc.f32 	%f2802, [%rd63+8];
	ld.global.nc.f32 	%f2803, [%rd63+12];
$L__BB2_76:
	setp.lt.s32 	%p280, %r32, -1;
	not.pred 	%p281, %p25;
	or.pred  	%p282, %p281, %p280;
	setp.ge.s32 	%p283, %r34, %r108;
	mov.f32 	%f2804, 0f00000000;
	or.pred  	%p284, %p282, %p283;
	mov.f32 	%f2805, %f2804;
	mov.f32 	%f2806, %f2804;
	mov.f32 	%f2807, %f2804;
	@%p284 bra 	$L__BB2_78;
	mad.lo.s32 	%r187, %r34, %r103, %r31;
	shl.b32 	%r188, %r187, 2;
	mul.wide.s32 	%rd64, %r188, 4;
	add.s64 	%rd65, %rd1, %rd64;
	ld.global.nc.f32 	%f2804, [%rd65];
	ld.global.nc.f32 	%f2805, [%rd65+4];
	ld.global.nc.f32 	%f2806, [%rd65+8];
	ld.global.nc.f32 	%f2807, [%rd65+12];
$L__BB2_78:
	not.pred 	%p287, %p27;
	or.pred  	%p288, %p287, %p280;
	mov.f32 	%f2808, 0f00000000;
	or.pred  	%p289, %p288, %p283;
	mov.f32 	%f2809, %f2808;
	mov.f32 	%f2810, %f2808;
	mov.f32 	%f2811, %f2808;
	@%p289 bra 	$L__BB2_80;
	mad.lo.s32 	%r189, %r34, %r103, %r33;
	shl.b32 	%r190, %r189, 2;
	mul.wide.s32 	%rd66, %r190, 4;
	add.s64 	%rd67, %rd1, %rd66;
	ld.global.nc.f32 	%f2808, [%rd67];
	ld.global.nc.f32 	%f2809, [%rd67+4];
	ld.global.nc.f32 	%f2810, [%rd67+8];
	ld.global.nc.f32 	%f2811, [%rd67+12];
$L__BB2_80:
	cvt.rn.f32.s32 	%f1501, %r31;
	sub.f32 	%f1502, %f335, %f1501;
	cvt.rn.f32.s32 	%f1503, %r32;
	sub.f32 	%f1504, %f336, %f1503;
	mov.f32 	%f1505, 0f3F800000;
	sub.f32 	%f1506, %f1505, %f1502;
	sub.f32 	%f1507, %f1505, %f1504;
	mul.f32 	%f1508, %f1506, %f1507;
	mul.f32 	%f1509, %f1502, %f1507;
	mul.f32 	%f1510, %f1506, %f1504;
	mul.f32 	%f1511, %f1502, %f1504;
	mul.f32 	%f1512, %f1509, %f2800;
	fma.rn.f32 	%f1513, %f1508, %f2796, %f1512;
	fma.rn.f32 	%f1514, %f1510, %f2804, %f1513;
	fma.rn.f32 	%f1515, %f1511, %f2808, %f1514;
	mul.f32 	%f1516, %f1509, %f2801;
	fma.rn.f32 	%f1517, %f1508, %f2797, %f1516;
	fma.rn.f32 	%f1518, %f1510, %f2805, %f1517;
	fma.rn.f32 	%f1519, %f1511, %f2809, %f1518;
	mul.f32 	%f1520, %f1509, %f2802;
	fma.rn.f32 	%f1521, %f1508, %f2798, %f1520;
	fma.rn.f32 	%f1522, %f1510, %f2806, %f1521;
	fma.rn.f32 	%f1523, %f1511, %f2810, %f1522;
	mul.f32 	%f1524, %f1509, %f2803;
	fma.rn.f32 	%f1525, %f1508, %f2799, %f1524;
	fma.rn.f32 	%f1526, %f1510, %f2807, %f1525;
	fma.rn.f32 	%f1527, %f1511, %f2811, %f1526;
	mul.f32 	%f2812, %f1515, 0f3DC00000;
	mul.f32 	%f2813, %f1519, 0f3DC00000;
	mul.f32 	%f2814, %f1523, 0f3DC00000;
	mul.f32 	%f2815, %f1527, 0f3DC00000;
$L__BB2_81:
	add.f32 	%f377, %f331, %f2812;
	add.f32 	%f378, %f332, %f2813;
	add.f32 	%f379, %f333, %f2814;
	add.f32 	%f380, %f334, %f2815;
	setp.lt.f32 	%p290, %f147, 0f00000000;
	setp.gt.f32 	%p291, %f147, 0f3F800000;
	or.pred  	%p292, %p290, %p291;
	or.pred  	%p293, %p292, %p18;
	mov.f32 	%f2832, 0f00000000;
	mov.f32 	%f2833, %f2832;
	mov.f32 	%f2834, %f2832;
	mov.f32 	%f2835, %f2832;
	@%p293 bra 	$L__BB2_91;
	fma.rn.f32 	%f381, %f147, %f1, 0fBF000000;
	fma.rn.f32 	%f382, %f242, %f3, 0fBF000000;
	cvt.rmi.f32.f32 	%f1530, %f381;
	cvt.rzi.s32.f32 	%r35, %f1530;
	cvt.rmi.f32.f32 	%f1531, %f382;
	cvt.rzi.s32.f32 	%r36, %f1531;
	add.s32 	%r37, %r35, 1;
	add.s32 	%r38, %r36, 1;
	setp.gt.s32 	%p294, %r35, -1;
	setp.lt.s32 	%p295, %r35, %r107;
	and.pred  	%p28, %p294, %p295;
	setp.gt.s32 	%p296, %r36, -1;
	setp.lt.s32 	%p297, %r36, %r108;
	and.pred  	%p29, %p296, %p297;
	and.pred  	%p299, %p28, %p29;
	mov.f32 	%f2816, 0f00000000;
	not.pred 	%p300, %p299;
	mov.f32 	%f2817, %f2816;
	mov.f32 	%f2818, %f2816;
	mov.f32 	%f2819, %f2816;
	@%p300 bra 	$L__BB2_84;
	mad.lo.s32 	%r191, %r36, %r103, %r35;
	shl.b32 	%r192, %r191, 2;
	mul.wide.s32 	%rd68, %r192, 4;
	add.s64 	%rd69, %rd1, %rd68;
	ld.global.nc.f32 	%f2816, [%rd69];
	ld.global.nc.f32 	%f2817, [%rd69+4];
	ld.global.nc.f32 	%f2818, [%rd69+8];
	ld.global.nc.f32 	%f2819, [%rd69+12];
$L__BB2_84:
	setp.gt.s32 	%p301, %r35, -2;
	setp.lt.s32 	%p302, %r37, %r107;
	and.pred  	%p30, %p301, %p302;
	and.pred  	%p303, %p30, %p29;
	mov.f32 	%f2820, 0f00000000;
	not.pred 	%p304, %p303;
	mov.f32 	%f2821, %f2820;
	mov.f32 	%f2822, %f2820;
	mov.f32 	%f2823, %f2820;
	@%p304 bra 	$L__BB2_86;
	mad.lo.s32 	%r193, %r36, %r103, %r37;
	shl.b32 	%r194, %r193, 2;
	mul.wide.s32 	%rd70, %r194, 4;
	add.s64 	%rd71, %rd1, %rd70;
	ld.global.nc.f32 	%f2820, [%rd71];
	ld.global.nc.f32 	%f2821, [%rd71+4];
	ld.global.nc.f32 	%f2822, [%rd71+8];
	ld.global.nc.f32 	%f2823, [%rd71+12];
$L__BB2_86:
	setp.lt.s32 	%p305, %r36, -1;
	not.pred 	%p306, %p28;
	or.pred  	%p307, %p306, %p305;
	setp.ge.s32 	%p308, %r38, %r108;
	mov.f32 	%f2824, 0f00000000;
	or.pred  	%p309, %p307, %p308;
	mov.f32 	%f2825, %f2824;
	mov.f32 	%f2826, %f2824;
	mov.f32 	%f2827, %f2824;
	@%p309 bra 	$L__BB2_88;
	mad.lo.s32 	%r195, %r38, %r103, %r35;
	shl.b32 	%r196, %r195, 2;
	mul.wide.s32 	%rd72, %r196, 4;
	add.s64 	%rd73, %rd1, %rd72;
	ld.global.nc.f32 	%f2824, [%rd73];
	ld.global.nc.f32 	%f2825, [%rd73+4];
	ld.global.nc.f32 	%f2826, [%rd73+8];
	ld.global.nc.f32 	%f2827, [%rd73+12];
$L__BB2_88:
	not.pred 	%p312, %p30;
	or.pred  	%p313, %p312, %p305;
	mov.f32 	%f2828, 0f00000000;
	or.pred  	%p314, %p313, %p308;
	mov.f32 	%f2829, %f2828;
	mov.f32 	%f2830, %f2828;
	mov.f32 	%f2831, %f2828;
	@%p314 bra 	$L__BB2_90;
	mad.lo.s32 	%r197, %r38, %r103, %r37;
	shl.b32 	%r198, %r197, 2;
	mul.wide.s32 	%rd74, %r198, 4;
	add.s64 	%rd75, %rd1, %rd74;
	ld.global.nc.f32 	%f2828, [%rd75];
	ld.global.nc.f32 	%f2829, [%rd75+4];
	ld.global.nc.f32 	%f2830, [%rd75+8];
	ld.global.nc.f32 	%f2831, [%rd75+12];
$L__BB2_90:
	cvt.rn.f32.s32 	%f1535, %r35;
	sub.f32 	%f1536, %f381, %f1535;
	cvt.rn.f32.s32 	%f1537, %r36;
	sub.f32 	%f1538, %f382, %f1537;
	mov.f32 	%f1539, 0f3F800000;
	sub.f32 	%f1540, %f1539, %f1536;
	sub.f32 	%f1541, %f1539, %f1538;
	mul.f32 	%f1542, %f1540, %f1541;
	mul.f32 	%f1543, %f1536, %f1541;
	mul.f32 	%f1544, %f1538, %f1540;
	mul.f32 	%f1545, %f1536, %f1538;
	mul.f32 	%f1546, %f1543, %f2820;
	fma.rn.f32 	%f1547, %f1542, %f2816, %f1546;
	fma.rn.f32 	%f1548, %f1544, %f2824, %f1547;
	fma.rn.f32 	%f1549, %f1545, %f2828, %f1548;
	mul.f32 	%f1550, %f1543, %f2821;
	fma.rn.f32 	%f1551, %f1542, %f2817, %f1550;
	fma.rn.f32 	%f1552, %f1544, %f2825, %f1551;
	fma.rn.f32 	%f1553, %f1545, %f2829, %f1552;
	mul.f32 	%f1554, %f1543, %f2822;
	fma.rn.f32 	%f1555, %f1542, %f2818, %f1554;
	fma.rn.f32 	%f1556, %f1544, %f2826, %f1555;
	fma.rn.f32 	%f1557, %f1545, %f2830, %f1556;
	mul.f32 	%f1558, %f1543, %f2823;
	fma.rn.f32 	%f1559, %f1542, %f2819, %f1558;
	fma.rn.f32 	%f1560, %f1544, %f2827, %f1559;
	fma.rn.f32 	%f1561, %f1545, %f2831, %f1560;
	mul.f32 	%f2832, %f1549, 0f3D800000;
	mul.f32 	%f2833, %f1553, 0f3D800000;
	mul.f32 	%f2834, %f1557, 0f3D800000;
	mul.f32 	%f2835, %f1561, 0f3D800000;
$L__BB2_91:
	add.f32 	%f423, %f377, %f2832;
	add.f32 	%f424, %f378, %f2833;
	add.f32 	%f425, %f379, %f2834;
	add.f32 	%f426, %f380, %f2835;
	or.pred  	%p315, %p14, %p18;
	mov.f32 	%f2852, 0f00000000;
	mov.f32 	%f2853, %f2852;
	mov.f32 	%f2854, %f2852;
	mov.f32 	%f2855, %f2852;
	@%p315 bra 	$L__BB2_101;
	fma.rn.f32 	%f427, %f194, %f1, 0fBF000000;
	fma.rn.f32 	%f428, %f242, %f3, 0fBF000000;
	cvt.rmi.f32.f32 	%f1564, %f427;
	cvt.rzi.s32.f32 	%r39, %f1564;
	cvt.rmi.f32.f32 	%f1565, %f428;
	cvt.rzi.s32.f32 	%r40, %f1565;
	add.s32 	%r41, %r39, 1;
	add.s32 	%r42, %r40, 1;
	setp.gt.s32 	%p316, %r39, -1;
	setp.lt.s32 	%p317, %r39, %r107;
	and.pred  	%p31, %p316, %p317;
	setp.gt.s32 	%p318, %r40, -1;
	setp.lt.s32 	%p319, %r40, %r108;
	and.pred  	%p32, %p318, %p319;
	and.pred  	%p321, %p31, %p32;
	mov.f32 	%f2836, 0f00000000;
	not.pred 	%p322, %p321;
	mov.f32 	%f2837, %f2836;
	mov.f32 	%f2838, %f2836;
	mov.f32 	%f2839, %f2836;
	@%p322 bra 	$L__BB2_94;
	mad.lo.s32 	%r199, %r40, %r103, %r39;
	shl.b32 	%r200, %r199, 2;
	mul.wide.s32 	%rd76, %r200, 4;
	add.s64 	%rd77, %rd1, %rd76;
	ld.global.nc.f32 	%f2836, [%rd77];
	ld.global.nc.f32 	%f2837, [%rd77+4];
	ld.global.nc.f32 	%f2838, [%rd77+8];
	ld.global.nc.f32 	%f2839, [%rd77+12];
$L__BB2_94:
	setp.gt.s32 	%p323, %r39, -2;
	setp.lt.s32 	%p324, %r41, %r107;
	and.pred  	%p33, %p323, %p324;
	and.pred  	%p325, %p33, %p32;
	mov.f32 	%f2840, 0f00000000;
	not.pred 	%p326, %p325;
	mov.f32 	%f2841, %f2840;
	mov.f32 	%f2842, %f2840;
	mov.f32 	%f2843, %f2840;
	@%p326 bra 	$L__BB2_96;
	mad.lo.s32 	%r201, %r40, %r103, %r41;
	shl.b32 	%r202, %r201, 2;
	mul.wide.s32 	%rd78, %r202, 4;
	add.s64 	%rd79, %rd1, %rd78;
	ld.global.nc.f32 	%f2840, [%rd79];
	ld.global.nc.f32 	%f2841, [%rd79+4];
	ld.global.nc.f32 	%f2842, [%rd79+8];
	ld.global.nc.f32 	%f2843, [%rd79+12];
$L__BB2_96:
	setp.lt.s32 	%p327, %r40, -1;
	not.pred 	%p328, %p31;
	or.pred  	%p329, %p328, %p327;
	setp.ge.s32 	%p330, %r42, %r108;
	mov.f32 	%f2844, 0f00000000;
	or.pred  	%p331, %p329, %p330;
	mov.f32 	%f2845, %f2844;
	mov.f32 	%f2846, %f2844;
	mov.f32 	%f2847, %f2844;
	@%p331 bra 	$L__BB2_98;
	mad.lo.s32 	%r203, %r42, %r103, %r39;
	shl.b32 	%r204, %r203, 2;
	mul.wide.s32 	%rd80, %r204, 4;
	add.s64 	%rd81, %rd1, %rd80;
	ld.global.nc.f32 	%f2844, [%rd81];
	ld.global.nc.f32 	%f2845, [%rd81+4];
	ld.global.nc.f32 	%f2846, [%rd81+8];
	ld.global.nc.f32 	%f2847, [%rd81+12];
$L__BB2_98:
	not.pred 	%p334, %p33;
	or.pred  	%p335, %p334, %p327;
	mov.f32 	%f2848, 0f00000000;
	or.pred  	%p336, %p335, %p330;
	mov.f32 	%f2849, %f2848;
	mov.f32 	%f2850, %f2848;
	mov.f32 	%f2851, %f2848;
	@%p336 bra 	$L__BB2_100;
	mad.lo.s32 	%r205, %r42, %r103, %r41;
	shl.b32 	%r206, %r205, 2;
	mul.wide.s32 	%rd82, %r206, 4;
	add.s64 	%rd83, %rd1, %rd82;
	ld.global.nc.f32 	%f2848, [%rd83];
	ld.global.nc.f32 	%f2849, [%rd83+4];
	ld.global.nc.f32 	%f2850, [%rd83+8];
	ld.global.nc.f32 	%f2851, [%rd83+12];
$L__BB2_100:
	cvt.rn.f32.s32 	%f1569, %r39;
	sub.f32 	%f1570, %f427, %f1569;
	cvt.rn.f32.s32 	%f1571, %r40;
	sub.f32 	%f1572, %f428, %f1571;
	mov.f32 	%f1573, 0f3F800000;
	sub.f32 	%f1574, %f1573, %f1570;
	sub.f32 	%f1575, %f1573, %f1572;
	mul.f32 	%f1576, %f1575, %f1574;
	mul.f32 	%f1577, %f1570, %f1575;
	mul.f32 	%f1578, %f1572, %f1574;
	mul.f32 	%f1579, %f1572, %f1570;
	mul.f32 	%f1580, %f1577, %f2840;
	fma.rn.f32 	%f1581, %f1576, %f2836, %f1580;
	fma.rn.f32 	%f1582, %f1578, %f2844, %f1581;
	fma.rn.f32 	%f1583, %f1579, %f2848, %f1582;
	mul.f32 	%f1584, %f1577, %f2841;
	fma.rn.f32 	%f1585, %f1576, %f2837, %f1584;
	fma.rn.f32 	%f1586, %f1578, %f2845, %f1585;
	fma.rn.f32 	%f1587, %f1579, %f2849, %f1586;
	mul.f32 	%f1588, %f1577, %f2842;
	fma.rn.f32 	%f1589, %f1576, %f2838, %f1588;
	fma.rn.f32 	%f1590, %f1578, %f2846, %f1589;
	fma.rn.f32 	%f1591, %f1579, %f2850, %f1590;
	mul.f32 	%f1592, %f1577, %f2843;
	fma.rn.f32 	%f1593, %f1576, %f2839, %f1592;
	fma.rn.f32 	%f1594, %f1578, %f2847, %f1593;
	fma.rn.f32 	%f1595, %f1579, %f2851, %f1594;
	mul.f32 	%f2852, %f1583, 0f3C800000;
	mul.f32 	%f2853, %f1587, 0f3C800000;
	mul.f32 	%f2854, %f1591, 0f3C800000;
	mul.f32 	%f2855, %f1595, 0f3C800000;
$L__BB2_101:
	add.f32 	%f469, %f423, %f2852;
	add.f32 	%f470, %f424, %f2853;
	add.f32 	%f471, %f425, %f2854;
	add.f32 	%f472, %f426, %f2855;
	setp.lt.f32 	%p337, %f4, 0f00000000;
	setp.gt.f32 	%p338, %f4, 0f3F800000;
	or.pred  	%p34, %p337, %p338;
	setp.lt.f32 	%p339, %f8, 0f00000000;
	setp.gt.f32 	%p340, %f8, 0f3F800000;
	or.pred  	%p341, %p339, %p340;
	or.pred  	%p342, %p341, %p34;
	mov.f32 	%f2872, 0f00000000;
	mov.f32 	%f2873, %f2872;
	mov.f32 	%f2874, %f2872;
	mov.f32 	%f2875, %f2872;
	@%p342 bra 	$L__BB2_111;
	fma.rn.f32 	%f473, %f8, %f1, 0fBF000000;
	fma.rn.f32 	%f474, %f4, %f3, 0fBF000000;
	cvt.rmi.f32.f32 	%f1598, %f473;
	cvt.rzi.s32.f32 	%r43, %f1598;
	cvt.rmi.f32.f32 	%f1599, %f474;
	cvt.rzi.s32.f32 	%r44, %f1599;
	add.s32 	%r45, %r43, 1;
	add.s32 	%r46, %r44, 1;
	setp.gt.s32 	%p343, %r43, -1;
	setp.lt.s32 	%p344, %r43, %r107;
	and.pred  	%p35, %p343, %p344;
	setp.gt.s32 	%p345, %r44, -1;
	setp.lt.s32 	%p346, %r44, %r108;
	and.pred  	%p36, %p345, %p346;
	and.pred  	%p348, %p35, %p36;
	mov.f32 	%f2856, 0f00000000;
	not.pred 	%p349, %p348;
	mov.f32 	%f2857, %f2856;
	mov.f32 	%f2858, %f2856;
	mov.f32 	%f2859, %f2856;
	@%p349 bra 	$L__BB2_104;
	mad.lo.s32 	%r207, %r44, %r103, %r43;
	shl.b32 	%r208, %r207, 2;
	mul.wide.s32 	%rd84, %r208, 4;
	add.s64 	%rd85, %rd1, %rd84;
	ld.global.nc.f32 	%f2856, [%rd85];
	ld.global.nc.f32 	%f2857, [%rd85+4];
	ld.global.nc.f32 	%f2858, [%rd85+8];
	ld.global.nc.f32 	%f2859, [%rd85+12];
$L__BB2_104:
	setp.gt.s32 	%p350, %r43, -2;
	setp.lt.s32 	%p351, %r45, %r107;
	and.pred  	%p37, %p350, %p351;
	and.pred  	%p352, %p37, %p36;
	mov.f32 	%f2860, 0f00000000;
	not.pred 	%p353, %p352;
	mov.f32 	%f2861, %f2860;
	mov.f32 	%f2862, %f2860;
	mov.f32 	%f2863, %f2860;
	@%p353 bra 	$L__BB2_106;
	mad.lo.s32 	%r209, %r44, %r103, %r45;
	shl.b32 	%r210, %r209, 2;
	mul.wide.s32 	%rd86, %r210, 4;
	add.s64 	%rd87, %rd1, %rd86;
	ld.global.nc.f32 	%f2860, [%rd87];
	ld.global.nc.f32 	%f2861, [%rd87+4];
	ld.global.nc.f32 	%f2862, [%rd87+8];
	ld.global.nc.f32 	%f2863, [%rd87+12];
$L__BB2_106:
	setp.lt.s32 	%p354, %r44, -1;
	not.pred 	%p355, %p35;
	or.pred  	%p356, %p355, %p354;
	setp.ge.s32 	%p357, %r46, %r108;
	mov.f32 	%f2864, 0f00000000;
	or.pred  	%p358, %p356, %p357;
	mov.f32 	%f2865, %f2864;
	mov.f32 	%f2866, %f2864;
	mov.f32 	%f2867, %f2864;
	@%p358 bra 	$L__BB2_108;
	mad.lo.s32 	%r211, %r46, %r103, %r43;
	shl.b32 	%r212, %r211, 2;
	mul.wide.s32 	%rd88, %r212, 4;
	add.s64 	%rd89, %rd1, %rd88;
	ld.global.nc.f32 	%f2864, [%rd89];
	ld.global.nc.f32 	%f2865, [%rd89+4];
	ld.global.nc.f32 	%f2866, [%rd89+8];
	ld.global.nc.f32 	%f2867, [%rd89+12];
$L__BB2_108:
	not.pred 	%p361, %p37;
	or.pred  	%p362, %p361, %p354;
	mov.f32 	%f2868, 0f00000000;
	or.pred  	%p363, %p362, %p357;
	mov.f32 	%f2869, %f2868;
	mov.f32 	%f2870, %f2868;
	mov.f32 	%f2871, %f2868;
	@%p363 bra 	$L__BB2_110;
	mad.lo.s32 	%r213, %r46, %r103, %r45;
	shl.b32 	%r214, %r213, 2;
	mul.wide.s32 	%rd90, %r214, 4;
	add.s64 	%rd91, %rd1, %rd90;
	ld.global.nc.f32 	%f2868, [%rd91];
	ld.global.nc.f32 	%f2869, [%rd91+4];
	ld.global.nc.f32 	%f2870, [%rd91+8];
	ld.global.nc.f32 	%f2871, [%rd91+12];
$L__BB2_110:
	cvt.rn.f32.s32 	%f1603, %r43;
	sub.f32 	%f1604, %f473, %f1603;
	cvt.rn.f32.s32 	%f1605, %r44;
	sub.f32 	%f1606, %f474, %f1605;
	mov.f32 	%f1607, 0f3F800000;
	sub.f32 	%f1608, %f1607, %f1604;
	sub.f32 	%f1609, %f1607, %f1606;
	mul.f32 	%f1610, %f1609, %f1608;
	mul.f32 	%f1611, %f1609, %f1604;
	mul.f32 	%f1612, %f1606, %f1608;
	mul.f32 	%f1613, %f1606, %f1604;
	mul.f32 	%f1614, %f1611, %f2860;
	fma.rn.f32 	%f1615, %f1610, %f2856, %f1614;
	fma.rn.f32 	%f1616, %f1612, %f2864, %f1615;
	fma.rn.f32 	%f1617, %f1613, %f2868, %f1616;
	mul.f32 	%f1618, %f1611, %f2861;
	fma.rn.f32 	%f1619, %f1610, %f2857, %f1618;
	fma.rn.f32 	%f1620, %f1612, %f2865, %f1619;
	fma.rn.f32 	%f1621, %f1613, %f2869, %f1620;
	mul.f32 	%f1622, %f1611, %f2862;
	fma.rn.f32 	%f1623, %f1610, %f2858, %f1622;
	fma.rn.f32 	%f1624, %f1612, %f2866, %f1623;
	fma.rn.f32 	%f1625, %f1613, %f2870, %f1624;
	mul.f32 	%f1626, %f1611, %f2863;
	fma.rn.f32 	%f1627, %f1610, %f2859, %f1626;
	fma.rn.f32 	%f1628, %f1612, %f2867, %f1627;
	fma.rn.f32 	%f1629, %f1613, %f2871, %f1628;
	mul.f32 	%f2872, %f1617, 0f3CC00000;
	mul.f32 	%f2873, %f1621, 0f3CC00000;
	mul.f32 	%f2874, %f1625, 0f3CC00000;
	mul.f32 	%f2875, %f1629, 0f3CC00000;
$L__BB2_111:
	add.f32 	%f515, %f469, %f2872;
	add.f32 	%f516, %f470, %f2873;
	add.f32 	%f517, %f471, %f2874;
	add.f32 	%f518, %f472, %f2875;
	setp.lt.f32 	%p364, %f54, 0f00000000;
	setp.gt.f32 	%p365, %f54, 0f3F800000;
	or.pred  	%p366, %p364, %p365;
	or.pred  	%p367, %p366, %p34;
	mov.f32 	%f2892, 0f00000000;
	mov.f32 	%f2893, %f2892;
	mov.f32 	%f2894, %f2892;
	mov.f32 	%f2895, %f2892;
	@%p367 bra 	$L__BB2_121;
	fma.rn.f32 	%f519, %f54, %f1, 0fBF000000;
	fma.rn.f32 	%f520, %f4, %f3, 0fBF000000;
	cvt.rmi.f32.f32 	%f1632, %f519;
	cvt.rzi.s32.f32 	%r47, %f1632;
	cvt.rmi.f32.f32 	%f1633, %f520;
	cvt.rzi.s32.f32 	%r48, %f1633;
	add.s32 	%r49, %r47, 1;
	add.s32 	%r50, %r48, 1;
	setp.gt.s32 	%p368, %r47, -1;
	setp.lt.s32 	%p369, %r47, %r107;
	and.pred  	%p38, %p368, %p369;
	setp.gt.s32 	%p370, %r48, -1;
	setp.lt.s32 	%p371, %r48, %r108;
	and.pred  	%p39, %p370, %p371;
	and.pred  	%p373, %p38, %p39;
	mov.f32 	%f2876, 0f00000000;
	not.pred 	%p374, %p373;
	mov.f32 	%f2877, %f2876;
	mov.f32 	%f2878, %f2876;
	mov.f32 	%f2879, %f2876;
	@%p374 bra 	$L__BB2_114;
	mad.lo.s32 	%r215, %r48, %r103, %r47;
	shl.b32 	%r216, %r215, 2;
	mul.wide.s32 	%rd92, %r216, 4;
	add.s64 	%rd93, %rd1, %rd92;
	ld.global.nc.f32 	%f2876, [%rd93];
	ld.global.nc.f32 	%f2877, [%rd93+4];
	ld.global.nc.f32 	%f2878, [%rd93+8];
	ld.global.nc.f32 	%f2879, [%rd93+12];
$L__BB2_114:
	setp.gt.s32 	%p375, %r47, -2;
	setp.lt.s32 	%p376, %r49, %r107;
	and.pred  	%p40, %p375, %p376;
	and.pred  	%p377, %p40, %p39;
	mov.f32 	%f2880, 0f00000000;
	not.pred 	%p378, %p377;
	mov.f32 	%f2881, %f2880;
	mov.f32 	%f2882, %f2880;
	mov.f32 	%f2883, %f2880;
	@%p378 bra 	$L__BB2_116;
	mad.lo.s32 	%r217, %r48, %r103, %r49;
	shl.b32 	%r218, %r217, 2;
	mul.wide.s32 	%rd94, %r218, 4;
	add.s64 	%rd95, %rd1, %rd94;
	ld.global.nc.f32 	%f2880, [%rd95];
	ld.global.nc.f32 	%f2881, [%rd95+4];
	ld.global.nc.f32 	%f2882, [%rd95+8];
	ld.global.nc.f32 	%f2883, [%rd95+12];
$L__BB2_116:
	setp.lt.s32 	%p379, %r48, -1;
	not.pred 	%p380, %p38;
	or.pred  	%p381, %p380, %p379;
	setp.ge.s32 	%p382, %r50, %r108;
	mov.f32 	%f2884, 0f00000000;
	or.pred  	%p383, %p381, %p382;
	mov.f32 	%f2885, %f2884;
	mov.f32 	%f2886, %f2884;
	mov.f32 	%f2887, %f2884;
	@%p383 bra 	$L__BB2_118;
	mad.lo.s32 	%r219, %r50, %r103, %r47;
	shl.b32 	%r220, %r219, 2;
	mul.wide.s32 	%rd96, %r220, 4;
	add.s64 	%rd97, %rd1, %rd96;
	ld.global.nc.f32 	%f2884, [%rd97];
	ld.global.nc.f32 	%f2885, [%rd97+4];
	ld.global.nc.f32 	%f2886, [%rd97+8];
	ld.global.nc.f32 	%f2887, [%rd97+12];
$L__BB2_118:
	not.pred 	%p386, %p40;
	or.pred  	%p387, %p386, %p379;
	mov.f32 	%f2888, 0f00000000;
	or.pred  	%p388, %p387, %p382;
	mov.f32 	%f2889, %f2888;
	mov.f32 	%f2890, %f2888;
	mov.f32 	%f2891, %f2888;
	@%p388 bra 	$L__BB2_120;
	mad.lo.s32 	%r221, %r50, %r103, %r49;
	shl.b32 	%r222, %r221, 2;
	mul.wide.s32 	%rd98, %r222, 4;
	add.s64 	%rd99, %rd1, %rd98;
	ld.global.nc.f32 	%f2888, [%rd99];
	ld.global.nc.f32 	%f2889, [%rd99+4];
	ld.global.nc.f32 	%f2890, [%rd99+8];
	ld.global.nc.f32 	%f2891, [%rd99+12];
$L__BB2_120:
	cvt.rn.f32.s32 	%f1637, %r47;
	sub.f32 	%f1638, %f519, %f1637;
	cvt.rn.f32.s32 	%f1639, %r48;
	sub.f32 	%f1640, %f520, %f1639;
	mov.f32 	%f1641, 0f3F800000;
	sub.f32 	%f1642, %f1641, %f1638;
	sub.f32 	%f1643, %f1641, %f1640;
	mul.f32 	%f1644, %f1643, %f1642;
	mul.f32 	%f1645, %f1643, %f1638;
	mul.f32 	%f1646, %f1640, %f1642;
	mul.f32 	%f1647, %f1640, %f1638;
	mul.f32 	%f1648, %f1645, %f2880;
	fma.rn.f32 	%f1649, %f1644, %f2876, %f1648;
	fma.rn.f32 	%f1650, %f1646, %f2884, %f1649;
	fma.rn.f32 	%f1651, %f1647, %f2888, %f1650;
	mul.f32 	%f1652, %f1645, %f2881;
	fma.rn.f32 	%f1653, %f1644, %f2877, %f1652;
	fma.rn.f32 	%f1654, %f1646, %f2885, %f1653;
	fma.rn.f32 	%f1655, %f1647, %f2889, %f1654;
	mul.f32 	%f1656, %f1645, %f2882;
	fma.rn.f32 	%f1657, %f1644, %f2878, %f1656;
	fma.rn.f32 	%f1658, %f1646, %f2886, %f1657;
	fma.rn.f32 	%f1659, %f1647, %f2890, %f1658;
	mul.f32 	%f1660, %f1645, %f2883;
	fma.rn.f32 	%f1661, %f1644, %f2879, %f1660;
	fma.rn.f32 	%f1662, %f1646, %f2887, %f1661;
	fma.rn.f32 	%f1663, %f1647, %f2891, %f1662;
	mul.f32 	%f2892, %f1651, 0f3DC00000;
	mul.f32 	%f2893, %f1655, 0f3DC00000;
	mul.f32 	%f2894, %f1659, 0f3DC00000;
	mul.f32 	%f2895, %f1663, 0f3DC00000;
$L__BB2_121:
	add.f32 	%f561, %f515, %f2892;
	add.f32 	%f562, %f516, %f2893;
	add.f32 	%f563, %f517, %f2894;
	add.f32 	%f564, %f518, %f2895;
	setp.lt.f32 	%p389, %f2, 0f00000000;
	setp.gt.f32 	%p390, %f2, 0f3F800000;
	or.pred  	%p391, %p389, %p390;
	or.pred  	%p392, %p391, %p34;
	mov.f32 	%f2912, 0f00000000;
	mov.f32 	%f2913, %f2912;
	mov.f32 	%f2914, %f2912;
	mov.f32 	%f2915, %f2912;
	@%p392 bra 	$L__BB2_131;
	fma.rn.f32 	%f565, %f2, %f1, 0fBF000000;
	fma.rn.f32 	%f566, %f4, %f3, 0fBF000000;
	cvt.rmi.f32.f32 	%f1666, %f565;
	cvt.rzi.s32.f32 	%r51, %f1666;
	cvt.rmi.f32.f32 	%f1667, %f566;
	cvt.rzi.s32.f32 	%r52, %f1667;
	add.s32 	%r53, %r51, 1;
	add.s32 	%r54, %r52, 1;
	setp.gt.s32 	%p393, %r51, -1;
	setp.lt.s32 	%p394, %r51, %r107;
	and.pred  	%p41, %p393, %p394;
	setp.gt.s32 	%p395, %r52, -1;
	setp.lt.s32 	%p396, %r52, %r108;
	and.pred  	%p42, %p395, %p396;
	and.pred  	%p398, %p41, %p42;
	mov.f32 	%f2896, 0f00000000;
	not.pred 	%p399, %p398;
	mov.f32 	%f2897, %f2896;
	mov.f32 	%f2898, %f2896;
	mov.f32 	%f2899, %f2896;
	@%p399 bra 	$L__BB2_124;
	mad.lo.s32 	%r223, %r52, %r103, %r51;
	shl.b32 	%r224, %r223, 2;
	mul.wide.s32 	%rd100, %r224, 4;
	add.s64 	%rd101, %rd1, %rd100;
	ld.global.nc.f32 	%f2896, [%rd101];
	ld.global.nc.f32 	%f2897, [%rd101+4];
	ld.global.nc.f32 	%f2898, [%rd101+8];
	ld.global.nc.f32 	%f2899, [%rd101+12];
$L__BB2_124:
	setp.gt.s32 	%p400, %r51, -2;
	setp.lt.s32 	%p401, %r53, %r107;
	and.pred  	%p43, %p400, %p401;
	and.pred  	%p402, %p43, %p42;
	mov.f32 	%f2900, 0f00000000;
	not.pred 	%p403, %p402;
	mov.f32 	%f2901, %f2900;
	mov.f32 	%f2902, %f2900;
	mov.f32 	%f2903, %f2900;
	@%p403 bra 	$L__BB2_126;
	mad.lo.s32 	%r225, %r52, %r103, %r53;
	shl.b32 	%r226, %r225, 2;
	mul.wide.s32 	%rd102, %r226, 4;
	add.s64 	%rd103, %rd1, %rd102;
	ld.global.nc.f32 	%f2900, [%rd103];
	ld.global.nc.f32 	%f2901, [%rd103+4];
	ld.global.nc.f32 	%f2902, [%rd103+8];
	ld.global.nc.f32 	%f2903, [%rd103+12];
$L__BB2_126:
	setp.lt.s32 	%p404, %r52, -1;
	not.pred 	%p405, %p41;
	or.pred  	%p406, %p405, %p404;
	setp.ge.s32 	%p407, %r54, %r108;
	mov.f32 	%f2904, 0f00000000;
	or.pred  	%p408, %p406, %p407;
	mov.f32 	%f2905, %f2904;
	mov.f32 	%f2906, %f2904;
	mov.f32 	%f2907, %f2904;
	@%p408 bra 	$L__BB2_128;
	mad.lo.s32 	%r227, %r54, %r103, %r51;
	shl.b32 	%r228, %r227, 2;
	mul.wide.s32 	%rd104, %r228, 4;
	add.s64 	%rd105, %rd1, %rd104;
	ld.global.nc.f32 	%f2904, [%rd105];
	ld.global.nc.f32 	%f2905, [%rd105+4];
	ld.global.nc.f32 	%f2906, [%rd105+8];
	ld.global.nc.f32 	%f2907, [%rd105+12];
$L__BB2_128:
	not.pred 	%p411, %p43;
	or.pred  	%p412, %p411, %p404;
	mov.f32 	%f2908, 0f00000000;
	or.pred  	%p413, %p412, %p407;
	mov.f32 	%f2909, %f2908;
	mov.f32 	%f2910, %f2908;
	mov.f32 	%f2911, %f2908;
	@%p413 bra 	$L__BB2_130;
	mad.lo.s32 	%r229, %r54, %r103, %r53;
	shl.b32 	%r230, %r229, 2;
	mul.wide.s32 	%rd106, %r230, 4;
	add.s64 	%rd107, %rd1, %rd106;
	ld.global.nc.f32 	%f2908, [%rd107];
	ld.global.nc.f32 	%f2909, [%rd107+4];
	ld.global.nc.f32 	%f2910, [%rd107+8];
	ld.global.nc.f32 	%f2911, [%rd107+12];
$L__BB2_130:
	cvt.rn.f32.s32 	%f1671, %r51;
	sub.f32 	%f1672, %f565, %f1671;
	cvt.rn.f32.s32 	%f1673, %r52;
	sub.f32 	%f1674, %f566, %f1673;
	mov.f32 	%f1675, 0f3F800000;
	sub.f32 	%f1676, %f1675, %f1672;
	sub.f32 	%f1677, %f1675, %f1674;
	mul.f32 	%f1678, %f1676, %f1677;
	mul.f32 	%f1679, %f1672, %f1677;
	mul.f32 	%f1680, %f1676, %f1674;
	mul.f32 	%f1681, %f1672, %f1674;
	mul.f32 	%f1682, %f1679, %f2900;
	fma.rn.f32 	%f1683, %f1678, %f2896, %f1682;
	fma.rn.f32 	%f1684, %f1680, %f2904, %f1683;
	fma.rn.f32 	%f1685, %f1681, %f2908, %f1684;
	mul.f32 	%f1686, %f1679, %f2901;
	fma.rn.f32 	%f1687, %f1678, %f2897, %f1686;
	fma.rn.f32 	%f1688, %f1680, %f2905, %f1687;
	fma.rn.f32 	%f1689, %f1681, %f2909, %f1688;
	mul.f32 	%f1690, %f1679, %f2902;
	fma.rn.f32 	%f1691, %f1678, %f2898, %f1690;
	fma.rn.f32 	%f1692, %f1680, %f2906, %f1691;
	fma.rn.f32 	%f1693, %f1681, %f2910, %f1692;
	mul.f32 	%f1694, %f1679, %f2903;
	fma.rn.f32 	%f1695, %f1678, %f2899, %f1694;
	fma.rn.f32 	%f1696, %f1680, %f2907, %f1695;
	fma.rn.f32 	%f1697, %f1681, %f2911, %f1696;
	mul.f32 	%f2912, %f1685, 0f3E100000;
	mul.f32 	%f2913, %f1689, 0f3E100000;
	mul.f32 	%f2914, %f1693, 0f3E100000;
	mul.f32 	%f2915, %f1697, 0f3E100000;
$L__BB2_131:
	add.f32 	%f607, %f561, %f2912;
	add.f32 	%f608, %f562, %f2913;
	add.f32 	%f609, %f563, %f2914;
	add.f32 	%f610, %f564, %f2915;
	setp.lt.f32 	%p414, %f147, 0f00000000;
	setp.gt.f32 	%p415, %f147, 0f3F800000;
	or.pred  	%p416, %p414, %p415;
	or.pred  	%p417, %p416, %p34;
	mov.f32 	%f2932, 0f00000000;
	mov.f32 	%f2933, %f2932;
	mov.f32 	%f2934, %f2932;
	mov.f32 	%f2935, %f2932;
	@%p417 bra 	$L__BB2_141;
	fma.rn.f32 	%f611, %f147, %f1, 0fBF000000;
	fma.rn.f32 	%f612, %f4, %f3, 0fBF000000;
	cvt.rmi.f32.f32 	%f1700, %f611;
	cvt.rzi.s32.f32 	%r55, %f1700;
	cvt.rmi.f32.f32 	%f1701, %f612;
	cvt.rzi.s32.f32 	%r56, %f1701;
	add.s32 	%r57, %r55, 1;
	add.s32 	%r58, %r56, 1;
	setp.gt.s32 	%p418, %r55, -1;
	setp.lt.s32 	%p419, %r55, %r107;
	and.pred  	%p44, %p418, %p419;
	setp.gt.s32 	%p420, %r56, -1;
	setp.lt.s32 	%p421, %r56, %r108;
	and.pred  	%p45, %p420, %p421;
	and.pred  	%p423, %p44, %p45;
	mov.f32 	%f2916, 0f00000000;
	not.pred 	%p424, %p423;
	mov.f32 	%f2917, %f2916;
	mov.f32 	%f2918, %f2916;
	mov.f32 	%f2919, %f2916;
	@%p424 bra 	$L__BB2_134;
	mad.lo.s32 	%r231, %r56, %r103, %r55;
	shl.b32 	%r232, %r231, 2;
	mul.wide.s32 	%rd108, %r232, 4;
	add.s64 	%rd109, %rd1, %rd108;
	ld.global.nc.f32 	%f2916, [%rd109];
	ld.global.nc.f32 	%f2917, [%rd109+4];
	ld.global.nc.f32 	%f2918, [%rd109+8];
	ld.global.nc.f32 	%f2919, [%rd109+12];
$L__BB2_134:
	setp.gt.s32 	%p425, %r55, -2;
	setp.lt.s32 	%p426, %r57, %r107;
	and.pred  	%p46, %p425, %p426;
	and.pred  	%p427, %p46, %p45;
	mov.f32 	%f2920, 0f00000000;
	not.pred 	%p428, %p427;
	mov.f32 	%f2921, %f2920;
	mov.f32 	%f2922, %f2920;
	mov.f32 	%f2923, %f2920;
	@%p428 bra 	$L__BB2_136;
	mad.lo.s32 	%r233, %r56, %r103, %r57;
	shl.b32 	%r234, %r233, 2;
	mul.wide.s32 	%rd110, %r234, 4;
	add.s64 	%rd111, %rd1, %rd110;
	ld.global.nc.f32 	%f2920, [%rd111];
	ld.global.nc.f32 	%f2921, [%rd111+4];
	ld.global.nc.f32 	%f2922, [%rd111+8];
	ld.global.nc.f32 	%f2923, [%rd111+12];
$L__BB2_136:
	setp.lt.s32 	%p429, %r56, -1;
	not.pred 	%p430, %p44;
	or.pred  	%p431, %p430, %p429;
	setp.ge.s32 	%p432, %r58, %r108;
	mov.f32 	%f2924, 0f00000000;
	or.pred  	%p433, %p431, %p432;
	mov.f32 	%f2925, %f2924;
	mov.f32 	%f2926, %f2924;
	mov.f32 	%f2927, %f2924;
	@%p433 bra 	$L__BB2_138;
	mad.lo.s32 	%r235, %r58, %r103, %r55;
	shl.b32 	%r236, %r235, 2;
	mul.wide.s32 	%rd112, %r236, 4;
	add.s64 	%rd113, %rd1, %rd112;
	ld.global.nc.f32 	%f2924, [%rd113];
	ld.global.nc.f32 	%f2925, [%rd113+4];
	ld.global.nc.f32 	%f2926, [%rd113+8];
	ld.global.nc.f32 	%f2927, [%rd113+12];
$L__BB2_138:
	not.pred 	%p436, %p46;
	or.pred  	%p437, %p436, %p429;
	mov.f32 	%f2928, 0f00000000;
	or.pred  	%p438, %p437, %p432;
	mov.f32 	%f2929, %f2928;
	mov.f32 	%f2930, %f2928;
	mov.f32 	%f2931, %f2928;
	@%p438 bra 	$L__BB2_140;
	mad.lo.s32 	%r237, %r58, %r103, %r57;
	shl.b32 	%r238, %r237, 2;
	mul.wide.s32 	%rd114, %r238, 4;
	add.s64 	%rd115, %rd1, %rd114;
	ld.global.nc.f32 	%f2928, [%rd115];
	ld.global.nc.f32 	%f2929, [%rd115+4];
	ld.global.nc.f32 	%f2930, [%rd115+8];
	ld.global.nc.f32 	%f2931, [%rd115+12];
$L__BB2_140:
	cvt.rn.f32.s32 	%f1705, %r55;
	sub.f32 	%f1706, %f611, %f1705;
	cvt.rn.f32.s32 	%f1707, %r56;
	sub.f32 	%f1708, %f612, %f1707;
	mov.f32 	%f1709, 0f3F800000;
	sub.f32 	%f1710, %f1709, %f1706;
	sub.f32 	%f1711, %f1709, %f1708;
	mul.f32 	%f1712, %f1711, %f1710;
	mul.f32 	%f1713, %f1711, %f1706;
	mul.f32 	%f1714, %f1708, %f1710;
	mul.f32 	%f1715, %f1708, %f1706;
	mul.f32 	%f1716, %f1713, %f2920;
	fma.rn.f32 	%f1717, %f1712, %f2916, %f1716;
	fma.rn.f32 	%f1718, %f1714, %f2924, %f1717;
	fma.rn.f32 	%f1719, %f1715, %f2928, %f1718;
	mul.f32 	%f1720, %f1713, %f2921;
	fma.rn.f32 	%f1721, %f1712, %f2917, %f1720;
	fma.rn.f32 	%f1722, %f1714, %f2925, %f1721;
	fma.rn.f32 	%f1723, %f1715, %f2929, %f1722;
	mul.f32 	%f1724, %f1713, %f2922;
	fma.rn.f32 	%f1725, %f1712, %f2918, %f1724;
	fma.rn.f32 	%f1726, %f1714, %f2926, %f1725;
	fma.rn.f32 	%f1727, %f1715, %f2930, %f1726;
	mul.f32 	%f1728, %f1713, %f2923;
	fma.rn.f32 	%f1729, %f1712, %f2919, %f1728;
	fma.rn.f32 	%f1730, %f1714, %f2927, %f1729;
	fma.rn.f32 	%f1731, %f1715, %f2931, %f1730;
	mul.f32 	%f2932, %f1719, 0f3DC00000;
	mul.f32 	%f2933, %f1723, 0f3DC00000;
	mul.f32 	%f2934, %f1727, 0f3DC00000;
	mul.f32 	%f2935, %f1731, 0f3DC00000;
$L__BB2_141:
	add.f32 	%f653, %f607, %f2932;
	add.f32 	%f654, %f608, %f2933;
	add.f32 	%f655, %f609, %f2934;
	add.f32 	%f656, %f610, %f2935;
	or.pred  	%p439, %p14, %p34;
	mov.f32 	%f2952, 0f00000000;
	mov.f32 	%f2953, %f2952;
	mov.f32 	%f2954, %f2952;
	mov.f32 	%f2955, %f2952;
	@%p439 bra 	$L__BB2_151;
	fma.rn.f32 	%f657, %f194, %f1, 0fBF000000;
	fma.rn.f32 	%f658, %f4, %f3, 0fBF000000;
	cvt.rmi.f32.f32 	%f1734, %f657;
	cvt.rzi.s32.f32 	%r59, %f1734;
	cvt.rmi.f32.f32 	%f1735, %f658;
	cvt.rzi.s32.f32 	%r60, %f1735;
	add.s32 	%r61, %r59, 1;
	add.s32 	%r62, %r60, 1;
	setp.gt.s32 	%p440, %r59, -1;
	setp.lt.s32 	%p441, %r59, %r107;
	and.pred  	%p47, %p440, %p441;
	setp.gt.s32 	%p442, %r60, -1;
	setp.lt.s32 	%p443, %r60, %r108;
	and.pred  	%p48, %p442, %p443;
	and.pred  	%p445, %p47, %p48;
	mov.f32 	%f2936, 0f00000000;
	not.pred 	%p446, %p445;
	mov.f32 	%f2937, %f2936;
	mov.f32 	%f2938, %f2936;
	mov.f32 	%f2939, %f2936;
	@%p446 bra 	$L__BB2_144;
	mad.lo.s32 	%r239, %r60, %r103, %r59;
	shl.b32 	%r240, %r239, 2;
	mul.wide.s32 	%rd116, %r240, 4;
	add.s64 	%rd117, %rd1, %rd116;
	ld.global.nc.f32 	%f2936, [%rd117];
	ld.global.nc.f32 	%f2937, [%rd117+4];
	ld.global.nc.f32 	%f2938, [%rd117+8];
	ld.global.nc.f32 	%f2939, [%rd117+12];
$L__BB2_144:
	setp.gt.s32 	%p447, %r59, -2;
	setp.lt.s32 	%p448, %r61, %r107;
	and.pred  	%p49, %p447, %p448;
	and.pred  	%p449, %p49, %p48;
	mov.f32 	%f2940, 0f00000000;
	not.pred 	%p450, %p449;
	mov.f32 	%f2941, %f2940;
	mov.f32 	%f2942, %f2940;
	mov.f32 	%f2943, %f2940;
	@%p450 bra 	$L__BB2_146;
	mad.lo.s32 	%r241, %r60, %r103, %r61;
	shl.b32 	%r242, %r241, 2;
	mul.wide.s32 	%rd118, %r242, 4;
	add.s64 	%rd119, %rd1, %rd118;
	ld.global.nc.f32 	%f2940, [%rd119];
	ld.global.nc.f32 	%f2941, [%rd119+4];
	ld.global.nc.f32 	%f2942, [%rd119+8];
	ld.global.nc.f32 	%f2943, [%rd119+12];
$L__BB2_146:
	setp.lt.s32 	%p451, %r60, -1;
	not.pred 	%p452, %p47;
	or.pred  	%p453, %p452, %p451;
	setp.ge.s32 	%p454, %r62, %r108;
	mov.f32 	%f2944, 0f00000000;
	or.pred  	%p455, %p453, %p454;
	mov.f32 	%f2945, %f2944;
	mov.f32 	%f2946, %f2944;
	mov.f32 	%f2947, %f2944;
	@%p455 bra 	$L__BB2_148;
	mad.lo.s32 	%r243, %r62, %r103, %r59;
	shl.b32 	%r244, %r243, 2;
	mul.wide.s32 	%rd120, %r244, 4;
	add.s64 	%rd121, %rd1, %rd120;
	ld.global.nc.f32 	%f2944, [%rd121];
	ld.global.nc.f32 	%f2945, [%rd121+4];
	ld.global.nc.f32 	%f2946, [%rd121+8];
	ld.global.nc.f32 	%f2947, [%rd121+12];
$L__BB2_148:
	not.pred 	%p458, %p49;
	or.pred  	%p459, %p458, %p451;
	mov.f32 	%f2948, 0f00000000;
	or.pred  	%p460, %p459, %p454;
	mov.f32 	%f2949, %f2948;
	mov.f32 	%f2950, %f2948;
	mov.f32 	%f2951, %f2948;
	@%p460 bra 	$L__BB2_150;
	mad.lo.s32 	%r245, %r62, %r103, %r61;
	shl.b32 	%r246, %r245, 2;
	mul.wide.s32 	%rd122, %r246, 4;
	add.s64 	%rd123, %rd1, %rd122;
	ld.global.nc.f32 	%f2948, [%rd123];
	ld.global.nc.f32 	%f2949, [%rd123+4];
	ld.global.nc.f32 	%f2950, [%rd123+8];
	ld.global.nc.f32 	%f2951, [%rd123+12];
$L__BB2_150:
	cvt.rn.f32.s32 	%f1739, %r59;
	sub.f32 	%f1740, %f657, %f1739;
	cvt.rn.f32.s32 	%f1741, %r60;
	sub.f32 	%f1742, %f658, %f1741;
	mov.f32 	%f1743, 0f3F800000;
	sub.f32 	%f1744, %f1743, %f1740;
	sub.f32 	%f1745, %f1743, %f1742;
	mul.f32 	%f1746, %f1745, %f1744;
	mul.f32 	%f1747, %f1745, %f1740;
	mul.f32 	%f1748, %f1742, %f1744;
	mul.f32 	%f1749, %f1742, %f1740;
	mul.f32 	%f1750, %f1747, %f2940;
	fma.rn.f32 	%f1751, %f1746, %f2936, %f1750;
	fma.rn.f32 	%f1752, %f1748, %f2944, %f1751;
	fma.rn.f32 	%f1753, %f1749, %f2948, %f1752;
	mul.f32 	%f1754, %f1747, %f2941;
	fma.rn.f32 	%f1755, %f1746, %f2937, %f1754;
	fma.rn.f32 	%f1756, %f1748, %f2945, %f1755;
	fma.rn.f32 	%f1757, %f1749, %f2949, %f1756;
	mul.f32 	%f1758, %f1747, %f2942;
	fma.rn.f32 	%f1759, %f1746, %f2938, %f1758;
	fma.rn.f32 	%f1760, %f1748, %f2946, %f1759;
	fma.rn.f32 	%f1761, %f1749, %f2950, %f1760;
	mul.f32 	%f1762, %f1747, %f2943;
	fma.rn.f32 	%f1763, %f1746, %f2939, %f1762;
	fma.rn.f32 	%f1764, %f1748, %f2947, %f1763;
	fma.rn.f32 	%f1765, %f1749, %f2951, %f1764;
	mul.f32 	%f2952, %f1753, 0f3CC00000;
	mul.f32 	%f2953, %f1757, 0f3CC00000;
	mul.f32 	%f2954, %f1761, 0f3CC00000;
	mul.f32 	%f2955, %f1765, 0f3CC00000;
$L__BB2_151:
	add.f32 	%f699, %f653, %f2952;
	add.f32 	%f700, %f654, %f2953;
	add.f32 	%f701, %f655, %f2954;
	add.f32 	%f702, %f656, %f2955;
	add.f32 	%f703, %f4, %f241;
	setp.lt.f32 	%p461, %f703, 0f00000000;
	setp.gt.f32 	%p462, %f703, 0f3F800000;
	or.pred  	%p50, %p461, %p462;
	setp.lt.f32 	%p464, %f8, 0f00000000;
	setp.gt.f32 	%p465, %f8, 0f3F800000;
	or.pred  	%p466, %p464, %p465;
	or.pred  	%p467, %p466, %p50;
	mov.f32 	%f2972, 0f00000000;
	mov.f32 	%f2973, %f2972;
	mov.f32 	%f2974, %f2972;
	mov.f32 	%f2975, %f2972;
	@%p467 bra 	$L__BB2_161;
	fma.rn.f32 	%f704, %f8, %f1, 0fBF000000;
	fma.rn.f32 	%f705, %f703, %f3, 0fBF000000;
	cvt.rmi.f32.f32 	%f1768, %f704;
	cvt.rzi.s32.f32 	%r63, %f1768;
	cvt.rmi.f32.f32 	%f1769, %f705;
	cvt.rzi.s32.f32 	%r64, %f1769;
	add.s32 	%r65, %r63, 1;
	add.s32 	%r66, %r64, 1;
	setp.gt.s32 	%p468, %r63, -1;
	setp.lt.s32 	%p469, %r63, %r107;
	and.pred  	%p51, %p468, %p469;
	setp.gt.s32 	%p470, %r64, -1;
	setp.lt.s32 	%p471, %r64, %r108;
	and.pred  	%p52, %p470, %p471;
	and.pred  	%p473, %p51, %p52;
	mov.f32 	%f2956, 0f00000000;
	not.pred 	%p474, %p473;
	mov.f32 	%f2957, %f2956;
	mov.f32 	%f2958, %f2956;
	mov.f32 	%f2959, %f2956;
	@%p474 bra 	$L__BB2_154;
	mad.lo.s32 	%r247, %r64, %r103, %r63;
	shl.b32 	%r248, %r247, 2;
	mul.wide.s32 	%rd124, %r248, 4;
	add.s64 	%rd125, %rd1, %rd124;
	ld.global.nc.f32 	%f2956, [%rd125];
	ld.global.nc.f32 	%f2957, [%rd125+4];
	ld.global.nc.f32 	%f2958, [%rd125+8];
	ld.global.nc.f32 	%f2959, [%rd125+12];
$L__BB2_154:
	setp.gt.s32 	%p475, %r63, -2;
	setp.lt.s32 	%p476, %r65, %r107;
	and.pred  	%p53, %p475, %p476;
	and.pred  	%p477, %p53, %p52;
	mov.f32 	%f2960, 0f00000000;
	not.pred 	%p478, %p477;
	mov.f32 	%f2961, %f2960;
	mov.f32 	%f2962, %f2960;
	mov.f32 	%f2963, %f2960;
	@%p478 bra 	$L__BB2_156;
	mad.lo.s32 	%r249, %r64, %r103, %r65;
	shl.b32 	%r250, %r249, 2;
	mul.wide.s32 	%rd126, %r250, 4;
	add.s64 	%rd127, %rd1, %rd126;
	ld.global.nc.f32 	%f2960, [%rd127];
	ld.global.nc.f32 	%f2961, [%rd127+4];
	ld.global.nc.f32 	%f2962, [%rd127+8];
	ld.global.nc.f32 	%f2963, [%rd127+12];
$L__BB2_156:
	setp.lt.s32 	%p479, %r64, -1;
	not.pred 	%p480, %p51;
	or.pred  	%p481, %p480, %p479;
	setp.ge.s32 	%p482, %r66, %r108;
	mov.f32 	%f2964, 0f00000000;
	or.pred  	%p483, %p481, %p482;
	mov.f32 	%f2965, %f2964;
	mov.f32 	%f2966, %f2964;
	mov.f32 	%f2967, %f2964;
	@%p483 bra 	$L__BB2_158;
	mad.lo.s32 	%r251, %r66, %r103, %r63;
	shl.b32 	%r252, %r251, 2;
	mul.wide.s32 	%rd128, %r252, 4;
	add.s64 	%rd129, %rd1, %rd128;
	ld.global.nc.f32 	%f2964, [%rd129];
	ld.global.nc.f32 	%f2965, [%rd129+4];
	ld.global.nc.f32 	%f2966, [%rd129+8];
	ld.global.nc.f32 	%f2967, [%rd129+12];
$L__BB2_158:
	not.pred 	%p486, %p53;
	or.pred  	%p487, %p486, %p479;
	mov.f32 	%f2968, 0f00000000;
	or.pred  	%p488, %p487, %p482;
	mov.f32 	%f2969, %f2968;
	mov.f32 	%f2970, %f2968;
	mov.f32 	%f2971, %f2968;
	@%p488 bra 	$L__BB2_160;
	mad.lo.s32 	%r253, %r66, %r103, %r65;
	shl.b32 	%r254, %r253, 2;
	mul.wide.s32 	%rd130, %r254, 4;
	add.s64 	%rd131, %rd1, %rd130;
	ld.global.nc.f32 	%f2968, [%rd131];
	ld.global.nc.f32 	%f2969, [%rd131+4];
	ld.global.nc.f32 	%f2970, [%rd131+8];
	ld.global.nc.f32 	%f2971, [%rd131+12];
$L__BB2_160:
	cvt.rn.f32.s32 	%f1773, %r63;
	sub.f32 	%f1774, %f704, %f1773;
	cvt.rn.f32.s32 	%f1775, %r64;
	sub.f32 	%f1776, %f705, %f1775;
	mov.f32 	%f1777, 0f3F800000;
	sub.f32 	%f1778, %f1777, %f1774;
	sub.f32 	%f1779, %f1777, %f1776;
	mul.f32 	%f1780, %f1779, %f1778;
	mul.f32 	%f1781, %f1774, %f1779;
	mul.f32 	%f1782, %f1776, %f1778;
	mul.f32 	%f1783, %f1776, %f1774;
	mul.f32 	%f1784, %f1781, %f2960;
	fma.rn.f32 	%f1785, %f1780, %f2956, %f1784;
	fma.rn.f32 	%f1786, %f1782, %f2964, %f1785;
	fma.rn.f32 	%f1787, %f1783, %f2968, %f1786;
	mul.f32 	%f1788, %f1781, %f2961;
	fma.rn.f32 	%f1789, %f1780, %f2957, %f1788;
	fma.rn.f32 	%f1790, %f1782, %f2965, %f1789;
	fma.rn.f32 	%f1791, %f1783, %f2969, %f1790;
	mul.f32 	%f1792, %f1781, %f2962;
	fma.rn.f32 	%f1793, %f1780, %f2958, %f1792;
	fma.rn.f32 	%f1794, %f1782, %f2966, %f1793;
	fma.rn.f32 	%f1795, %f1783, %f2970, %f1794;
	mul.f32 	%f1796, %f1781, %f2963;
	fma.rn.f32 	%f1797, %f1780, %f2959, %f1796;
	fma.rn.f32 	%f1798, %f1782, %f2967, %f1797;
	fma.rn.f32 	%f1799, %f1783, %f2971, %f1798;
	mul.f32 	%f2972, %f1787, 0f3C800000;
	mul.f32 	%f2973, %f1791, 0f3C800000;
	mul.f32 	%f2974, %f1795, 0f3C800000;
	mul.f32 	%f2975, %f1799, 0f3C800000;
$L__BB2_161:
	add.f32 	%f746, %f699, %f2972;
	add.f32 	%f747, %f700, %f2973;
	add.f32 	%f748, %f701, %f2974;
	add.f32 	%f749, %f702, %f2975;
	setp.lt.f32 	%p489, %f54, 0f00000000;
	setp.gt.f32 	%p490, %f54, 0f3F800000;
	or.pred  	%p491, %p489, %p490;
	or.pred  	%p492, %p491, %p50;
	mov.f32 	%f2992, 0f00000000;
	mov.f32 	%f2993, %f2992;
	mov.f32 	%f2994, %f2992;
	mov.f32 	%f2995, %f2992;
	@%p492 bra 	$L__BB2_171;
	fma.rn.f32 	%f750, %f54, %f1, 0fBF000000;
	fma.rn.f32 	%f751, %f703, %f3, 0fBF000000;
	cvt.rmi.f32.f32 	%f1802, %f750;
	cvt.rzi.s32.f32 	%r67, %f1802;
	cvt.rmi.f32.f32 	%f1803, %f751;
	cvt.rzi.s32.f32 	%r68, %f1803;
	add.s32 	%r69, %r67, 1;
	add.s32 	%r70, %r68, 1;
	setp.gt.s32 	%p493, %r67, -1;
	setp.lt.s32 	%p494, %r67, %r107;
	and.pred  	%p54, %p493, %p494;
	setp.gt.s32 	%p495, %r68, -1;
	setp.lt.s32 	%p496, %r68, %r108;
	and.pred  	%p55, %p495, %p496;
	and.pred  	%p498, %p54, %p55;
	mov.f32 	%f2976, 0f00000000;
	not.pred 	%p499, %p498;
	mov.f32 	%f2977, %f2976;
	mov.f32 	%f2978, %f2976;
	mov.f32 	%f2979, %f2976;
	@%p499 bra 	$L__BB2_164;
	mad.lo.s32 	%r255, %r68, %r103, %r67;
	shl.b32 	%r256, %r255, 2;
	mul.wide.s32 	%rd132, %r256, 4;
	add.s64 	%rd133, %rd1, %rd132;
	ld.global.nc.f32 	%f2976, [%rd133];
	ld.global.nc.f32 	%f2977, [%rd133+4];
	ld.global.nc.f32 	%f2978, [%rd133+8];
	ld.global.nc.f32 	%f2979, [%rd133+12];
$L__BB2_164:
	setp.gt.s32 	%p500, %r67, -2;
	setp.lt.s32 	%p501, %r69, %r107;
	and.pred  	%p56, %p500, %p501;
	and.pred  	%p502, %p56, %p55;
	mov.f32 	%f2980, 0f00000000;
	not.pred 	%p503, %p502;
	mov.f32 	%f2981, %f2980;
	mov.f32 	%f2982, %f2980;
	mov.f32 	%f2983, %f2980;
	@%p503 bra 	$L__BB2_166;
	mad.lo.s32 	%r257, %r68, %r103, %r69;
	shl.b32 	%r258, %r257, 2;
	mul.wide.s32 	%rd134, %r258, 4;
	add.s64 	%rd135, %rd1, %rd134;
	ld.global.nc.f32 	%f2980, [%rd135];
	ld.global.nc.f32 	%f2981, [%rd135+4];
	ld.global.nc.f32 	%f2982, [%rd135+8];
	ld.global.nc.f32 	%f2983, [%rd135+12];
$L__BB2_166:
	setp.lt.s32 	%p504, %r68, -1;
	not.pred 	%p505, %p54;
	or.pred  	%p506, %p505, %p504;
	setp.ge.s32 	%p507, %r70, %r108;
	mov.f32 	%f2984, 0f00000000;
	or.pred  	%p508, %p506, %p507;
	mov.f32 	%f2985, %f2984;
	mov.f32 	%f2986, %f2984;
	mov.f32 	%f2987, %f2984;
	@%p508 bra 	$L__BB2_168;
	mad.lo.s32 	%r259, %r70, %r103, %r67;
	shl.b32 	%r260, %r259, 2;
	mul.wide.s32 	%rd136, %r260, 4;
	add.s64 	%rd137, %rd1, %rd136;
	ld.global.nc.f32 	%f2984, [%rd137];
	ld.global.nc.f32 	%f2985, [%rd137+4];
	ld.global.nc.f32 	%f2986, [%rd137+8];
	ld.global.nc.f32 	%f2987, [%rd137+12];
$L__BB2_168:
	not.pred 	%p511, %p56;
	or.pred  	%p512, %p511, %p504;
	mov.f32 	%f2988, 0f00000000;
	or.pred  	%p513, %p512, %p507;
	mov.f32 	%f2989, %f2988;
	mov.f32 	%f2990, %f2988;
	mov.f32 	%f2991, %f2988;
	@%p513 bra 	$L__BB2_170;
	mad.lo.s32 	%r261, %r70, %r103, %r69;
	shl.b32 	%r262, %r261, 2;
	mul.wide.s32 	%rd138, %r262, 4;
	add.s64 	%rd139, %rd1, %rd138;
	ld.global.nc.f32 	%f2988, [%rd139];
	ld.global.nc.f32 	%f2989, [%rd139+4];
	ld.global.nc.f32 	%f2990, [%rd139+8];
	ld.global.nc.f32 	%f2991, [%rd139+12];
$L__BB2_170:
	cvt.rn.f32.s32 	%f1807, %r67;
	sub.f32 	%f1808, %f750, %f1807;
	cvt.rn.f32.s32 	%f1809, %r68;
	sub.f32 	%f1810, %f751, %f1809;
	mov.f32 	%f1811, 0f3F800000;
	sub.f32 	%f1812, %f1811, %f1808;
	sub.f32 	%f1813, %f1811, %f1810;
	mul.f32 	%f1814, %f1812, %f1813;
	mul.f32 	%f1815, %f1808, %f1813;
	mul.f32 	%f1816, %f1810, %f1812;
	mul.f32 	%f1817, %f1808, %f1810;
	mul.f32 	%f1818, %f1815, %f2980;
	fma.rn.f32 	%f1819, %f1814, %f2976, %f1818;
	fma.rn.f32 	%f1820, %f1816, %f2984, %f1819;
	fma.rn.f32 	%f1821, %f1817, %f2988, %f1820;
	mul.f32 	%f1822, %f1815, %f2981;
	fma.rn.f32 	%f1823, %f1814, %f2977, %f1822;
	fma.rn.f32 	%f1824, %f1816, %f2985, %f1823;
	fma.rn.f32 	%f1825, %f1817, %f2989, %f1824;
	mul.f32 	%f1826, %f1815, %f2982;
	fma.rn.f32 	%f1827, %f1814, %f2978, %f1826;
	fma.rn.f32 	%f1828, %f1816, %f2986, %f1827;
	fma.rn.f32 	%f1829, %f1817, %f2990, %f1828;
	mul.f32 	%f1830, %f1815, %f2983;
	fma.rn.f32 	%f1831, %f1814, %f2979, %f1830;
	fma.rn.f32 	%f1832, %f1816, %f2987, %f1831;
	fma.rn.f32 	%f1833, %f1817, %f2991, %f1832;
	mul.f32 	%f2992, %f1821, 0f3D800000;
	mul.f32 	%f2993, %f1825, 0f3D800000;
	mul.f32 	%f2994, %f1829, 0f3D800000;
	mul.f32 	%f2995, %f1833, 0f3D800000;
$L__BB2_171:
	add.f32 	%f792, %f746, %f2992;
	add.f32 	%f793, %f747, %f2993;
	add.f32 	%f794, %f748, %f2994;
	add.f32 	%f795, %f749, %f2995;
	setp.lt.f32 	%p514, %f2, 0f00000000;
	setp.gt.f32 	%p515, %f2, 0f3F800000;
	or.pred  	%p516, %p514, %p515;
	or.pred  	%p517, %p516, %p50;
	mov.f32 	%f3012, 0f00000000;
	mov.f32 	%f3013, %f3012;
	mov.f32 	%f3014, %f3012;
	mov.f32 	%f3015, %f3012;
	@%p517 bra 	$L__BB2_181;
	fma.rn.f32 	%f796, %f2, %f1, 0fBF000000;
	fma.rn.f32 	%f797, %f703, %f3, 0fBF000000;
	cvt.rmi.f32.f32 	%f1836, %f796;
	cvt.rzi.s32.f32 	%r71, %f1836;
	cvt.rmi.f32.f32 	%f1837, %f797;
	cvt.rzi.s32.f32 	%r72, %f1837;
	add.s32 	%r73, %r71, 1;
	add.s32 	%r74, %r72, 1;
	setp.gt.s32 	%p518, %r71, -1;
	setp.lt.s32 	%p519, %r71, %r107;
	and.pred  	%p57, %p518, %p519;
	setp.gt.s32 	%p520, %r72, -1;
	setp.lt.s32 	%p521, %r72, %r108;
	and.pred  	%p58, %p520, %p521;
	and.pred  	%p523, %p57, %p58;
	mov.f32 	%f2996, 0f00000000;
	not.pred 	%p524, %p523;
	mov.f32 	%f2997, %f2996;
	mov.f32 	%f2998, %f2996;
	mov.f32 	%f2999, %f2996;
	@%p524 bra 	$L__BB2_174;
	mad.lo.s32 	%r263, %r72, %r103, %r71;
	shl.b32 	%r264, %r263, 2;
	mul.wide.s32 	%rd140, %r264, 4;
	add.s64 	%rd141, %rd1, %rd140;
	ld.global.nc.f32 	%f2996, [%rd141];
	ld.global.nc.f32 	%f2997, [%rd141+4];
	ld.global.nc.f32 	%f2998, [%rd141+8];
	ld.global.nc.f32 	%f2999, [%rd141+12];
$L__BB2_174:
	setp.gt.s32 	%p525, %r71, -2;
	setp.lt.s32 	%p526, %r73, %r107;
	and.pred  	%p59, %p525, %p526;
	and.pred  	%p527, %p59, %p58;
	mov.f32 	%f3000, 0f00000000;
	not.pred 	%p528, %p527;
	mov.f32 	%f3001, %f3000;
	mov.f32 	%f3002, %f3000;
	mov.f32 	%f3003, %f3000;
	@%p528 bra 	$L__BB2_176;
	mad.lo.s32 	%r265, %r72, %r103, %r73;
	shl.b32 	%r266, %r265, 2;
	mul.wide.s32 	%rd142, %r266, 4;
	add.s64 	%rd143, %rd1, %rd142;
	ld.global.nc.f32 	%f3000, [%rd143];
	ld.global.nc.f32 	%f3001, [%rd143+4];
	ld.global.nc.f32 	%f3002, [%rd143+8];
	ld.global.nc.f32 	%f3003, [%rd143+12];
$L__BB2_176:
	setp.lt.s32 	%p529, %r72, -1;
	not.pred 	%p530, %p57;
	or.pred  	%p531, %p530, %p529;
	setp.ge.s32 	%p532, %r74, %r108;
	mov.f32 	%f3004, 0f00000000;
	or.pred  	%p533, %p531, %p532;
	mov.f32 	%f3005, %f3004;
	mov.f32 	%f3006, %f3004;
	mov.f32 	%f3007, %f3004;
	@%p533 bra 	$L__BB2_178;
	mad.lo.s32 	%r267, %r74, %r103, %r71;
	shl.b32 	%r268, %r267, 2;
	mul.wide.s32 	%rd144, %r268, 4;
	add.s64 	%rd145, %rd1, %rd144;
	ld.global.nc.f32 	%f3004, [%rd145];
	ld.global.nc.f32 	%f3005, [%rd145+4];
	ld.global.nc.f32 	%f3006, [%rd145+8];
	ld.global.nc.f32 	%f3007, [%rd145+12];
$L__BB2_178:
	not.pred 	%p536, %p59;
	or.pred  	%p537, %p536, %p529;
	mov.f32 	%f3008, 0f00000000;
	or.pred  	%p538, %p537, %p532;
	mov.f32 	%f3009, %f3008;
	mov.f32 	%f3010, %f3008;
	mov.f32 	%f3011, %f3008;
	@%p538 bra 	$L__BB2_180;
	mad.lo.s32 	%r269, %r74, %r103, %r73;
	shl.b32 	%r270, %r269, 2;
	mul.wide.s32 	%rd146, %r270, 4;
	add.s64 	%rd147, %rd1, %rd146;
	ld.global.nc.f32 	%f3008, [%rd147];
	ld.global.nc.f32 	%f3009, [%rd147+4];
	ld.global.nc.f32 	%f3010, [%rd147+8];
	ld.global.nc.f32 	%f3011, [%rd147+12];
$L__BB2_180:
	cvt.rn.f32.s32 	%f1841, %r71;
	sub.f32 	%f1842, %f796, %f1841;
	cvt.rn.f32.s32 	%f1843, %r72;
	sub.f32 	%f1844, %f797, %f1843;
	mov.f32 	%f1845, 0f3F800000;
	sub.f32 	%f1846, %f1845, %f1842;
	sub.f32 	%f1847, %f1845, %f1844;
	mul.f32 	%f1848, %f1846, %f1847;
	mul.f32 	%f1849, %f1842, %f1847;
	mul.f32 	%f1850, %f1846, %f1844;
	mul.f32 	%f1851, %f1842, %f1844;
	mul.f32 	%f1852, %f1849, %f3000;
	fma.rn.f32 	%f1853, %f1848, %f2996, %f1852;
	fma.rn.f32 	%f1854, %f1850, %f3004, %f1853;
	fma.rn.f32 	%f1855, %f1851, %f3008, %f1854;
	mul.f32 	%f1856, %f1849, %f3001;
	fma.rn.f32 	%f1857, %f1848, %f2997, %f1856;
	fma.rn.f32 	%f1858, %f1850, %f3005, %f1857;
	fma.rn.f32 	%f1859, %f1851, %f3009, %f1858;
	mul.f32 	%f1860, %f1849, %f3002;
	fma.rn.f32 	%f1861, %f1848, %f2998, %f1860;
	fma.rn.f32 	%f1862, %f1850, %f3006, %f1861;
	fma.rn.f32 	%f1863, %f1851, %f3010, %f1862;
	mul.f32 	%f1864, %f1849, %f3003;
	fma.rn.f32 	%f1865, %f1848, %f2999, %f1864;
	fma.rn.f32 	%f1866, %f1850, %f3007, %f1865;
	fma.rn.f32 	%f1867, %f1851, %f3011, %f1866;
	mul.f32 	%f3012, %f1855, 0f3DC00000;
	mul.f32 	%f3013, %f1859, 0f3DC00000;
	mul.f32 	%f3014, %f1863, 0f3DC00000;
	mul.f32 	%f3015, %f1867, 0f3DC00000;
$L__BB2_181:
	add.f32 	%f838, %f792, %f3012;
	add.f32 	%f839, %f793, %f3013;
	add.f32 	%f840, %f794, %f3014;
	add.f32 	%f841, %f795, %f3015;
	setp.lt.f32 	%p539, %f147, 0f00000000;
	setp.gt.f32 	%p540, %f147, 0f3F800000;
	or.pred  	%p541, %p539, %p540;
	or.pred  	%p542, %p541, %p50;
	mov.f32 	%f3032, 0f00000000;
	mov.f32 	%f3033, %f3032;
	mov.f32 	%f3034, %f3032;
	mov.f32 	%f3035, %f3032;
	@%p542 bra 	$L__BB2_191;
	fma.rn.f32 	%f842, %f147, %f1, 0fBF000000;
	fma.rn.f32 	%f843, %f703, %f3, 0fBF000000;
	cvt.rmi.f32.f32 	%f1870, %f842;
	cvt.rzi.s32.f32 	%r75, %f1870;
	cvt.rmi.f32.f32 	%f1871, %f843;
	cvt.rzi.s32.f32 	%r76, %f1871;
	add.s32 	%r77, %r75, 1;
	add.s32 	%r78, %r76, 1;
	setp.gt.s32 	%p543, %r75, -1;
	setp.lt.s32 	%p544, %r75, %r107;
	and.pred  	%p60, %p543, %p544;
	setp.gt.s32 	%p545, %r76, -1;
	setp.lt.s32 	%p546, %r76, %r108;
	and.pred  	%p61, %p545, %p546;
	and.pred  	%p548, %p60, %p61;
	mov.f32 	%f3016, 0f00000000;
	not.pred 	%p549, %p548;
	mov.f32 	%f3017, %f3016;
	mov.f32 	%f3018, %f3016;
	mov.f32 	%f3019, %f3016;
	@%p549 bra 	$L__BB2_184;
	mad.lo.s32 	%r271, %r76, %r103, %r75;
	shl.b32 	%r272, %r271, 2;
	mul.wide.s32 	%rd148, %r272, 4;
	add.s64 	%rd149, %rd1, %rd148;
	ld.global.nc.f32 	%f3016, [%rd149];
	ld.global.nc.f32 	%f3017, [%rd149+4];
	ld.global.nc.f32 	%f3018, [%rd149+8];
	ld.global.nc.f32 	%f3019, [%rd149+12];
$L__BB2_184:
	setp.gt.s32 	%p550, %r75, -2;
	setp.lt.s32 	%p551, %r77, %r107;
	and.pred  	%p62, %p550, %p551;
	and.pred  	%p552, %p62, %p61;
	mov.f32 	%f3020, 0f00000000;
	not.pred 	%p553, %p552;
	mov.f32 	%f3021, %f3020;
	mov.f32 	%f3022, %f3020;
	mov.f32 	%f3023, %f3020;
	@%p553 bra 	$L__BB2_186;
	mad.lo.s32 	%r273, %r76, %r103, %r77;
	shl.b32 	%r274, %r273, 2;
	mul.wide.s32 	%rd150, %r274, 4;
	add.s64 	%rd151, %rd1, %rd150;
	ld.global.nc.f32 	%f3020, [%rd151];
	ld.global.nc.f32 	%f3021, [%rd151+4];
	ld.global.nc.f32 	%f3022, [%rd151+8];
	ld.global.nc.f32 	%f3023, [%rd151+12];
$L__BB2_186:
	setp.lt.s32 	%p554, %r76, -1;
	not.pred 	%p555, %p60;
	or.pred  	%p556, %p555, %p554;
	setp.ge.s32 	%p557, %r78, %r108;
	mov.f32 	%f3024, 0f00000000;
	or.pred  	%p558, %p556, %p557;
	mov.f32 	%f3025, %f3024;
	mov.f32 	%f3026, %f3024;
	mov.f32 	%f3027, %f3024;
	@%p558 bra 	$L__BB2_188;
	mad.lo.s32 	%r275, %r78, %r103, %r75;
	shl.b32 	%r276, %r275, 2;
	mul.wide.s32 	%rd152, %r276, 4;
	add.s64 	%rd153, %rd1, %rd152;
	ld.global.nc.f32 	%f3024, [%rd153];
	ld.global.nc.f32 	%f3025, [%rd153+4];
	ld.global.nc.f32 	%f3026, [%rd153+8];
	ld.global.nc.f32 	%f3027, [%rd153+12];
$L__BB2_188:
	not.pred 	%p561, %p62;
	or.pred  	%p562, %p561, %p554;
	mov.f32 	%f3028, 0f00000000;
	or.pred  	%p563, %p562, %p557;
	mov.f32 	%f3029, %f3028;
	mov.f32 	%f3030, %f3028;
	mov.f32 	%f3031, %f3028;
	@%p563 bra 	$L__BB2_190;
	mad.lo.s32 	%r277, %r78, %r103, %r77;
	shl.b32 	%r278, %r277, 2;
	mul.wide.s32 	%rd154, %r278, 4;
	add.s64 	%rd155, %rd1, %rd154;
	ld.global.nc.f32 	%f3028, [%rd155];
	ld.global.nc.f32 	%f3029, [%rd155+4];
	ld.global.nc.f32 	%f3030, [%rd155+8];
	ld.global.nc.f32 	%f3031, [%rd155+12];
$L__BB2_190:
	cvt.rn.f32.s32 	%f1875, %r75;
	sub.f32 	%f1876, %f842, %f1875;
	cvt.rn.f32.s32 	%f1877, %r76;
	sub.f32 	%f1878, %f843, %f1877;
	mov.f32 	%f1879, 0f3F800000;
	sub.f32 	%f1880, %f1879, %f1876;
	sub.f32 	%f1881, %f1879, %f1878;
	mul.f32 	%f1882, %f1880, %f1881;
	mul.f32 	%f1883, %f1876, %f1881;
	mul.f32 	%f1884, %f1878, %f1880;
	mul.f32 	%f1885, %f1876, %f1878;
	mul.f32 	%f1886, %f1883, %f3020;
	fma.rn.f32 	%f1887, %f1882, %f3016, %f1886;
	fma.rn.f32 	%f1888, %f1884, %f3024, %f1887;
	fma.rn.f32 	%f1889, %f1885, %f3028, %f1888;
	mul.f32 	%f1890, %f1883, %f3021;
	fma.rn.f32 	%f1891, %f1882, %f3017, %f1890;
	fma.rn.f32 	%f1892, %f1884, %f3025, %f1891;
	fma.rn.f32 	%f1893, %f1885, %f3029, %f1892;
	mul.f32 	%f1894, %f1883, %f3022;
	fma.rn.f32 	%f1895, %f1882, %f3018, %f1894;
	fma.rn.f32 	%f1896, %f1884, %f3026, %f1895;
	fma.rn.f32 	%f1897, %f1885, %f3030, %f1896;
	mul.f32 	%f1898, %f1883, %f3023;
	fma.rn.f32 	%f1899, %f1882, %f3019, %f1898;
	fma.rn.f32 	%f1900, %f1884, %f3027, %f1899;
	fma.rn.f32 	%f1901, %f1885, %f3031, %f1900;
	mul.f32 	%f3032, %f1889, 0f3D800000;
	mul.f32 	%f3033, %f1893, 0f3D800000;
	mul.f32 	%f3034, %f1897, 0f3D800000;
	mul.f32 	%f3035, %f1901, 0f3D800000;
$L__BB2_191:
	add.f32 	%f884, %f838, %f3032;
	add.f32 	%f885, %f839, %f3033;
	add.f32 	%f886, %f840, %f3034;
	add.f32 	%f887, %f841, %f3035;
	or.pred  	%p564, %p14, %p50;
	mov.f32 	%f3052, 0f00000000;
	mov.f32 	%f3053, %f3052;
	mov.f32 	%f3054, %f3052;
	mov.f32 	%f3055, %f3052;
	@%p564 bra 	$L__BB2_201;
	fma.rn.f32 	%f888, %f194, %f1, 0fBF000000;
	fma.rn.f32 	%f889, %f703, %f3, 0fBF000000;
	cvt.rmi.f32.f32 	%f1904, %f888;
	cvt.rzi.s32.f32 	%r79, %f1904;
	cvt.rmi.f32.f32 	%f1905, %f889;
	cvt.rzi.s32.f32 	%r80, %f1905;
	add.s32 	%r81, %r79, 1;
	add.s32 	%r82, %r80, 1;
	setp.gt.s32 	%p565, %r79, -1;
	setp.lt.s32 	%p566, %r79, %r107;
	and.pred  	%p63, %p565, %p566;
	setp.gt.s32 	%p567, %r80, -1;
	setp.lt.s32 	%p568, %r80, %r108;
	and.pred  	%p64, %p567, %p568;
	and.pred  	%p570, %p63, %p64;
	mov.f32 	%f3036, 0f00000000;
	not.pred 	%p571, %p570;
	mov.f32 	%f3037, %f3036;
	mov.f32 	%f3038, %f3036;
	mov.f32 	%f3039, %f3036;
	@%p571 bra 	$L__BB2_194;
	mad.lo.s32 	%r279, %r80, %r103, %r79;
	shl.b32 	%r280, %r279, 2;
	mul.wide.s32 	%rd156, %r280, 4;
	add.s64 	%rd157, %rd1, %rd156;
	ld.global.nc.f32 	%f3036, [%rd157];
	ld.global.nc.f32 	%f3037, [%rd157+4];
	ld.global.nc.f32 	%f3038, [%rd157+8];
	ld.global.nc.f32 	%f3039, [%rd157+12];
$L__BB2_194:
	setp.gt.s32 	%p572, %r79, -2;
	setp.lt.s32 	%p573, %r81, %r107;
	and.pred  	%p65, %p572, %p573;
	and.pred  	%p574, %p65, %p64;
	mov.f32 	%f3040, 0f00000000;
	not.pred 	%p575, %p574;
	mov.f32 	%f3041, %f3040;
	mov.f32 	%f3042, %f3040;
	mov.f32 	%f3043, %f3040;
	@%p575 bra 	$L__BB2_196;
	mad.lo.s32 	%r281, %r80, %r103, %r81;
	shl.b32 	%r282, %r281, 2;
	mul.wide.s32 	%rd158, %r282, 4;
	add.s64 	%rd159, %rd1, %rd158;
	ld.global.nc.f32 	%f3040, [%rd159];
	ld.global.nc.f32 	%f3041, [%rd159+4];
	ld.global.nc.f32 	%f3042, [%rd159+8];
	ld.global.nc.f32 	%f3043, [%rd159+12];
$L__BB2_196:
	setp.lt.s32 	%p576, %r80, -1;
	not.pred 	%p577, %p63;
	or.pred  	%p578, %p577, %p576;
	setp.ge.s32 	%p579, %r82, %r108;
	mov.f32 	%f3044, 0f00000000;
	or.pred  	%p580, %p578, %p579;
	mov.f32 	%f3045, %f3044;
	mov.f32 	%f3046, %f3044;
	mov.f32 	%f3047, %f3044;
	@%p580 bra 	$L__BB2_198;
	mad.lo.s32 	%r283, %r82, %r103, %r79;
	shl.b32 	%r284, %r283, 2;
	mul.wide.s32 	%rd160, %r284, 4;
	add.s64 	%rd161, %rd1, %rd160;
	ld.global.nc.f32 	%f3044, [%rd161];
	ld.global.nc.f32 	%f3045, [%rd161+4];
	ld.global.nc.f32 	%f3046, [%rd161+8];
	ld.global.nc.f32 	%f3047, [%rd161+12];
$L__BB2_198:
	not.pred 	%p583, %p65;
	or.pred  	%p584, %p583, %p576;
	mov.f32 	%f3048, 0f00000000;
	or.pred  	%p585, %p584, %p579;
	mov.f32 	%f3049, %f3048;
	mov.f32 	%f3050, %f3048;
	mov.f32 	%f3051, %f3048;
	@%p585 bra 	$L__BB2_200;
	mad.lo.s32 	%r285, %r82, %r103, %r81;
	shl.b32 	%r286, %r285, 2;
	mul.wide.s32 	%rd162, %r286, 4;
	add.s64 	%rd163, %rd1, %rd162;
	ld.global.nc.f32 	%f3048, [%rd163];
	ld.global.nc.f32 	%f3049, [%rd163+4];
	ld.global.nc.f32 	%f3050, [%rd163+8];
	ld.global.nc.f32 	%f3051, [%rd163+12];
$L__BB2_200:
	cvt.rn.f32.s32 	%f1909, %r79;
	sub.f32 	%f1910, %f888, %f1909;
	cvt.rn.f32.s32 	%f1911, %r80;
	sub.f32 	%f1912, %f889, %f1911;
	mov.f32 	%f1913, 0f3F800000;
	sub.f32 	%f1914, %f1913, %f1910;
	sub.f32 	%f1915, %f1913, %f1912;
	mul.f32 	%f1916, %f1915, %f1914;
	mul.f32 	%f1917, %f1910, %f1915;
	mul.f32 	%f1918, %f1912, %f1914;
	mul.f32 	%f1919, %f1912, %f1910;
	mul.f32 	%f1920, %f1917, %f3040;
	fma.rn.f32 	%f1921, %f1916, %f3036, %f1920;
	fma.rn.f32 	%f1922, %f1918, %f3044, %f1921;
	fma.rn.f32 	%f1923, %f1919, %f3048, %f1922;
	mul.f32 	%f1924, %f1917, %f3041;
	fma.rn.f32 	%f1925, %f1916, %f3037, %f1924;
	fma.rn.f32 	%f1926, %f1918, %f3045, %f1925;
	fma.rn.f32 	%f1927, %f1919, %f3049, %f1926;
	mul.f32 	%f1928, %f1917, %f3042;
	fma.rn.f32 	%f1929, %f1916, %f3038, %f1928;
	fma.rn.f32 	%f1930, %f1918, %f3046, %f1929;
	fma.rn.f32 	%f1931, %f1919, %f3050, %f1930;
	mul.f32 	%f1932, %f1917, %f3043;
	fma.rn.f32 	%f1933, %f1916, %f3039, %f1932;
	fma.rn.f32 	%f1934, %f1918, %f3047, %f1933;
	fma.rn.f32 	%f1935, %f1919, %f3051, %f1934;
	mul.f32 	%f3052, %f1923, 0f3C800000;
	mul.f32 	%f3053, %f1927, 0f3C800000;
	mul.f32 	%f3054, %f1931, 0f3C800000;
	mul.f32 	%f3055, %f1935, 0f3C800000;
$L__BB2_201:
	add.f32 	%f930, %f884, %f3052;
	add.f32 	%f931, %f885, %f3053;
	add.f32 	%f932, %f886, %f3054;
	add.f32 	%f933, %f887, %f3055;
	add.f32 	%f934, %f4, %f9;
	setp.lt.f32 	%p586, %f934, 0f00000000;
	setp.gt.f32 	%p587, %f934, 0f3F800000;
	or.pred  	%p66, %p586, %p587;
	setp.lt.f32 	%p589, %f8, 0f00000000;
	setp.gt.f32 	%p590, %f8, 0f3F800000;
	or.pred  	%p591, %p589, %p590;
	or.pred  	%p592, %p591, %p66;
	mov.f32 	%f3072, 0f00000000;
	mov.f32 	%f3073, %f3072;
	mov.f32 	%f3074, %f3072;
	mov.f32 	%f3075, %f3072;
	@%p592 bra 	$L__BB2_211;
	fma.rn.f32 	%f935, %f8, %f1, 0fBF000000;
	fma.rn.f32 	%f936, %f934, %f3, 0fBF000000;
	cvt.rmi.f32.f32 	%f1938, %f935;
	cvt.rzi.s32.f32 	%r83, %f1938;
	cvt.rmi.f32.f32 	%f1939, %f936;
	cvt.rzi.s32.f32 	%r84, %f1939;
	add.s32 	%r85, %r83, 1;
	add.s32 	%r86, %r84, 1;
	setp.gt.s32 	%p593, %r83, -1;
	setp.lt.s32 	%p594, %r83, %r107;
	and.pred  	%p67, %p593, %p594;
	setp.gt.s32 	%p595, %r84, -1;
	setp.lt.s32 	%p596, %r84, %r108;
	and.pred  	%p68, %p595, %p596;
	and.pred  	%p598, %p67, %p68;
	mov.f32 	%f3056, 0f00000000;
	not.pred 	%p599, %p598;
	mov.f32 	%f3057, %f3056;
	mov.f32 	%f3058, %f3056;
	mov.f32 	%f3059, %f3056;
	@%p599 bra 	$L__BB2_204;
	mad.lo.s32 	%r287, %r84, %r103, %r83;
	shl.b32 	%r288, %r287, 2;
	mul.wide.s32 	%rd164, %r288, 4;
	add.s64 	%rd165, %rd1, %rd164;
	ld.global.nc.f32 	%f3056, [%rd165];
	ld.global.nc.f32 	%f3057, [%rd165+4];
	ld.global.nc.f32 	%f3058, [%rd165+8];
	ld.global.nc.f32 	%f3059, [%rd165+12];
$L__BB2_204:
	setp.gt.s32 	%p600, %r83, -2;
	setp.lt.s32 	%p601, %r85, %r107;
	and.pred  	%p69, %p600, %p601;
	and.pred  	%p602, %p69, %p68;
	mov.f32 	%f3060, 0f00000000;
	not.pred 	%p603, %p602;
	mov.f32 	%f3061, %f3060;
	mov.f32 	%f3062, %f3060;
	mov.f32 	%f3063, %f3060;
	@%p603 bra 	$L__BB2_206;
	mad.lo.s32 	%r289, %r84, %r103, %r85;
	shl.b32 	%r290, %r289, 2;
	mul.wide.s32 	%rd166, %r290, 4;
	add.s64 	%rd167, %rd1, %rd166;
	ld.global.nc.f32 	%f3060, [%rd167];
	ld.global.nc.f32 	%f3061, [%rd167+4];
	ld.global.nc.f32 	%f3062, [%rd167+8];
	ld.global.nc.f32 	%f3063, [%rd167+12];
$L__BB2_206:
	setp.lt.s32 	%p604, %r84, -1;
	not.pred 	%p605, %p67;
	or.pred  	%p606, %p605, %p604;
	setp.ge.s32 	%p607, %r86, %r108;
	mov.f32 	%f3064, 0f00000000;
	or.pred  	%p608, %p606, %p607;
	mov.f32 	%f3065, %f3064;
	mov.f32 	%f3066, %f3064;
	mov.f32 	%f3067, %f3064;
	@%p608 bra 	$L__BB2_208;
	mad.lo.s32 	%r291, %r86, %r103, %r83;
	shl.b32 	%r292, %r291, 2;
	mul.wide.s32 	%rd168, %r292, 4;
	add.s64 	%rd169, %rd1, %rd168;
	ld.global.nc.f32 	%f3064, [%rd169];
	ld.global.nc.f32 	%f3065, [%rd169+4];
	ld.global.nc.f32 	%f3066, [%rd169+8];
	ld.global.nc.f32 	%f3067, [%rd169+12];
$L__BB2_208:
	not.pred 	%p611, %p69;
	or.pred  	%p612, %p611, %p604;
	mov.f32 	%f3068, 0f00000000;
	or.pred  	%p613, %p612, %p607;
	mov.f32 	%f3069, %f3068;
	mov.f32 	%f3070, %f3068;
	mov.f32 	%f3071, %f3068;
	@%p613 bra 	$L__BB2_210;
	mad.lo.s32 	%r293, %r86, %r103, %r85;
	shl.b32 	%r294, %r293, 2;
	mul.wide.s32 	%rd170, %r294, 4;
	add.s64 	%rd171, %rd1, %rd170;
	ld.global.nc.f32 	%f3068, [%rd171];
	ld.global.nc.f32 	%f3069, [%rd171+4];
	ld.global.nc.f32 	%f3070, [%rd171+8];
	ld.global.nc.f32 	%f3071, [%rd171+12];
$L__BB2_210:
	cvt.rn.f32.s32 	%f1943, %r83;
	sub.f32 	%f1944, %f935, %f1943;
	cvt.rn.f32.s32 	%f1945, %r84;
	sub.f32 	%f1946, %f936, %f1945;
	mov.f32 	%f1947, 0f3F800000;
	sub.f32 	%f1948, %f1947, %f1944;
	sub.f32 	%f1949, %f1947, %f1946;
	mul.f32 	%f1950, %f1948, %f1949;
	mul.f32 	%f1951, %f1944, %f1949;
	mul.f32 	%f1952, %f1946, %f1948;
	mul.f32 	%f1953, %f1944, %f1946;
	mul.f32 	%f1954, %f1951, %f3060;
	fma.rn.f32 	%f1955, %f1950, %f3056, %f1954;
	fma.rn.f32 	%f1956, %f1952, %f3064, %f1955;
	fma.rn.f32 	%f1957, %f1953, %f3068, %f1956;
	mul.f32 	%f1958, %f1951, %f3061;
	fma.rn.f32 	%f1959, %f1950, %f3057, %f1958;
	fma.rn.f32 	%f1960, %f1952, %f3065, %f1959;
	fma.rn.f32 	%f1961, %f1953, %f3069, %f1960;
	mul.f32 	%f1962, %f1951, %f3062;
	fma.rn.f32 	%f1963, %f1950, %f3058, %f1962;
	fma.rn.f32 	%f1964, %f1952, %f3066, %f1963;
	fma.rn.f32 	%f1965, %f1953, %f3070, %f1964;
	mul.f32 	%f1966, %f1951, %f3063;
	fma.rn.f32 	%f1967, %f1950, %f3059, %f1966;
	fma.rn.f32 	%f1968, %f1952, %f3067, %f1967;
	fma.rn.f32 	%f1969, %f1953, %f3071, %f1968;
	mul.f32 	%f3072, %f1957, 0f3B800000;
	mul.f32 	%f3073, %f1961, 0f3B800000;
	mul.f32 	%f3074, %f1965, 0f3B800000;
	mul.f32 	%f3075, %f1969, 0f3B800000;
$L__BB2_211:
	add.f32 	%f977, %f930, %f3072;
	add.f32 	%f978, %f931, %f3073;
	add.f32 	%f979, %f932, %f3074;
	add.f32 	%f980, %f933, %f3075;
	setp.lt.f32 	%p614, %f54, 0f00000000;
	setp.gt.f32 	%p615, %f54, 0f3F800000;
	or.pred  	%p616, %p614, %p615;
	or.pred  	%p617, %p616, %p66;
	mov.f32 	%f3092, 0f00000000;
	mov.f32 	%f3093, %f3092;
	mov.f32 	%f3094, %f3092;
	mov.f32 	%f3095, %f3092;
	@%p617 bra 	$L__BB2_221;
	fma.rn.f32 	%f981, %f54, %f1, 0fBF000000;
	fma.rn.f32 	%f982, %f934, %f3, 0fBF000000;
	cvt.rmi.f32.f32 	%f1972, %f981;
	cvt.rzi.s32.f32 	%r87, %f1972;
	cvt.rmi.f32.f32 	%f1973, %f982;
	cvt.rzi.s32.f32 	%r88, %f1973;
	add.s32 	%r89, %r87, 1;
	add.s32 	%r90, %r88, 1;
	setp.gt.s32 	%p618, %r87, -1;
	setp.lt.s32 	%p619, %r87, %r107;
	and.pred  	%p70, %p618, %p619;
	setp.gt.s32 	%p620, %r88, -1;
	setp.lt.s32 	%p621, %r88, %r108;
	and.pred  	%p71, %p620, %p621;
	and.pred  	%p623, %p70, %p71;
	mov.f32 	%f3076, 0f00000000;
	not.pred 	%p624, %p623;
	mov.f32 	%f3077, %f3076;
	mov.f32 	%f3078, %f3076;
	mov.f32 	%f3079, %f3076;
	@%p624 bra 	$L__BB2_214;
	mad.lo.s32 	%r295, %r88, %r103, %r87;
	shl.b32 	%r296, %r295, 2;
	mul.wide.s32 	%rd172, %r296, 4;
	add.s64 	%rd173, %rd1, %rd172;
	ld.global.nc.f32 	%f3076, [%rd173];
	ld.global.nc.f32 	%f3077, [%rd173+4];
	ld.global.nc.f32 	%f3078, [%rd173+8];
	ld.global.nc.f32 	%f3079, [%rd173+12];
$L__BB2_214:
	setp.gt.s32 	%p625, %r87, -2;
	setp.lt.s32 	%p626, %r89, %r107;
	and.pred  	%p72, %p625, %p626;
	and.pred  	%p627, %p72, %p71;
	mov.f32 	%f3080, 0f00000000;
	not.pred 	%p628, %p627;
	mov.f32 	%f3081, %f3080;
	mov.f32 	%f3082, %f3080;
	mov.f32 	%f3083, %f3080;
	@%p628 bra 	$L__BB2_216;
	mad.lo.s32 	%r297, %r88, %r103, %r89;
	shl.b32 	%r298, %r297, 2;
	mul.wide.s32 	%rd174, %r298, 4;
	add.s64 	%rd175, %rd1, %rd174;
	ld.global.nc.f32 	%f3080, [%rd175];
	ld.global.nc.f32 	%f3081, [%rd175+4];
	ld.global.nc.f32 	%f3082, [%rd175+8];
	ld.global.nc.f32 	%f3083, [%rd175+12];
$L__BB2_216:
	setp.lt.s32 	%p629, %r88, -1;
	not.pred 	%p630, %p70;
	or.pred  	%p631, %p630, %p629;
	setp.ge.s32 	%p632, %r90, %r108;
	mov.f32 	%f3084, 0f00000000;
	or.pred  	%p633, %p631, %p632;
	mov.f32 	%f3085, %f3084;
	mov.f32 	%f3086, %f3084;
	mov.f32 	%f3087, %f3084;
	@%p633 bra 	$L__BB2_218;
	mad.lo.s32 	%r299, %r90, %r103, %r87;
	shl.b32 	%r300, %r299, 2;
	mul.wide.s32 	%rd176, %r300, 4;
	add.s64 	%rd177, %rd1, %rd176;
	ld.global.nc.f32 	%f3084, [%rd177];
	ld.global.nc.f32 	%f3085, [%rd177+4];
	ld.global.nc.f32 	%f3086, [%rd177+8];
	ld.global.nc.f32 	%f3087, [%rd177+12];
$L__BB2_218:
	not.pred 	%p636, %p72;
	or.pred  	%p637, %p636, %p629;
	mov.f32 	%f3088, 0f00000000;
	or.pred  	%p638, %p637, %p632;
	mov.f32 	%f3089, %f3088;
	mov.f32 	%f3090, %f3088;
	mov.f32 	%f3091, %f3088;
	@%p638 bra 	$L__BB2_220;
	mad.lo.s32 	%r301, %r90, %r103, %r89;
	shl.b32 	%r302, %r301, 2;
	mul.wide.s32 	%rd178, %r302, 4;
	add.s64 	%rd179, %rd1, %rd178;
	ld.global.nc.f32 	%f3088, [%rd179];
	ld.global.nc.f32 	%f3089, [%rd179+4];
	ld.global.nc.f32 	%f3090, [%rd179+8];
	ld.global.nc.f32 	%f3091, [%rd179+12];
$L__BB2_220:
	cvt.rn.f32.s32 	%f1977, %r87;
	sub.f32 	%f1978, %f981, %f1977;
	cvt.rn.f32.s32 	%f1979, %r88;
	sub.f32 	%f1980, %f982, %f1979;
	mov.f32 	%f1981, 0f3F800000;
	sub.f32 	%f1982, %f1981, %f1978;
	sub.f32 	%f1983, %f1981, %f1980;
	mul.f32 	%f1984, %f1982, %f1983;
	mul.f32 	%f1985, %f1978, %f1983;
	mul.f32 	%f1986, %f1982, %f1980;
	mul.f32 	%f1987, %f1978, %f1980;
	mul.f32 	%f1988, %f1985, %f3080;
	fma.rn.f32 	%f1989, %f1984, %f3076, %f1988;
	fma.rn.f32 	%f1990, %f1986, %f3084, %f1989;
	fma.rn.f32 	%f1991, %f1987, %f3088, %f1990;
	mul.f32 	%f1992, %f1985, %f3081;
	fma.rn.f32 	%f1993, %f1984, %f3077, %f1992;
	fma.rn.f32 	%f1994, %f1986, %f3085, %f1993;
	fma.rn.f32 	%f1995, %f1987, %f3089, %f1994;
	mul.f32 	%f1996, %f1985, %f3082;
	fma.rn.f32 	%f1997, %f1984, %f3078, %f1996;
	fma.rn.f32 	%f1998, %f1986, %f3086, %f1997;
	fma.rn.f32 	%f1999, %f1987, %f3090, %f1998;
	mul.f32 	%f2000, %f1985, %f3083;
	fma.rn.f32 	%f2001, %f1984, %f3079, %f2000;
	fma.rn.f32 	%f2002, %f1986, %f3087, %f2001;
	fma.rn.f32 	%f2003, %f1987, %f3091, %f2002;
	mul.f32 	%f3092, %f1991, 0f3C800000;
	mul.f32 	%f3093, %f1995, 0f3C800000;
	mul.f32 	%f3094, %f1999, 0f3C800000;
	mul.f32 	%f3095, %f2003, 0f3C800000;
$L__BB2_221:
	add.f32 	%f1023, %f977, %f3092;
	add.f32 	%f1024, %f978, %f3093;
	add.f32 	%f1025, %f979, %f3094;
	add.f32 	%f1026, %f980, %f3095;
	setp.lt.f32 	%p639, %f2, 0f00000000;
	setp.gt.f32 	%p640, %f2, 0f3F800000;
	or.pred  	%p641, %p639, %p640;
	or.pred  	%p642, %p641, %p66;
	mov.f32 	%f3112, 0f00000000;
	mov.f32 	%f3113, %f3112;
	mov.f32 	%f3114, %f3112;
	mov.f32 	%f3115, %f3112;
	@%p642 bra 	$L__BB2_231;
	fma.rn.f32 	%f1027, %f2, %f1, 0fBF000000;
	fma.rn.f32 	%f1028, %f934, %f3, 0fBF000000;
	cvt.rmi.f32.f32 	%f2006, %f1027;
	cvt.rzi.s32.f32 	%r91, %f2006;
	cvt.rmi.f32.f32 	%f2007, %f1028;
	cvt.rzi.s32.f32 	%r92, %f2007;
	add.s32 	%r93, %r91, 1;
	add.s32 	%r94, %r92, 1;
	setp.gt.s32 	%p643, %r91, -1;
	setp.lt.s32 	%p644, %r91, %r107;
	and.pred  	%p73, %p643, %p644;
	setp.gt.s32 	%p645, %r92, -1;
	setp.lt.s32 	%p646, %r92, %r108;
	and.pred  	%p74, %p645, %p646;
	and.pred  	%p648, %p73, %p74;
	mov.f32 	%f3096, 0f00000000;
	not.pred 	%p649, %p648;
	mov.f32 	%f3097, %f3096;
	mov.f32 	%f3098, %f3096;
	mov.f32 	%f3099, %f3096;
	@%p649 bra 	$L__BB2_224;
	mad.lo.s32 	%r303, %r92, %r103, %r91;
	shl.b32 	%r304, %r303, 2;
	mul.wide.s32 	%rd180, %r304, 4;
	add.s64 	%rd181, %rd1, %rd180;
	ld.global.nc.f32 	%f3096, [%rd181];
	ld.global.nc.f32 	%f3097, [%rd181+4];
	ld.global.nc.f32 	%f3098, [%rd181+8];
	ld.global.nc.f32 	%f3099, [%rd181+12];
$L__BB2_224:
	setp.gt.s32 	%p650, %r91, -2;
	setp.lt.s32 	%p651, %r93, %r107;
	and.pred  	%p75, %p650, %p651;
	and.pred  	%p652, %p75, %p74;
	mov.f32 	%f3100, 0f00000000;
	not.pred 	%p653, %p652;
	mov.f32 	%f3101, %f3100;
	mov.f32 	%f3102, %f3100;
	mov.f32 	%f3103, %f3100;
	@%p653 bra 	$L__BB2_226;
	mad.lo.s32 	%r305, %r92, %r103, %r93;
	shl.b32 	%r306, %r305, 2;
	mul.wide.s32 	%rd182, %r306, 4;
	add.s64 	%rd183, %rd1, %rd182;
	ld.global.nc.f32 	%f3100, [%rd183];
	ld.global.nc.f32 	%f3101, [%rd183+4];
	ld.global.nc.f32 	%f3102, [%rd183+8];
	ld.global.nc.f32 	%f3103, [%rd183+12];
$L__BB2_226:
	setp.lt.s32 	%p654, %r92, -1;
	not.pred 	%p655, %p73;
	or.pred  	%p656, %p655, %p654;
	setp.ge.s32 	%p657, %r94, %r108;
	mov.f32 	%f3104, 0f00000000;
	or.pred  	%p658, %p656, %p657;
	mov.f32 	%f3105, %f3104;
	mov.f32 	%f3106, %f3104;
	mov.f32 	%f3107, %f3104;
	@%p658 bra 	$L__BB2_228;
	mad.lo.s32 	%r307, %r94, %r103, %r91;
	shl.b32 	%r308, %r307, 2;
	mul.wide.s32 	%rd184, %r308, 4;
	add.s64 	%rd185, %rd1, %rd184;
	ld.global.nc.f32 	%f3104, [%rd185];
	ld.global.nc.f32 	%f3105, [%rd185+4];
	ld.global.nc.f32 	%f3106, [%rd185+8];
	ld.global.nc.f32 	%f3107, [%rd185+12];
$L__BB2_228:
	not.pred 	%p661, %p75;
	or.pred  	%p662, %p661, %p654;
	mov.f32 	%f3108, 0f00000000;
	or.pred  	%p663, %p662, %p657;
	mov.f32 	%f3109, %f3108;
	mov.f32 	%f3110, %f3108;
	mov.f32 	%f3111, %f3108;
	@%p663 bra 	$L__BB2_230;
	mad.lo.s32 	%r309, %r94, %r103, %r93;
	shl.b32 	%r310, %r309, 2;
	mul.wide.s32 	%rd186, %r310, 4;
	add.s64 	%rd187, %rd1, %rd186;
	ld.global.nc.f32 	%f3108, [%rd187];
	ld.global.nc.f32 	%f3109, [%rd187+4];
	ld.global.nc.f32 	%f3110, [%rd187+8];
	ld.global.nc.f32 	%f3111, [%rd187+12];
$L__BB2_230:
	cvt.rn.f32.s32 	%f2011, %r91;
	sub.f32 	%f2012, %f1027, %f2011;
	cvt.rn.f32.s32 	%f2013, %r92;
	sub.f32 	%f2014, %f1028, %f2013;
	mov.f32 	%f2015, 0f3F800000;
	sub.f32 	%f2016, %f2015, %f2012;
	sub.f32 	%f2017, %f2015, %f2014;
	mul.f32 	%f2018, %f2016, %f2017;
	mul.f32 	%f2019, %f2012, %f2017;
	mul.f32 	%f2020, %f2016, %f2014;
	mul.f32 	%f2021, %f2012, %f2014;
	mul.f32 	%f2022, %f2019, %f3100;
	fma.rn.f32 	%f2023, %f2018, %f3096, %f2022;
	fma.rn.f32 	%f2024, %f2020, %f3104, %f2023;
	fma.rn.f32 	%f2025, %f2021, %f3108, %f2024;
	mul.f32 	%f2026, %f2019, %f3101;
	fma.rn.f32 	%f2027, %f2018, %f3097, %f2026;
	fma.rn.f32 	%f2028, %f2020, %f3105, %f2027;
	fma.rn.f32 	%f2029, %f2021, %f3109, %f2028;
	mul.f32 	%f2030, %f2019, %f3102;
	fma.rn.f32 	%f2031, %f2018, %f3098, %f2030;
	fma.rn.f32 	%f2032, %f2020, %f3106, %f2031;
	fma.rn.f32 	%f2033, %f2021, %f3110, %f2032;
	mul.f32 	%f2034, %f2019, %f3103;
	fma.rn.f32 	%f2035, %f2018, %f3099, %f2034;
	fma.rn.f32 	%f2036, %f2020, %f3107, %f2035;
	fma.rn.f32 	%f2037, %f2021, %f3111, %f2036;
	mul.f32 	%f3112, %f2025, 0f3CC00000;
	mul.f32 	%f3113, %f2029, 0f3CC00000;
	mul.f32 	%f3114, %f2033, 0f3CC00000;
	mul.f32 	%f3115, %f2037, 0f3CC00000;
$L__BB2_231:
	add.f32 	%f1069, %f1023, %f3112;
	add.f32 	%f1070, %f1024, %f3113;
	add.f32 	%f1071, %f1025, %f3114;
	add.f32 	%f1072, %f1026, %f3115;
	setp.lt.f32 	%p664, %f147, 0f00000000;
	setp.gt.f32 	%p665, %f147, 0f3F800000;
	or.pred  	%p666, %p664, %p665;
	or.pred  	%p667, %p666, %p66;
	mov.f32 	%f3132, 0f00000000;
	mov.f32 	%f3133, %f3132;
	mov.f32 	%f3134, %f3132;
	mov.f32 	%f3135, %f3132;
	@%p667 bra 	$L__BB2_241;
	fma.rn.f32 	%f1073, %f147, %f1, 0fBF000000;
	fma.rn.f32 	%f1074, %f934, %f3, 0fBF000000;
	cvt.rmi.f32.f32 	%f2040, %f1073;
	cvt.rzi.s32.f32 	%r95, %f2040;
	cvt.rmi.f32.f32 	%f2041, %f1074;
	cvt.rzi.s32.f32 	%r96, %f2041;
	add.s32 	%r97, %r95, 1;
	add.s32 	%r98, %r96, 1;
	setp.gt.s32 	%p668, %r95, -1;
	setp.lt.s32 	%p669, %r95, %r107;
	and.pred  	%p76, %p668, %p669;
	setp.gt.s32 	%p670, %r96, -1;
	setp.lt.s32 	%p671, %r96, %r108;
	and.pred  	%p77, %p670, %p671;
	and.pred  	%p673, %p76, %p77;
	mov.f32 	%f3116, 0f00000000;
	not.pred 	%p674, %p673;
	mov.f32 	%f3117, %f3116;
	mov.f32 	%f3118, %f3116;
	mov.f32 	%f3119, %f3116;
	@%p674 bra 	$L__BB2_234;
	mad.lo.s32 	%r311, %r96, %r103, %r95;
	shl.b32 	%r312, %r311, 2;
	mul.wide.s32 	%rd188, %r312, 4;
	add.s64 	%rd189, %rd1, %rd188;
	ld.global.nc.f32 	%f3116, [%rd189];
	ld.global.nc.f32 	%f3117, [%rd189+4];
	ld.global.nc.f32 	%f3118, [%rd189+8];
	ld.global.nc.f32 	%f3119, [%rd189+12];
$L__BB2_234:
	setp.gt.s32 	%p675, %r95, -2;
	setp.lt.s32 	%p676, %r97, %r107;
	and.pred  	%p78, %p675, %p676;
	and.pred  	%p677, %p78, %p77;
	mov.f32 	%f3120, 0f00000000;
	not.pred 	%p678, %p677;
	mov.f32 	%f3121, %f3120;
	mov.f32 	%f3122, %f3120;
	mov.f32 	%f3123, %f3120;
	@%p678 bra 	$L__BB2_236;
	mad.lo.s32 	%r313, %r96, %r103, %r97;
	shl.b32 	%r314, %r313, 2;
	mul.wide.s32 	%rd190, %r314, 4;
	add.s64 	%rd191, %rd1, %rd190;
	ld.global.nc.f32 	%f3120, [%rd191];
	ld.global.nc.f32 	%f3121, [%rd191+4];
	ld.global.nc.f32 	%f3122, [%rd191+8];
	ld.global.nc.f32 	%f3123, [%rd191+12];
$L__BB2_236:
	setp.lt.s32 	%p679, %r96, -1;
	not.pred 	%p680, %p76;
	or.pred  	%p681, %p680, %p679;
	setp.ge.s32 	%p682, %r98, %r108;
	mov.f32 	%f3124, 0f00000000;
	or.pred  	%p683, %p681, %p682;
	mov.f32 	%f3125, %f3124;
	mov.f32 	%f3126, %f3124;
	mov.f32 	%f3127, %f3124;
	@%p683 bra 	$L__BB2_238;
	mad.lo.s32 	%r315, %r98, %r103, %r95;
	shl.b32 	%r316, %r315, 2;
	mul.wide.s32 	%rd192, %r316, 4;
	add.s64 	%rd193, %rd1, %rd192;
	ld.global.nc.f32 	%f3124, [%rd193];
	ld.global.nc.f32 	%f3125, [%rd193+4];
	ld.global.nc.f32 	%f3126, [%rd193+8];
	ld.global.nc.f32 	%f3127, [%rd193+12];
$L__BB2_238:
	not.pred 	%p686, %p78;
	or.pred  	%p687, %p686, %p679;
	mov.f32 	%f3128, 0f00000000;
	or.pred  	%p688, %p687, %p682;
	mov.f32 	%f3129, %f3128;
	mov.f32 	%f3130, %f3128;
	mov.f32 	%f3131, %f3128;
	@%p688 bra 	$L__BB2_240;
	mad.lo.s32 	%r317, %r98, %r103, %r97;
	shl.b32 	%r318, %r317, 2;
	mul.wide.s32 	%rd194, %r318, 4;
	add.s64 	%rd195, %rd1, %rd194;
	ld.global.nc.f32 	%f3128, [%rd195];
	ld.global.nc.f32 	%f3129, [%rd195+4];
	ld.global.nc.f32 	%f3130, [%rd195+8];
	ld.global.nc.f32 	%f3131, [%rd195+12];
$L__BB2_240:
	cvt.rn.f32.s32 	%f2045, %r95;
	sub.f32 	%f2046, %f1073, %f2045;
	cvt.rn.f32.s32 	%f2047, %r96;
	sub.f32 	%f2048, %f1074, %f2047;
	mov.f32 	%f2049, 0f3F800000;
	sub.f32 	%f2050, %f2049, %f2046;
	sub.f32 	%f2051, %f2049, %f2048;
	mul.f32 	%f2052, %f2050, %f2051;
	mul.f32 	%f2053, %f2046, %f2051;
	mul.f32 	%f2054, %f2050, %f2048;
	mul.f32 	%f2055, %f2046, %f2048;
	mul.f32 	%f2056, %f2053, %f3120;
	fma.rn.f32 	%f2057, %f2052, %f3116, %f2056;
	fma.rn.f32 	%f2058, %f2054, %f3124, %f2057;
	fma.rn.f32 	%f2059, %f2055, %f3128, %f2058;
	mul.f32 	%f2060, %f2053, %f3121;
	fma.rn.f32 	%f2061, %f2052, %f3117, %f2060;
	fma.rn.f32 	%f2062, %f2054, %f3125, %f2061;
	fma.rn.f32 	%f2063, %f2055, %f3129, %f2062;
	mul.f32 	%f2064, %f2053, %f3122;
	fma.rn.f32 	%f2065, %f2052, %f3118, %f2064;
	fma.rn.f32 	%f2066, %f2054, %f3126, %f2065;
	fma.rn.f32 	%f2067, %f2055, %f3130, %f2066;
	mul.f32 	%f2068, %f2053, %f3123;
	fma.rn.f32 	%f2069, %f2052, %f3119, %f2068;
	fma.rn.f32 	%f2070, %f2054, %f3127, %f2069;
	fma.rn.f32 	%f2071, %f2055, %f3131, %f2070;
	mul.f32 	%f3132, %f2059, 0f3C800000;
	mul.f32 	%f3133, %f2063, 0f3C800000;
	mul.f32 	%f3134, %f2067, 0f3C800000;
	mul.f32 	%f3135, %f2071, 0f3C800000;
$L__BB2_241:
	add.f32 	%f1115, %f1069, %f3132;
	add.f32 	%f1116, %f1070, %f3133;
	add.f32 	%f1117, %f1071, %f3134;
	add.f32 	%f1118, %f1072, %f3135;
	or.pred  	%p689, %p14, %p66;
	mov.f32 	%f3152, 0f00000000;
	mov.f32 	%f3153, %f3152;
	mov.f32 	%f3154, %f3152;
	mov.f32 	%f3155, %f3152;
	@%p689 bra 	$L__BB2_251;
	fma.rn.f32 	%f1119, %f194, %f1, 0fBF000000;
	fma.rn.f32 	%f1120, %f934, %f3, 0fBF000000;
	cvt.rmi.f32.f32 	%f2074, %f1119;
	cvt.rzi.s32.f32 	%r99, %f2074;
	cvt.rmi.f32.f32 	%f2075, %f1120;
	cvt.rzi.s32.f32 	%r100, %f2075;
	add.s32 	%r101, %r99, 1;
	add.s32 	%r102, %r100, 1;
	setp.gt.s32 	%p690, %r99, -1;
	setp.lt.s32 	%p691, %r99, %r107;
	and.pred  	%p79, %p690, %p691;
	setp.gt.s32 	%p692, %r100, -1;
	setp.lt.s32 	%p693, %r100, %r108;
	and.pred  	%p80, %p692, %p693;
	and.pred  	%p695, %p79, %p80;
	mov.f32 	%f3136, 0f00000000;
	not.pred 	%p696, %p695;
	mov.f32 	%f3137, %f3136;
	mov.f32 	%f3138, %f3136;
	mov.f32 	%f3139, %f3136;
	@%p696 bra 	$L__BB2_244;
	mad.lo.s32 	%r319, %r100, %r103, %r99;
	shl.b32 	%r320, %r319, 2;
	mul.wide.s32 	%rd196, %r320, 4;
	add.s64 	%rd197, %rd1, %rd196;
	ld.global.nc.f32 	%f3136, [%rd197];
	ld.global.nc.f32 	%f3137, [%rd197+4];
	ld.global.nc.f32 	%f3138, [%rd197+8];
	ld.global.nc.f32 	%f3139, [%rd197+12];
$L__BB2_244:
	setp.gt.s32 	%p697, %r99, -2;
	setp.lt.s32 	%p698, %r101, %r107;
	and.pred  	%p81, %p697, %p698;
	and.pred  	%p699, %p81, %p80;
	mov.f32 	%f3140, 0f00000000;
	not.pred 	%p700, %p699;
	mov.f32 	%f3141, %f3140;
	mov.f32 	%f3142, %f3140;
	mov.f32 	%f3143, %f3140;
	@%p700 bra 	$L__BB2_246;
	mad.lo.s32 	%r321, %r100, %r103, %r101;
	shl.b32 	%r322, %r321, 2;
	mul.wide.s32 	%rd198, %r322, 4;
	add.s64 	%rd199, %rd1, %rd198;
	ld.global.nc.f32 	%f3140, [%rd199];
	ld.global.nc.f32 	%f3141, [%rd199+4];
	ld.global.nc.f32 	%f3142, [%rd199+8];
	ld.global.nc.f32 	%f3143, [%rd199+12];
$L__BB2_246:
	setp.lt.s32 	%p701, %r100, -1;
	not.pred 	%p702, %p79;
	or.pred  	%p703, %p702, %p701;
	setp.ge.s32 	%p704, %r102, %r108;
	mov.f32 	%f3144, 0f00000000;
	or.pred  	%p705, %p703, %p704;
	mov.f32 	%f3145, %f3144;
	mov.f32 	%f3146, %f3144;
	mov.f32 	%f3147, %f3144;
	@%p705 bra 	$L__BB2_248;
	mad.lo.s32 	%r323, %r102, %r103, %r99;
	shl.b32 	%r324, %r323, 2;
	mul.wide.s32 	%rd200, %r324, 4;
	add.s64 	%rd201, %rd1, %rd200;
	ld.global.nc.f32 	%f3144, [%rd201];
	ld.global.nc.f32 	%f3145, [%rd201+4];
	ld.global.nc.f32 	%f3146, [%rd201+8];
	ld.global.nc.f32 	%f3147, [%rd201+12];
$L__BB2_248:
	setp.ge.s32 	%p706, %r102, %r108;
	setp.lt.s32 	%p707, %r100, -1;
	not.pred 	%p708, %p81;
	or.pred  	%p709, %p708, %p707;
	mov.f32 	%f3148, 0f00000000;
	or.pred  	%p710, %p709, %p706;
	mov.f32 	%f3149, %f3148;
	mov.f32 	%f3150, %f3148;
	mov.f32 	%f3151, %f3148;
	@%p710 bra 	$L__BB2_250;
	mad.lo.s32 	%r325, %r102, %r103, %r101;
	shl.b32 	%r326, %r325, 2;
	mul.wide.s32 	%rd202, %r326, 4;
	add.s64 	%rd203, %rd1, %rd202;
	ld.global.nc.f32 	%f3148, [%rd203];
	ld.global.nc.f32 	%f3149, [%rd203+4];
	ld.global.nc.f32 	%f3150, [%rd203+8];
	ld.global.nc.f32 	%f3151, [%rd203+12];
$L__BB2_250:
	cvt.rn.f32.s32 	%f2079, %r99;
	sub.f32 	%f2080, %f1119, %f2079;
	cvt.rn.f32.s32 	%f2081, %r100;
	sub.f32 	%f2082, %f1120, %f2081;
	mov.f32 	%f2083, 0f3F800000;
	sub.f32 	%f2084, %f2083, %f2080;
	sub.f32 	%f2085, %f2083, %f2082;
	mul.f32 	%f2086, %f2084, %f2085;
	mul.f32 	%f2087, %f2080, %f2085;
	mul.f32 	%f2088, %f2082, %f2084;
	mul.f32 	%f2089, %f2080, %f2082;
	mul.f32 	%f2090, %f2087, %f3140;
	fma.rn.f32 	%f2091, %f2086, %f3136, %f2090;
	fma.rn.f32 	%f2092, %f2088, %f3144, %f2091;
	fma.rn.f32 	%f2093, %f2089, %f3148, %f2092;
	mul.f32 	%f2094, %f2087, %f3141;
	fma.rn.f32 	%f2095, %f2086, %f3137, %f2094;
	fma.rn.f32 	%f2096, %f2088, %f3145, %f2095;
	fma.rn.f32 	%f2097, %f2089, %f3149, %f2096;
	mul.f32 	%f2098, %f2087, %f3142;
	fma.rn.f32 	%f2099, %f2086, %f3138, %f2098;
	fma.rn.f32 	%f2100, %f2088, %f3146, %f2099;
	fma.rn.f32 	%f2101, %f2089, %f3150, %f2100;
	mul.f32 	%f2102, %f2087, %f3143;
	fma.rn.f32 	%f2103, %f2086, %f3139, %f2102;
	fma.rn.f32 	%f2104, %f2088, %f3147, %f2103;
	fma.rn.f32 	%f2105, %f2089, %f3151, %f2104;
	mul.f32 	%f3152, %f2093, 0f3B800000;
	mul.f32 	%f3153, %f2097, 0f3B800000;
	mul.f32 	%f3154, %f2101, 0f3B800000;
	mul.f32 	%f3155, %f2105, 0f3B800000;
$L__BB2_251:
	ld.param.u32 	%r429, [Prefilter25TapKernel_param_21];
	add.f32 	%f2106, %f1115, %f3152;
	add.f32 	%f2107, %f1116, %f3153;
	add.f32 	%f2108, %f1117, %f3154;
	add.f32 	%f1161, %f1118, %f3155;
	min.f32 	%f3168, %f2106, 0f3F800000;
	min.f32 	%f3169, %f2107, 0f3F800000;
	min.f32 	%f3170, %f2108, 0f3F800000;
	setp.eq.s32 	%p711, %r429, 0;
	@%p711 bra 	$L__BB2_323;
	setp.leu.f32 	%p712, %f1161, 0f3A83126F;
	mov.f32 	%f1168, 0f00000000;
	mov.f32 	%f1169, %f1168;
	mov.f32 	%f1170, %f1168;
	@%p712 bra 	$L__BB2_254;
	div.rn.f32 	%f1168, %f3168, %f1161;
	div.rn.f32 	%f1169, %f3169, %f1161;
	div.rn.f32 	%f1170, %f3170, %f1161;
$L__BB2_254:
	ld.param.u32 	%r430, [Prefilter25TapKernel_param_22];
	setp.eq.s32 	%p713, %r430, 3;
	@%p713 bra 	$L__BB2_267;
	ld.param.u32 	%r431, [Prefilter25TapKernel_param_22];
	setp.ne.s32 	%p714, %r431, 2;
	@%p714 bra 	$L__BB2_277;
	setp.le.f32 	%p739, %f1168, 0f00000000;
	mov.f32 	%f3166, 0f00000000;
	@%p739 bra 	$L__BB2_264;
	setp.geu.f32 	%p740, %f1168, 0f3DA5E354;
	@%p740 bra 	$L__BB2_259;
	div.rn.f32 	%f3166, %f1168, 0f40900000;
	bra.uni 	$L__BB2_264;
$L__BB2_259:
	add.f32 	%f2286, %f1168, 0f3DCAC083;
	div.rn.f32 	%f1172, %f2286, 0f3F8CAC08;
	abs.f32 	%f1173, %f1172;
	setp.eq.f32 	%p741, %f1172, 0f3F800000;
	mov.f32 	%f3166, 0f3F800000;
	@%p741 bra 	$L__BB2_264;
	setp.num.f32 	%p742, %f1173, %f1173;
	@%p742 bra 	$L__BB2_262;
	mov.f32 	%f2342, 0f400E38E4;
	add.rn.f32 	%f3166, %f1172, %f2342;
	bra.uni 	$L__BB2_264;
$L__BB2_262:
	setp.lt.f32 	%p743, %f1173, 0f00800000;
	mul.f32 	%f2287, %f1173, 0f4B800000;
	selp.f32 	%f2288, %f2287, %f1173, %p743;
	mov.b32 	%r360, %f2288;
	add.s32 	%r361, %r360, -1060439283;
	and.b32  	%r362, %r361, -8388608;
	sub.s32 	%r363, %r360, %r362;
	mov.b32 	%f2289, %r363;
	cvt.rn.f32.s32 	%f2290, %r362;
	selp.f32 	%f2291, 0fC1C00000, 0f00000000, %p743;
	fma.rn.f32 	%f2292, %f2290, 0f34000000, %f2291;
	add.f32 	%f2293, %f2289, 0fBF800000;
	add.f32 	%f2294, %f2289, 0f3F800000;
	rcp.approx.ftz.f32 	%f2295, %f2294;
	add.f32 	%f2296, %f2293, %f2293;
	mul.f32 	%f2297, %f2296, %f2295;
	mul.f32 	%f2298, %f2297, %f2297;
	neg.f32 	%f2299, %f2297;
	sub.f32 	%f2300, %f2293, %f2297;
	add.f32 	%f2301, %f2300, %f2300;
	fma.rn.f32 	%f2302, %f2299, %f2293, %f2301;
	mul.rn.f32 	%f2303, %f2295, %f2302;
	fma.rn.f32 	%f2304, %f2298, 0f3A2C32E4, 0f3B52E7DB;
	fma.rn.f32 	%f2305, %f2304, %f2298, 0f3C93BB73;
	fma.rn.f32 	%f2306, %f2305, %f2298, 0f3DF6384F;
	mul.rn.f32 	%f2307, %f2306, %f2298;
	fma.rn.f32 	%f2308, %f2297, 0f3FB8AA3B, %f2292;
	mul.f32 	%f2309, %f2307, 0f40400000;
	sub.f32 	%f2310, %f2292, %f2308;
	fma.rn.f32 	%f2311, %f2297, 0f3FB8AA3B, %f2310;
	fma.rn.f32 	%f2312, %f2303, 0f3FB8AA3B, %f2311;
	fma.rn.f32 	%f2313, %f2297, 0f32A55E34, %f2312;
	fma.rn.f32 	%f2314, %f2309, %f2303, %f2313;
	fma.rn.f32 	%f2315, %f2307, %f2297, %f2314;
	add.rn.f32 	%f2316, %f2308, %f2315;
	mov.f32 	%f2317, 0f400E38E4;
	mul.rn.f32 	%f2318, %f2316, %f2317;
	cvt.rni.f32.f32 	%f2319, %f2318;
	sub.f32 	%f2320, %f2318, %f2319;
	neg.f32 	%f2321, %f2318;
	fma.rn.f32 	%f2322, %f2316, 0f400E38E4, %f2321;
	neg.f32 	%f2323, %f2308;
	add.rn.f32 	%f2324, %f2316, %f2323;
	neg.f32 	%f2325, %f2324;
	add.rn.f32 	%f2326, %f2315, %f2325;
	fma.rn.f32 	%f2327, %f2326, 0f400E38E4, %f2322;
	add.f32 	%f2328, %f2320, %f2327;
	setp.gt.f32 	%p744, %f2319, 0f00000000;
	selp.b32 	%r364, 0, -2097152000, %p744;
	setp.neu.f32 	%p745, %f1172, 0f00000000;
	setp.neu.f32 	%p746, %f1173, 0f7F800000;
	setp.lt.f32 	%p747, %f2318, 0f00000000;
	selp.f32 	%f2329, 0f00000000, 0f7F800000, %p747;
	abs.f32 	%f2330, %f2318;
	setp.gt.f32 	%p748, %f2330, 0f43180000;
	cvt.rzi.s32.f32 	%r365, %f2319;
	shl.b32 	%r366, %r365, 23;
	sub.s32 	%r367, %r366, %r364;
	mov.b32 	%f2331, %r367;
	add.s32 	%r368, %r364, 2130706432;
	mov.b32 	%f2332, %r368;
	fma.rn.f32 	%f2333, %f2328, 0f391FCB8E, 0f3AAF85ED;
	fma.rn.f32 	%f2334, %f2333, %f2328, 0f3C1D9856;
	fma.rn.f32 	%f2335, %f2334, %f2328, 0f3D6357BB;
	fma.rn.f32 	%f2336, %f2335, %f2328, 0f3E75FDEC;
	fma.rn.f32 	%f2337, %f2336, %f2328, 0f3F317218;
	fma.rn.f32 	%f2338, %f2337, %f2328, 0f3F800000;
	mul.f32 	%f2339, %f2338, %f2332;
	mul.f32 	%f2340, %f2339, %f2331;
	selp.f32 	%f3166, %f2329, %f2340, %p748;
	and.pred  	%p749, %p745, %p746;
	@%p749 bra 	$L__BB2_264;
	add.f32 	%f2341, %f1172, %f1172;
	mov.b32 	%r369, %f2341;
	and.b32  	%r370, %r369, 2147483647;
	mov.b32 	%f3166, %r370;
$L__BB2_264:
	setp.le.f32 	%p750, %f1169, 0f00000000;
	mov.f32 	%f3165, 0f00000000;
	@%p750 bra 	$L__BB2_296;
	setp.geu.f32 	%p751, %f1169, 0f3DA5E354;
	@%p751 bra 	$L__BB2_291;
	div.rn.f32 	%f3165, %f1169, 0f40900000;
	bra.uni 	$L__BB2_296;
$L__BB2_267:
	setp.le.f32 	%p715, %f1168, 0f00000000;
	mov.f32 	%f3166, 0f00000000;
	@%p715 bra 	$L__BB2_273;
	abs.f32 	%f1177, %f1168;
	setp.eq.f32 	%p716, %f1168, 0f3F800000;
	mov.f32 	%f3166, 0f3F800000;
	@%p716 bra 	$L__BB2_273;
	setp.num.f32 	%p717, %f1177, %f1177;
	@%p717 bra 	$L__BB2_271;
	mov.f32 	%f2167, 0f400CCCCD;
	add.rn.f32 	%f3166, %f1168, %f2167;
	bra.uni 	$L__BB2_273;
$L__BB2_271:
	setp.lt.f32 	%p718, %f1177, 0f00800000;
	mul.f32 	%f2112, %f1177, 0f4B800000;
	selp.f32 	%f2113, %f2112, %f1177, %p718;
	mov.b32 	%r327, %f2113;
	add.s32 	%r328, %r327, -1060439283;
	and.b32  	%r329, %r328, -8388608;
	sub.s32 	%r330, %r327, %r329;
	mov.b32 	%f2114, %r330;
	cvt.rn.f32.s32 	%f2115, %r329;
	selp.f32 	%f2116, 0fC1C00000, 0f00000000, %p718;
	fma.rn.f32 	%f2117, %f2115, 0f34000000, %f2116;
	add.f32 	%f2118, %f2114, 0fBF800000;
	add.f32 	%f2119, %f2114, 0f3F800000;
	rcp.approx.ftz.f32 	%f2120, %f2119;
	add.f32 	%f2121, %f2118, %f2118;
	mul.f32 	%f2122, %f2121, %f2120;
	mul.f32 	%f2123, %f2122, %f2122;
	neg.f32 	%f2124, %f2122;
	sub.f32 	%f2125, %f2118, %f2122;
	add.f32 	%f2126, %f2125, %f2125;
	fma.rn.f32 	%f2127, %f2124, %f2118, %f2126;
	mul.rn.f32 	%f2128, %f2120, %f2127;
	fma.rn.f32 	%f2129, %f2123, 0f3A2C32E4, 0f3B52E7DB;
	fma.rn.f32 	%f2130, %f2129, %f2123, 0f3C93BB73;
	fma.rn.f32 	%f2131, %f2130, %f2123, 0f3DF6384F;
	mul.rn.f32 	%f2132, %f2131, %f2123;
	fma.rn.f32 	%f2133, %f2122, 0f3FB8AA3B, %f2117;
	mul.f32 	%f2134, %f2132, 0f40400000;
	sub.f32 	%f2135, %f2117, %f2133;
	fma.rn.f32 	%f2136, %f2122, 0f3FB8AA3B, %f2135;
	fma.rn.f32 	%f2137, %f2128, 0f3FB8AA3B, %f2136;
	fma.rn.f32 	%f2138, %f2122, 0f32A55E34, %f2137;
	fma.rn.f32 	%f2139, %f2134, %f2128, %f2138;
	fma.rn.f32 	%f2140, %f2132, %f2122, %f2139;
	add.rn.f32 	%f2141, %f2133, %f2140;
	mov.f32 	%f2142, 0f400CCCCD;
	mul.rn.f32 	%f2143, %f2141, %f2142;
	cvt.rni.f32.f32 	%f2144, %f2143;
	sub.f32 	%f2145, %f2143, %f2144;
	neg.f32 	%f2146, %f2143;
	fma.rn.f32 	%f2147, %f2141, 0f400CCCCD, %f2146;
	neg.f32 	%f2148, %f2133;
	add.rn.f32 	%f2149, %f2141, %f2148;
	neg.f32 	%f2150, %f2149;
	add.rn.f32 	%f2151, %f2140, %f2150;
	fma.rn.f32 	%f2152, %f2151, 0f400CCCCD, %f2147;
	add.f32 	%f2153, %f2145, %f2152;
	setp.gt.f32 	%p719, %f2144, 0f00000000;
	selp.b32 	%r331, 0, -2097152000, %p719;
	setp.neu.f32 	%p720, %f1177, 0f7F800000;
	setp.lt.f32 	%p721, %f2143, 0f00000000;
	selp.f32 	%f2154, 0f00000000, 0f7F800000, %p721;
	abs.f32 	%f2155, %f2143;
	setp.gt.f32 	%p722, %f2155, 0f43180000;
	cvt.rzi.s32.f32 	%r332, %f2144;
	shl.b32 	%r333, %r332, 23;
	sub.s32 	%r334, %r333, %r331;
	mov.b32 	%f2156, %r334;
	add.s32 	%r335, %r331, 2130706432;
	mov.b32 	%f2157, %r335;
	fma.rn.f32 	%f2158, %f2153, 0f391FCB8E, 0f3AAF85ED;
	fma.rn.f32 	%f2159, %f2158, %f2153, 0f3C1D9856;
	fma.rn.f32 	%f2160, %f2159, %f2153, 0f3D6357BB;
	fma.rn.f32 	%f2161, %f2160, %f2153, 0f3E75FDEC;
	fma.rn.f32 	%f2162, %f2161, %f2153, 0f3F317218;
	fma.rn.f32 	%f2163, %f2162, %f2153, 0f3F800000;
	mul.f32 	%f2164, %f2163, %f2157;
	mul.f32 	%f2165, %f2164, %f2156;
	selp.f32 	%f3166, %f2154, %f2165, %p722;
	@%p720 bra 	$L__BB2_273;
	add.f32 	%f2166, %f1168, %f1168;
	mov.b32 	%r336, %f2166;
	and.b32  	%r337, %r336, 2147483647;
	mov.b32 	%f3166, %r337;
$L__BB2_273:
	setp.le.f32 	%p723, %f1169, 0f00000000;
	mov.f32 	%f3165, 0f00000000;
	@%p723 bra 	$L__BB2_301;
	abs.f32 	%f1195, %f1169;
	setp.eq.f32 	%p724, %f1169, 0f3F800000;
	mov.f32 	%f3165, 0f3F800000;
	@%p724 bra 	$L__BB2_301;
	setp.num.f32 	%p725, %f1195, %f1195;
	@%p725 bra 	$L__BB2_299;
	mov.f32 	%f2225, 0f400CCCCD;
	add.rn.f32 	%f3165, %f1169, %f2225;
	bra.uni 	$L__BB2_301;
$L__BB2_277:
	setp.le.f32 	%p772, %f1168, 0f00000000;
	mov.f32 	%f3166, 0f00000000;
	@%p772 bra 	$L__BB2_280;
	setp.gtu.f32 	%p773, %f1168, 0f3D25AEE6;
	@%p773 bra 	$L__BB2_286;
	div.rn.f32 	%f3166, %f1168, 0f414EB852;
$L__BB2_280:
	setp.le.f32 	%p783, %f1169, 0f00000000;
	mov.f32 	%f3165, 0f00000000;
	@%p783 bra 	$L__BB2_283;
	setp.gtu.f32 	%p784, %f1169, 0f3D25AEE6;
	@%p784 bra 	$L__BB2_305;
	div.rn.f32 	%f3165, %f1169, 0f414EB852;
$L__BB2_283:
	setp.le.f32 	%p794, %f1170, 0f00000000;
	mov.f32 	%f3167, 0f00000000;
	@%p794 bra 	$L__BB2_322;
	setp.gtu.f32 	%p795, %f1170, 0f3D25AEE6;
	@%p795 bra 	$L__BB2_317;
	div.rn.f32 	%f3167, %f1170, 0f414EB852;
	bra.uni 	$L__BB2_322;
$L__BB2_286:
	add.f32 	%f2463, %f1168, 0f3D6147AE;
	div.rn.f32 	%f1182, %f2463, 0f3F870A3D;
	abs.f32 	%f1183, %f1182;
	setp.eq.f32 	%p774, %f1182, 0f3F800000;
	mov.f32 	%f3166, 0f3F800000;
	@%p774 bra 	$L__BB2_280;
	setp.num.f32 	%p775, %f1183, %f1183;
	@%p775 bra 	$L__BB2_289;
	mov.f32 	%f2519, 0f4019999A;
	add.rn.f32 	%f3166, %f1182, %f2519;
	bra.uni 	$L__BB2_280;
$L__BB2_289:
	setp.lt.f32 	%p776, %f1183, 0f00800000;
	mul.f32 	%f2464, %f1183, 0f4B800000;
	selp.f32 	%f2465, %f2464, %f1183, %p776;
	mov.b32 	%r393, %f2465;
	add.s32 	%r394, %r393, -1060439283;
	and.b32  	%r395, %r394, -8388608;
	sub.s32 	%r396, %r393, %r395;
	mov.b32 	%f2466, %r396;
	cvt.rn.f32.s32 	%f2467, %r395;
	selp.f32 	%f2468, 0fC1C00000, 0f00000000, %p776;
	fma.rn.f32 	%f2469, %f2467, 0f34000000, %f2468;
	add.f32 	%f2470, %f2466, 0fBF800000;
	add.f32 	%f2471, %f2466, 0f3F800000;
	rcp.approx.ftz.f32 	%f2472, %f2471;
	add.f32 	%f2473, %f2470, %f2470;
	mul.f32 	%f2474, %f2473, %f2472;
	mul.f32 	%f2475, %f2474, %f2474;
	neg.f32 	%f2476, %f2474;
	sub.f32 	%f2477, %f2470, %f2474;
	add.f32 	%f2478, %f2477, %f2477;
	fma.rn.f32 	%f2479, %f2476, %f2470, %f2478;
	mul.rn.f32 	%f2480, %f2472, %f2479;
	fma.rn.f32 	%f2481, %f2475, 0f3A2C32E4, 0f3B52E7DB;
	fma.rn.f32 	%f2482, %f2481, %f2475, 0f3C93BB73;
	fma.rn.f32 	%f2483, %f2482, %f2475, 0f3DF6384F;
	mul.rn.f32 	%f2484, %f2483, %f2475;
	fma.rn.f32 	%f2485, %f2474, 0f3FB8AA3B, %f2469;
	mul.f32 	%f2486, %f2484, 0f40400000;
	sub.f32 	%f2487, %f2469, %f2485;
	fma.rn.f32 	%f2488, %f2474, 0f3FB8AA3B, %f2487;
	fma.rn.f32 	%f2489, %f2480, 0f3FB8AA3B, %f2488;
	fma.rn.f32 	%f2490, %f2474, 0f32A55E34, %f2489;
	fma.rn.f32 	%f2491, %f2486, %f2480, %f2490;
	fma.rn.f32 	%f2492, %f2484, %f2474, %f2491;
	add.rn.f32 	%f2493, %f2485, %f2492;
	mov.f32 	%f2494, 0f4019999A;
	mul.rn.f32 	%f2495, %f2493, %f2494;
	cvt.rni.f32.f32 	%f2496, %f2495;
	sub.f32 	%f2497, %f2495, %f2496;
	neg.f32 	%f2498, %f2495;
	fma.rn.f32 	%f2499, %f2493, 0f4019999A, %f2498;
	neg.f32 	%f2500, %f2485;
	add.rn.f32 	%f2501, %f2493, %f2500;
	neg.f32 	%f2502, %f2501;
	add.rn.f32 	%f2503, %f2492, %f2502;
	fma.rn.f32 	%f2504, %f2503, 0f4019999A, %f2499;
	add.f32 	%f2505, %f2497, %f2504;
	setp.gt.f32 	%p777, %f2496, 0f00000000;
	selp.b32 	%r397, 0, -2097152000, %p777;
	setp.neu.f32 	%p778, %f1182, 0f00000000;
	setp.neu.f32 	%p779, %f1183, 0f7F800000;
	setp.lt.f32 	%p780, %f2495, 0f00000000;
	selp.f32 	%f2506, 0f00000000, 0f7F800000, %p780;
	abs.f32 	%f2507, %f2495;
	setp.gt.f32 	%p781, %f2507, 0f43180000;
	cvt.rzi.s32.f32 	%r398, %f2496;
	shl.b32 	%r399, %r398, 23;
	sub.s32 	%r400, %r399, %r397;
	mov.b32 	%f2508, %r400;
	add.s32 	%r401, %r397, 2130706432;
	mov.b32 	%f2509, %r401;
	fma.rn.f32 	%f2510, %f2505, 0f391FCB8E, 0f3AAF85ED;
	fma.rn.f32 	%f2511, %f2510, %f2505, 0f3C1D9856;
	fma.rn.f32 	%f2512, %f2511, %f2505, 0f3D6357BB;
	fma.rn.f32 	%f2513, %f2512, %f2505, 0f3E75FDEC;
	fma.rn.f32 	%f2514, %f2513, %f2505, 0f3F317218;
	fma.rn.f32 	%f2515, %f2514, %f2505, 0f3F800000;
	mul.f32 	%f2516, %f2515, %f2509;
	mul.f32 	%f2517, %f2516, %f2508;
	selp.f32 	%f3166, %f2506, %f2517, %p781;
	and.pred  	%p782, %p778, %p779;
	@%p782 bra 	$L__BB2_280;
	add.f32 	%f2518, %f1182, %f1182;
	mov.b32 	%r402, %f2518;
	and.b32  	%r403, %r402, 2147483647;
	mov.b32 	%f3166, %r403;
	bra.uni 	$L__BB2_280;
$L__BB2_291:
	add.f32 	%f2345, %f1169, 0f3DCAC083;
	div.rn.f32 	%f1189, %f2345, 0f3F8CAC08;
	abs.f32 	%f1190, %f1189;
	setp.eq.f32 	%p752, %f1189, 0f3F800000;
	mov.f32 	%f3165, 0f3F800000;
	@%p752 bra 	$L__BB2_296;
	setp.num.f32 	%p753, %f1190, %f1190;
	@%p753 bra 	$L__BB2_294;
	mov.f32 	%f2401, 0f400E38E4;
	add.rn.f32 	%f3165, %f1189, %f2401;
	bra.uni 	$L__BB2_296;
$L__BB2_294:
	setp.lt.f32 	%p754, %f1190, 0f00800000;
	mul.f32 	%f2346, %f1190, 0f4B800000;
	selp.f32 	%f2347, %f2346, %f1190, %p754;
	mov.b32 	%r371, %f2347;
	add.s32 	%r372, %r371, -1060439283;
	and.b32  	%r373, %r372, -8388608;
	sub.s32 	%r374, %r371, %r373;
	mov.b32 	%f2348, %r374;
	cvt.rn.f32.s32 	%f2349, %r373;
	selp.f32 	%f2350, 0fC1C00000, 0f00000000, %p754;
	fma.rn.f32 	%f2351, %f2349, 0f34000000, %f2350;
	add.f32 	%f2352, %f2348, 0fBF800000;
	add.f32 	%f2353, %f2348, 0f3F800000;
	rcp.approx.ftz.f32 	%f2354, %f2353;
	add.f32 	%f2355, %f2352, %f2352;
	mul.f32 	%f2356, %f2355, %f2354;
	mul.f32 	%f2357, %f2356, %f2356;
	neg.f32 	%f2358, %f2356;
	sub.f32 	%f2359, %f2352, %f2356;
	add.f32 	%f2360, %f2359, %f2359;
	fma.rn.f32 	%f2361, %f2358, %f2352, %f2360;
	mul.rn.f32 	%f2362, %f2354, %f2361;
	fma.rn.f32 	%f2363, %f2357, 0f3A2C32E4, 0f3B52E7DB;
	fma.rn.f32 	%f2364, %f2363, %f2357, 0f3C93BB73;
	fma.rn.f32 	%f2365, %f2364, %f2357, 0f3DF6384F;
	mul.rn.f32 	%f2366, %f2365, %f2357;
	fma.rn.f32 	%f2367, %f2356, 0f3FB8AA3B, %f2351;
	mul.f32 	%f2368, %f2366, 0f40400000;
	sub.f32 	%f2369, %f2351, %f2367;
	fma.rn.f32 	%f2370, %f2356, 0f3FB8AA3B, %f2369;
	fma.rn.f32 	%f2371, %f2362, 0f3FB8AA3B, %f2370;
	fma.rn.f32 	%f2372, %f2356, 0f32A55E34, %f2371;
	fma.rn.f32 	%f2373, %f2368, %f2362, %f2372;
	fma.rn.f32 	%f2374, %f2366, %f2356, %f2373;
	add.rn.f32 	%f2375, %f2367, %f2374;
	mov.f32 	%f2376, 0f400E38E4;
	mul.rn.f32 	%f2377, %f2375, %f2376;
	cvt.rni.f32.f32 	%f2378, %f2377;
	sub.f32 	%f2379, %f2377, %f2378;
	neg.f32 	%f2380, %f2377;
	fma.rn.f32 	%f2381, %f2375, 0f400E38E4, %f2380;
	neg.f32 	%f2382, %f2367;
	add.rn.f32 	%f2383, %f2375, %f2382;
	neg.f32 	%f2384, %f2383;
	add.rn.f32 	%f2385, %f2374, %f2384;
	fma.rn.f32 	%f2386, %f2385, 0f400E38E4, %f2381;
	add.f32 	%f2387, %f2379, %f2386;
	setp.gt.f32 	%p755, %f2378, 0f00000000;
	selp.b32 	%r375, 0, -2097152000, %p755;
	setp.neu.f32 	%p756, %f1189, 0f00000000;
	setp.neu.f32 	%p757, %f1190, 0f7F800000;
	setp.lt.f32 	%p758, %f2377, 0f00000000;
	selp.f32 	%f2388, 0f00000000, 0f7F800000, %p758;
	abs.f32 	%f2389, %f2377;
	setp.gt.f32 	%p759, %f2389, 0f43180000;
	cvt.rzi.s32.f32 	%r376, %f2378;
	shl.b32 	%r377, %r376, 23;
	sub.s32 	%r378, %r377, %r375;
	mov.b32 	%f2390, %r378;
	add.s32 	%r379, %r375, 2130706432;
	mov.b32 	%f2391, %r379;
	fma.rn.f32 	%f2392, %f2387, 0f391FCB8E, 0f3AAF85ED;
	fma.rn.f32 	%f2393, %f2392, %f2387, 0f3C1D9856;
	fma.rn.f32 	%f2394, %f2393, %f2387, 0f3D6357BB;
	fma.rn.f32 	%f2395, %f2394, %f2387, 0f3E75FDEC;
	fma.rn.f32 	%f2396, %f2395, %f2387, 0f3F317218;
	fma.rn.f32 	%f2397, %f2396, %f2387, 0f3F800000;
	mul.f32 	%f2398, %f2397, %f2391;
	mul.f32 	%f2399, %f2398, %f2390;
	selp.f32 	%f3165, %f2388, %f2399, %p759;
	and.pred  	%p760, %p756, %p757;
	@%p760 bra 	$L__BB2_296;
	add.f32 	%f2400, %f1189, %f1189;
	mov.b32 	%r380, %f2400;
	and.b32  	%r381, %r380, 2147483647;
	mov.b32 	%f3165, %r381;
$L__BB2_296:
	setp.le.f32 	%p761, %f1170, 0f00000000;
	mov.f32 	%f3167, 0f00000000;
	@%p761 bra 	$L__BB2_322;
	setp.geu.f32 	%p762, %f1170, 0f3DA5E354;
	@%p762 bra 	$L__BB2_310;
	div.rn.f32 	%f3167, %f1170, 0f40900000;
	bra.uni 	$L__BB2_322;
$L__BB2_299:
	setp.lt.f32 	%p726, %f1195, 0f00800000;
	mul.f32 	%f2170, %f1195, 0f4B800000;
	selp.f32 	%f2171, %f2170, %f1195, %p726;
	mov.b32 	%r338, %f2171;
	add.s32 	%r339, %r338, -1060439283;
	and.b32  	%r340, %r339, -8388608;
	sub.s32 	%r341, %r338, %r340;
	mov.b32 	%f2172, %r341;
	cvt.rn.f32.s32 	%f2173, %r340;
	selp.f32 	%f2174, 0fC1C00000, 0f00000000, %p726;
	fma.rn.f32 	%f2175, %f2173, 0f34000000, %f2174;
	add.f32 	%f2176, %f2172, 0fBF800000;
	add.f32 	%f2177, %f2172, 0f3F800000;
	rcp.approx.ftz.f32 	%f2178, %f2177;
	add.f32 	%f2179, %f2176, %f2176;
	mul.f32 	%f2180, %f2179, %f2178;
	mul.f32 	%f2181, %f2180, %f2180;
	neg.f32 	%f2182, %f2180;
	sub.f32 	%f2183, %f2176, %f2180;
	add.f32 	%f2184, %f2183, %f2183;
	fma.rn.f32 	%f2185, %f2182, %f2176, %f2184;
	mul.rn.f32 	%f2186, %f2178, %f2185;
	fma.rn.f32 	%f2187, %f2181, 0f3A2C32E4, 0f3B52E7DB;
	fma.rn.f32 	%f2188, %f2187, %f2181, 0f3C93BB73;
	fma.rn.f32 	%f2189, %f2188, %f2181, 0f3DF6384F;
	mul.rn.f32 	%f2190, %f2189, %f2181;
	fma.rn.f32 	%f2191, %f2180, 0f3FB8AA3B, %f2175;
	mul.f32 	%f2192, %f2190, 0f40400000;
	sub.f32 	%f2193, %f2175, %f2191;
	fma.rn.f32 	%f2194, %f2180, 0f3FB8AA3B, %f2193;
	fma.rn.f32 	%f2195, %f2186, 0f3FB8AA3B, %f2194;
	fma.rn.f32 	%f2196, %f2180, 0f32A55E34, %f2195;
	fma.rn.f32 	%f2197, %f2192, %f2186, %f2196;
	fma.rn.f32 	%f2198, %f2190, %f2180, %f2197;
	add.rn.f32 	%f2199, %f2191, %f2198;
	mov.f32 	%f2200, 0f400CCCCD;
	mul.rn.f32 	%f2201, %f2199, %f2200;
	cvt.rni.f32.f32 	%f2202, %f2201;
	sub.f32 	%f2203, %f2201, %f2202;
	neg.f32 	%f2204, %f2201;
	fma.rn.f32 	%f2205, %f2199, 0f400CCCCD, %f2204;
	neg.f32 	%f2206, %f2191;
	add.rn.f32 	%f2207, %f2199, %f2206;
	neg.f32 	%f2208, %f2207;
	add.rn.f32 	%f2209, %f2198, %f2208;
	fma.rn.f32 	%f2210, %f2209, 0f400CCCCD, %f2205;
	add.f32 	%f2211, %f2203, %f2210;
	setp.gt.f32 	%p727, %f2202, 0f00000000;
	selp.b32 	%r342, 0, -2097152000, %p727;
	setp.neu.f32 	%p728, %f1195, 0f7F800000;
	setp.lt.f32 	%p729, %f2201, 0f00000000;
	selp.f32 	%f2212, 0f00000000, 0f7F800000, %p729;
	abs.f32 	%f2213, %f2201;
	setp.gt.f32 	%p730, %f2213, 0f43180000;
	cvt.rzi.s32.f32 	%r343, %f2202;
	shl.b32 	%r344, %r343, 23;
	sub.s32 	%r345, %r344, %r342;
	mov.b32 	%f2214, %r345;
	add.s32 	%r346, %r342, 2130706432;
	mov.b32 	%f2215, %r346;
	fma.rn.f32 	%f2216, %f2211, 0f391FCB8E, 0f3AAF85ED;
	fma.rn.f32 	%f2217, %f2216, %f2211, 0f3C1D9856;
	fma.rn.f32 	%f2218, %f2217, %f2211, 0f3D6357BB;
	fma.rn.f32 	%f2219, %f2218, %f2211, 0f3E75FDEC;
	fma.rn.f32 	%f2220, %f2219, %f2211, 0f3F317218;
	fma.rn.f32 	%f2221, %f2220, %f2211, 0f3F800000;
	mul.f32 	%f2222, %f2221, %f2215;
	mul.f32 	%f2223, %f2222, %f2214;
	selp.f32 	%f3165, %f2212, %f2223, %p730;
	@%p728 bra 	$L__BB2_301;
	add.f32 	%f2224, %f1169, %f1169;
	mov.b32 	%r347, %f2224;
	and.b32  	%r348, %r347, 2147483647;
	mov.b32 	%f3165, %r348;
$L__BB2_301:
	setp.le.f32 	%p731, %f1170, 0f00000000;
	mov.f32 	%f3167, 0f00000000;
	@%p731 bra 	$L__BB2_322;
	abs.f32 	%f1214, %f1170;
	setp.eq.f32 	%p732, %f1170, 0f3F800000;
	mov.f32 	%f3167, 0f3F800000;
	@%p732 bra 	$L__BB2_322;
	setp.num.f32 	%p733, %f1214, %f1214;
	@%p733 bra 	$L__BB2_315;
	mov.f32 	%f2283, 0f400CCCCD;
	add.rn.f32 	%f3167, %f1170, %f2283;
	bra.uni 	$L__BB2_322;
$L__BB2_305:
	add.f32 	%f2522, %f1169, 0f3D6147AE;
	div.rn.f32 	%f1201, %f2522, 0f3F870A3D;
	abs.f32 	%f1202, %f1201;
	setp.eq.f32 	%p785, %f1201, 0f3F800000;
	mov.f32 	%f3165, 0f3F800000;
	@%p785 bra 	$L__BB2_283;
	setp.num.f32 	%p786, %f1202, %f1202;
	@%p786 bra 	$L__BB2_308;
	mov.f32 	%f2578, 0f4019999A;
	add.rn.f32 	%f3165, %f1201, %f2578;
	bra.uni 	$L__BB2_283;
$L__BB2_308:
	setp.lt.f32 	%p787, %f1202, 0f00800000;
	mul.f32 	%f2523, %f1202, 0f4B800000;
	selp.f32 	%f2524, %f2523, %f1202, %p787;
	mov.b32 	%r404, %f2524;
	add.s32 	%r405, %r404, -1060439283;
	and.b32  	%r406, %r405, -8388608;
	sub.s32 	%r407, %r404, %r406;
	mov.b32 	%f2525, %r407;
	cvt.rn.f32.s32 	%f2526, %r406;
	selp.f32 	%f2527, 0fC1C00000, 0f00000000, %p787;
	fma.rn.f32 	%f2528, %f2526, 0f34000000, %f2527;
	add.f32 	%f2529, %f2525, 0fBF800000;
	add.f32 	%f2530, %f2525, 0f3F800000;
	rcp.approx.ftz.f32 	%f2531, %f2530;
	add.f32 	%f2532, %f2529, %f2529;
	mul.f32 	%f2533, %f2532, %f2531;
	mul.f32 	%f2534, %f2533, %f2533;
	neg.f32 	%f2535, %f2533;
	sub.f32 	%f2536, %f2529, %f2533;
	add.f32 	%f2537, %f2536, %f2536;
	fma.rn.f32 	%f2538, %f2535, %f2529, %f2537;
	mul.rn.f32 	%f2539, %f2531, %f2538;
	fma.rn.f32 	%f2540, %f2534, 0f3A2C32E4, 0f3B52E7DB;
	fma.rn.f32 	%f2541, %f2540, %f2534, 0f3C93BB73;
	fma.rn.f32 	%f2542, %f2541, %f2534, 0f3DF6384F;
	mul.rn.f32 	%f2543, %f2542, %f2534;
	fma.rn.f32 	%f2544, %f2533, 0f3FB8AA3B, %f2528;
	mul.f32 	%f2545, %f2543, 0f40400000;
	sub.f32 	%f2546, %f2528, %f2544;
	fma.rn.f32 	%f2547, %f2533, 0f3FB8AA3B, %f2546;
	fma.rn.f32 	%f2548, %f2539, 0f3FB8AA3B, %f2547;
	fma.rn.f32 	%f2549, %f2533, 0f32A55E34, %f2548;
	fma.rn.f32 	%f2550, %f2545, %f2539, %f2549;
	fma.rn.f32 	%f2551, %f2543, %f2533, %f2550;
	add.rn.f32 	%f2552, %f2544, %f2551;
	mov.f32 	%f2553, 0f4019999A;
	mul.rn.f32 	%f2554, %f2552, %f2553;
	cvt.rni.f32.f32 	%f2555, %f2554;
	sub.f32 	%f2556, %f2554, %f2555;
	neg.f32 	%f2557, %f2554;
	fma.rn.f32 	%f2558, %f2552, 0f4019999A, %f2557;
	neg.f32 	%f2559, %f2544;
	add.rn.f32 	%f2560, %f2552, %f2559;
	neg.f32 	%f2561, %f2560;
	add.rn.f32 	%f2562, %f2551, %f2561;
	fma.rn.f32 	%f2563, %f2562, 0f4019999A, %f2558;
	add.f32 	%f2564, %f2556, %f2563;
	setp.gt.f32 	%p788, %f2555, 0f00000000;
	selp.b32 	%r408, 0, -2097152000, %p788;
	setp.neu.f32 	%p789, %f1201, 0f00000000;
	setp.neu.f32 	%p790, %f1202, 0f7F800000;
	setp.lt.f32 	%p791, %f2554, 0f00000000;
	selp.f32 	%f2565, 0f00000000, 0f7F800000, %p791;
	abs.f32 	%f2566, %f2554;
	setp.gt.f32 	%p792, %f2566, 0f43180000;
	cvt.rzi.s32.f32 	%r409, %f2555;
	shl.b32 	%r410, %r409, 23;
	sub.s32 	%r411, %r410, %r408;
	mov.b32 	%f2567, %r411;
	add.s32 	%r412, %r408, 2130706432;
	mov.b32 	%f2568, %r412;
	fma.rn.f32 	%f2569, %f2564, 0f391FCB8E, 0f3AAF85ED;
	fma.rn.f32 	%f2570, %f2569, %f2564, 0f3C1D9856;
	fma.rn.f32 	%f2571, %f2570, %f2564, 0f3D6357BB;
	fma.rn.f32 	%f2572, %f2571, %f2564, 0f3E75FDEC;
	fma.rn.f32 	%f2573, %f2572, %f2564, 0f3F317218;
	fma.rn.f32 	%f2574, %f2573, %f2564, 0f3F800000;
	mul.f32 	%f2575, %f2574, %f2568;
	mul.f32 	%f2576, %f2575, %f2567;
	selp.f32 	%f3165, %f2565, %f2576, %p792;
	and.pred  	%p793, %p789, %p790;
	@%p793 bra 	$L__BB2_283;
	add.f32 	%f2577, %f1201, %f1201;
	mov.b32 	%r413, %f2577;
	and.b32  	%r414, %r413, 2147483647;
	mov.b32 	%f3165, %r414;
	bra.uni 	$L__BB2_283;
$L__BB2_310:
	add.f32 	%f2404, %f1170, 0f3DCAC083;
	div.rn.f32 	%f1208, %f2404, 0f3F8CAC08;
	abs.f32 	%f1209, %f1208;
	setp.eq.f32 	%p763, %f1208, 0f3F800000;
	mov.f32 	%f3167, 0f3F800000;
	@%p763 bra 	$L__BB2_322;
	setp.num.f32 	%p764, %f1209, %f1209;
	@%p764 bra 	$L__BB2_313;
	mov.f32 	%f2460, 0f400E38E4;
	add.rn.f32 	%f3167, %f1208, %f2460;
	bra.uni 	$L__BB2_322;
$L__BB2_313:
	setp.lt.f32 	%p765, %f1209, 0f00800000;
	mul.f32 	%f2405, %f1209, 0f4B800000;
	selp.f32 	%f2406, %f2405, %f1209, %p765;
	mov.b32 	%r382, %f2406;
	add.s32 	%r383, %r382, -1060439283;
	and.b32  	%r384, %r383, -8388608;
	sub.s32 	%r385, %r382, %r384;
	mov.b32 	%f2407, %r385;
	cvt.rn.f32.s32 	%f2408, %r384;
	selp.f32 	%f2409, 0fC1C00000, 0f00000000, %p765;
	fma.rn.f32 	%f2410, %f2408, 0f34000000, %f2409;
	add.f32 	%f2411, %f2407, 0fBF800000;
	add.f32 	%f2412, %f2407, 0f3F800000;
	rcp.approx.ftz.f32 	%f2413, %f2412;
	add.f32 	%f2414, %f2411, %f2411;
	mul.f32 	%f2415, %f2414, %f2413;
	mul.f32 	%f2416, %f2415, %f2415;
	neg.f32 	%f2417, %f2415;
	sub.f32 	%f2418, %f2411, %f2415;
	add.f32 	%f2419, %f2418, %f2418;
	fma.rn.f32 	%f2420, %f2417, %f2411, %f2419;
	mul.rn.f32 	%f2421, %f2413, %f2420;
	fma.rn.f32 	%f2422, %f2416, 0f3A2C32E4, 0f3B52E7DB;
	fma.rn.f32 	%f2423, %f2422, %f2416, 0f3C93BB73;
	fma.rn.f32 	%f2424, %f2423, %f2416, 0f3DF6384F;
	mul.rn.f32 	%f2425, %f2424, %f2416;
	fma.rn.f32 	%f2426, %f2415, 0f3FB8AA3B, %f2410;
	mul.f32 	%f2427, %f2425, 0f40400000;
	sub.f32 	%f2428, %f2410, %f2426;
	fma.rn.f32 	%f2429, %f2415, 0f3FB8AA3B, %f2428;
	fma.rn.f32 	%f2430, %f2421, 0f3FB8AA3B, %f2429;
	fma.rn.f32 	%f2431, %f2415, 0f32A55E34, %f2430;
	fma.rn.f32 	%f2432, %f2427, %f2421, %f2431;
	fma.rn.f32 	%f2433, %f2425, %f2415, %f2432;
	add.rn.f32 	%f2434, %f2426, %f2433;
	mov.f32 	%f2435, 0f400E38E4;
	mul.rn.f32 	%f2436, %f2434, %f2435;
	cvt.rni.f32.f32 	%f2437, %f2436;
	sub.f32 	%f2438, %f2436, %f2437;
	neg.f32 	%f2439, %f2436;
	fma.rn.f32 	%f2440, %f2434, 0f400E38E4, %f2439;
	neg.f32 	%f2441, %f2426;
	add.rn.f32 	%f2442, %f2434, %f2441;
	neg.f32 	%f2443, %f2442;
	add.rn.f32 	%f2444, %f2433, %f2443;
	fma.rn.f32 	%f2445, %f2444, 0f400E38E4, %f2440;
	add.f32 	%f2446, %f2438, %f2445;
	setp.gt.f32 	%p766, %f2437, 0f00000000;
	selp.b32 	%r386, 0, -2097152000, %p766;
	setp.neu.f32 	%p767, %f1208, 0f00000000;
	setp.neu.f32 	%p768, %f1209, 0f7F800000;
	setp.lt.f32 	%p769, %f2436, 0f00000000;
	selp.f32 	%f2447, 0f00000000, 0f7F800000, %p769;
	abs.f32 	%f2448, %f2436;
	setp.gt.f32 	%p770, %f2448, 0f43180000;
	cvt.rzi.s32.f32 	%r387, %f2437;
	shl.b32 	%r388, %r387, 23;
	sub.s32 	%r389, %r388, %r386;
	mov.b32 	%f2449, %r389;
	add.s32 	%r390, %r386, 2130706432;
	mov.b32 	%f2450, %r390;
	fma.rn.f32 	%f2451, %f2446, 0f391FCB8E, 0f3AAF85ED;
	fma.rn.f32 	%f2452, %f2451, %f2446, 0f3C1D9856;
	fma.rn.f32 	%f2453, %f2452, %f2446, 0f3D6357BB;
	fma.rn.f32 	%f2454, %f2453, %f2446, 0f3E75FDEC;
	fma.rn.f32 	%f2455, %f2454, %f2446, 0f3F317218;
	fma.rn.f32 	%f2456, %f2455, %f2446, 0f3F800000;
	mul.f32 	%f2457, %f2456, %f2450;
	mul.f32 	%f2458, %f2457, %f2449;
	selp.f32 	%f3167, %f2447, %f2458, %p770;
	and.pred  	%p771, %p767, %p768;
	@%p771 bra 	$L__BB2_322;
	add.f32 	%f2459, %f1208, %f1208;
	mov.b32 	%r391, %f2459;
	and.b32  	%r392, %r391, 2147483647;
	mov.b32 	%f3167, %r392;
	bra.uni 	$L__BB2_322;
$L__BB2_315:
	setp.lt.f32 	%p734, %f1214, 0f00800000;
	mul.f32 	%f2228, %f1214, 0f4B800000;
	selp.f32 	%f2229, %f2228, %f1214, %p734;
	mov.b32 	%r349, %f2229;
	add.s32 	%r350, %r349, -1060439283;
	and.b32  	%r351, %r350, -8388608;
	sub.s32 	%r352, %r349, %r351;
	mov.b32 	%f2230, %r352;
	cvt.rn.f32.s32 	%f2231, %r351;
	selp.f32 	%f2232, 0fC1C00000, 0f00000000, %p734;
	fma.rn.f32 	%f2233, %f2231, 0f34000000, %f2232;
	add.f32 	%f2234, %f2230, 0fBF800000;
	add.f32 	%f2235, %f2230, 0f3F800000;
	rcp.approx.ftz.f32 	%f2236, %f2235;
	add.f32 	%f2237, %f2234, %f2234;
	mul.f32 	%f2238, %f2237, %f2236;
	mul.f32 	%f2239, %f2238, %f2238;
	neg.f32 	%f2240, %f2238;
	sub.f32 	%f2241, %f2234, %f2238;
	add.f32 	%f2242, %f2241, %f2241;
	fma.rn.f32 	%f2243, %f2240, %f2234, %f2242;
	mul.rn.f32 	%f2244, %f2236, %f2243;
	fma.rn.f32 	%f2245, %f2239, 0f3A2C32E4, 0f3B52E7DB;
	fma.rn.f32 	%f2246, %f2245, %f2239, 0f3C93BB73;
	fma.rn.f32 	%f2247, %f2246, %f2239, 0f3DF6384F;
	mul.rn.f32 	%f2248, %f2247, %f2239;
	fma.rn.f32 	%f2249, %f2238, 0f3FB8AA3B, %f2233;
	mul.f32 	%f2250, %f2248, 0f40400000;
	sub.f32 	%f2251, %f2233, %f2249;
	fma.rn.f32 	%f2252, %f2238, 0f3FB8AA3B, %f2251;
	fma.rn.f32 	%f2253, %f2244, 0f3FB8AA3B, %f2252;
	fma.rn.f32 	%f2254, %f2238, 0f32A55E34, %f2253;
	fma.rn.f32 	%f2255, %f2250, %f2244, %f2254;
	fma.rn.f32 	%f2256, %f2248, %f2238, %f2255;
	add.rn.f32 	%f2257, %f2249, %f2256;
	mov.f32 	%f2258, 0f400CCCCD;
	mul.rn.f32 	%f2259, %f2257, %f2258;
	cvt.rni.f32.f32 	%f2260, %f2259;
	sub.f32 	%f2261, %f2259, %f2260;
	neg.f32 	%f2262, %f2259;
	fma.rn.f32 	%f2263, %f2257, 0f400CCCCD, %f2262;
	neg.f32 	%f2264, %f2249;
	add.rn.f32 	%f2265, %f2257, %f2264;
	neg.f32 	%f2266, %f2265;
	add.rn.f32 	%f2267, %f2256, %f2266;
	fma.rn.f32 	%f2268, %f2267, 0f400CCCCD, %f2263;
	add.f32 	%f2269, %f2261, %f2268;
	setp.gt.f32 	%p735, %f2260, 0f00000000;
	selp.b32 	%r353, 0, -2097152000, %p735;
	setp.neu.f32 	%p736, %f1214, 0f7F800000;
	setp.lt.f32 	%p737, %f2259, 0f00000000;
	selp.f32 	%f2270, 0f00000000, 0f7F800000, %p737;
	abs.f32 	%f2271, %f2259;
	setp.gt.f32 	%p738, %f2271, 0f43180000;
	cvt.rzi.s32.f32 	%r354, %f2260;
	shl.b32 	%r355, %r354, 23;
	sub.s32 	%r356, %r355, %r353;
	mov.b32 	%f2272, %r356;
	add.s32 	%r357, %r353, 2130706432;
	mov.b32 	%f2273, %r357;
	fma.rn.f32 	%f2274, %f2269, 0f391FCB8E, 0f3AAF85ED;
	fma.rn.f32 	%f2275, %f2274, %f2269, 0f3C1D9856;
	fma.rn.f32 	%f2276, %f2275, %f2269, 0f3D6357BB;
	fma.rn.f32 	%f2277, %f2276, %f2269, 0f3E75FDEC;
	fma.rn.f32 	%f2278, %f2277, %f2269, 0f3F317218;
	fma.rn.f32 	%f2279, %f2278, %f2269, 0f3F800000;
	mul.f32 	%f2280, %f2279, %f2273;
	mul.f32 	%f2281, %f2280, %f2272;
	selp.f32 	%f3167, %f2270, %f2281, %p738;
	@%p736 bra 	$L__BB2_322;
	add.f32 	%f2282, %f1170, %f1170;
	mov.b32 	%r358, %f2282;
	and.b32  	%r359, %r358, 2147483647;
	mov.b32 	%f3167, %r359;
	bra.uni 	$L__BB2_322;
$L__BB2_317:
	add.f32 	%f2581, %f1170, 0f3D6147AE;
	div.rn.f32 	%f1220, %f2581, 0f3F870A3D;
	abs.f32 	%f1221, %f1220;
	setp.eq.f32 	%p796, %f1220, 0f3F800000;
	mov.f32 	%f3167, 0f3F800000;
	@%p796 bra 	$L__BB2_322;
	setp.num.f32 	%p797, %f1221, %f1221;
	@%p797 bra 	$L__BB2_320;
	mov.f32 	%f2637, 0f4019999A;
	add.rn.f32 	%f3167, %f1220, %f2637;
	bra.uni 	$L__BB2_322;
$L__BB2_320:
	setp.lt.f32 	%p798, %f1221, 0f00800000;
	mul.f32 	%f2582, %f1221, 0f4B800000;
	selp.f32 	%f2583, %f2582, %f1221, %p798;
	mov.b32 	%r415, %f2583;
	add.s32 	%r416, %r415, -1060439283;
	and.b32  	%r417, %r416, -8388608;
	sub.s32 	%r418, %r415, %r417;
	mov.b32 	%f2584, %r418;
	cvt.rn.f32.s32 	%f2585, %r417;
	selp.f32 	%f2586, 0fC1C00000, 0f00000000, %p798;
	fma.rn.f32 	%f2587, %f2585, 0f34000000, %f2586;
	add.f32 	%f2588, %f2584, 0fBF800000;
	add.f32 	%f2589, %f2584, 0f3F800000;
	rcp.approx.ftz.f32 	%f2590, %f2589;
	add.f32 	%f2591, %f2588, %f2588;
	mul.f32 	%f2592, %f2591, %f2590;
	mul.f32 	%f2593, %f2592, %f2592;
	neg.f32 	%f2594, %f2592;
	sub.f32 	%f2595, %f2588, %f2592;
	add.f32 	%f2596, %f2595, %f2595;
	fma.rn.f32 	%f2597, %f2594, %f2588, %f2596;
	mul.rn.f32 	%f2598, %f2590, %f2597;
	fma.rn.f32 	%f2599, %f2593, 0f3A2C32E4, 0f3B52E7DB;
	fma.rn.f32 	%f2600, %f2599, %f2593, 0f3C93BB73;
	fma.rn.f32 	%f2601, %f2600, %f2593, 0f3DF6384F;
	mul.rn.f32 	%f2602, %f2601, %f2593;
	fma.rn.f32 	%f2603, %f2592, 0f3FB8AA3B, %f2587;
	mul.f32 	%f2604, %f2602, 0f40400000;
	sub.f32 	%f2605, %f2587, %f2603;
	fma.rn.f32 	%f2606, %f2592, 0f3FB8AA3B, %f2605;
	fma.rn.f32 	%f2607, %f2598, 0f3FB8AA3B, %f2606;
	fma.rn.f32 	%f2608, %f2592, 0f32A55E34, %f2607;
	fma.rn.f32 	%f2609, %f2604, %f2598, %f2608;
	fma.rn.f32 	%f2610, %f2602, %f2592, %f2609;
	add.rn.f32 	%f2611, %f2603, %f2610;
	mov.f32 	%f2612, 0f4019999A;
	mul.rn.f32 	%f2613, %f2611, %f2612;
	cvt.rni.f32.f32 	%f2614, %f2613;
	sub.f32 	%f2615, %f2613, %f2614;
	neg.f32 	%f2616, %f2613;
	fma.rn.f32 	%f2617, %f2611, 0f4019999A, %f2616;
	neg.f32 	%f2618, %f2603;
	add.rn.f32 	%f2619, %f2611, %f2618;
	neg.f32 	%f2620, %f2619;
	add.rn.f32 	%f2621, %f2610, %f2620;
	fma.rn.f32 	%f2622, %f2621, 0f4019999A, %f2617;
	add.f32 	%f2623, %f2615, %f2622;
	setp.gt.f32 	%p799, %f2614, 0f00000000;
	selp.b32 	%r419, 0, -2097152000, %p799;
	setp.neu.f32 	%p800, %f1220, 0f00000000;
	setp.neu.f32 	%p801, %f1221, 0f7F800000;
	setp.lt.f32 	%p802, %f2613, 0f00000000;
	selp.f32 	%f2624, 0f00000000, 0f7F800000, %p802;
	abs.f32 	%f2625, %f2613;
	setp.gt.f32 	%p803, %f2625, 0f43180000;
	cvt.rzi.s32.f32 	%r420, %f2614;
	shl.b32 	%r421, %r420, 23;
	sub.s32 	%r422, %r421, %r419;
	mov.b32 	%f2626, %r422;
	add.s32 	%r423, %r419, 2130706432;
	mov.b32 	%f2627, %r423;
	fma.rn.f32 	%f2628, %f2623, 0f391FCB8E, 0f3AAF85ED;
	fma.rn.f32 	%f2629, %f2628, %f2623, 0f3C1D9856;
	fma.rn.f32 	%f2630, %f2629, %f2623, 0f3D6357BB;
	fma.rn.f32 	%f2631, %f2630, %f2623, 0f3E75FDEC;
	fma.rn.f32 	%f2632, %f2631, %f2623, 0f3F317218;
	fma.rn.f32 	%f2633, %f2632, %f2623, 0f3F800000;
	mul.f32 	%f2634, %f2633, %f2627;
	mul.f32 	%f2635, %f2634, %f2626;
	selp.f32 	%f3167, %f2624, %f2635, %p803;
	and.pred  	%p804, %p800, %p801;
	@%p804 bra 	$L__BB2_322;
	add.f32 	%f2636, %f1220, %f1220;
	mov.b32 	%r424, %f2636;
	and.b32  	%r425, %r424, 2147483647;
	mov.b32 	%f3167, %r425;
$L__BB2_322:
	mul.f32 	%f3168, %f1161, %f3166;
	mul.f32 	%f3169, %f1161, %f3165;
	mul.f32 	%f3170, %f1161, %f3167;
$L__BB2_323:
	setp.le.f32 	%p805, %f1244, 0f3A83126F;
	mov.f32 	%f2653, 0f00000000;
	mov.f32 	%f2654, 0f00000000;
	mov.f32 	%f2655, 0f00000000;
	mov.f32 	%f3171, %f3168;
	mov.f32 	%f3172, %f3169;
	mov.f32 	%f3173, %f3170;
	@%p805 bra 	$L__BB2_330;
	ld.param.f32 	%f2652, [Prefilter25TapKernel_param_11];
	max.f32 	%f2639, %f3168, %f3169;
	max.f32 	%f1234, %f2639, %f3170;
	mov.f32 	%f2640, 0f3F800000;
	sub.f32 	%f2641, %f2640, %f1244;
	min.f32 	%f2642, %f1244, %f2641;
	mul.f32 	%f1235, %f2652, %f2642;
	sub.f32 	%f1236, %f1244, %f1235;
	add.f32 	%f1237, %f1244, %f1235;
	setp.le.f32 	%p806, %f1234, %f1236;
	mov.f32 	%f3171, %f2653;
	mov.f32 	%f3172, %f2654;
	mov.f32 	%f3173, %f2655;
	@%p806 bra 	$L__BB2_330;
	setp.ge.f32 	%p807, %f1234, %f1237;
	mov.f32 	%f3171, %f3168;
	mov.f32 	%f3172, %f3169;
	mov.f32 	%f3173, %f3170;
	@%p807 bra 	$L__BB2_330;
	setp.gtu.f32 	%p808, %f1235, 0f3A83126F;
	@%p808 bra 	$L__BB2_329;
	setp.geu.f32 	%p809, %f1234, %f1244;
	mov.f32 	%f3171, %f3168;
	mov.f32 	%f3172, %f3169;
	mov.f32 	%f3173, %f3170;
	@%p809 bra 	$L__BB2_330;
	mov.f32 	%f3171, %f2653;
	mov.f32 	%f3172, %f2654;
	mov.f32 	%f3173, %f2655;
	bra.uni 	$L__BB2_330;
$L__BB2_329:
	sub.f32 	%f2644, %f1234, %f1236;
	add.f32 	%f2645, %f1235, %f1235;
	div.rn.f32 	%f2646, %f2644, %f2645;
	mul.f32 	%f2647, %f2646, %f2646;
	add.f32 	%f2648, %f2646, %f2646;
	mov.f32 	%f2649, 0f40400000;
	sub.f32 	%f2650, %f2649, %f2648;
	mul.f32 	%f2651, %f2647, %f2650;
	mul.f32 	%f3171, %f3168, %f2651;
	mul.f32 	%f3172, %f3169, %f2651;
	mul.f32 	%f3173, %f3170, %f2651;
$L__BB2_330:
	ld.param.u64 	%rd207, [Prefilter25TapKernel_param_1];
	mad.lo.s32 	%r426, %r106, %r118, %r1;
	shl.b32 	%r427, %r426, 2;
	cvta.to.global.u64 	%rd204, %rd207;
	mul.wide.s32 	%rd205, %r427, 4;
	add.s64 	%rd206, %rd204, %rd205;
	st.global.f32 	[%rd206], %f3171;
	st.global.f32 	[%rd206+4], %f3172;
	st.global.f32 	[%rd206+8], %f3173;
	mov.b32 	%r428, 1065353216;
	st.global.u32 	[%rd206+12], %r428;
$L__BB2_331:
	ret;

}
	// .globl	PrefilterSep5HKernel
.visible .entry PrefilterSep5HKernel(
	.param .u64 .ptr .align 1 PrefilterSep5HKernel_param_0,
	.param .u64 .ptr .align 1 PrefilterSep5HKernel_param_1,
	.param .u32 PrefilterSep5HKernel_param_2,
	.param .u32 PrefilterSep5HKernel_param_3,
	.param .u32 PrefilterSep5HKernel_param_4,
	.param .u32 PrefilterSep5HKernel_param_5,
	.param .u32 PrefilterSep5HKernel_param_6,
	.param .u32 PrefilterSep5HKernel_param_7,
	.param .u32 PrefilterSep5HKernel_param_8,
	.param .u32 PrefilterSep5HKernel_param_9,
	.param .f32 PrefilterSep5HKernel_param_10
)
{
	.reg .pred 	%p<148>;
	.reg .b32 	%r<89>;
	.reg .b32 	%f<518>;
	.reg .b64 	%rd<48>;

	ld.param.u64 	%rd3, [PrefilterSep5HKernel_param_0];
	ld.param.u32 	%r23, [PrefilterSep5HKernel_param_4];
	ld.param.u32 	%r24, [PrefilterSep5HKernel_param_5];
	ld.param.u32 	%r29, [PrefilterSep5HKernel_param_6];
	ld.param.u32 	%r26, [PrefilterSep5HKernel_param_7];
	ld.param.u32 	%r27, [PrefilterSep5HKernel_param_8];
	ld.param.u32 	%r28, [PrefilterSep5HKernel_param_9];
	ld.param.f32 	%f222, [PrefilterSep5HKernel_param_10];
	cvta.to.global.u64 	%rd1, %rd3;
	mov.u32 	%r30, %ctaid.x;
	mov.u32 	%r31, %ntid.x;
	mov.u32 	%r32, %tid.x;
	mad.lo.s32 	%r1, %r30, %r31, %r32;
	mov.u32 	%r33, %ctaid.y;
	mov.u32 	%r34, %ntid.y;
	mov.u32 	%r35, %tid.y;
	mad.lo.s32 	%r36, %r33, %r34, %r35;
	setp.ge.s32 	%p17, %r1, %r24;
	setp.ge.s32 	%p18, %r36, %r29;
	or.pred  	%p19, %p17, %p18;
	@%p19 bra 	$L__BB3_52;
	sub.s32 	%r37, %r24, %r27;
	shr.u32 	%r38, %r37, 31;
	add.s32 	%r39, %r37, %r38;
	shr.s32 	%r40, %r39, 1;
	sub.s32 	%r41, %r29, %r28;
	shr.u32 	%r42, %r41, 31;
	add.s32 	%r43, %r41, %r42;
	shr.s32 	%r44, %r43, 1;
	cvt.rn.f32.s32 	%f224, %r1;
	cvt.rn.f32.s32 	%f225, %r40;
	sub.f32 	%f226, %f224, %f225;
	cvt.rn.f32.u32 	%f227, %r36;
	cvt.rn.f32.s32 	%f228, %r44;
	sub.f32 	%f229, %f227, %f228;
	add.f32 	%f230, %f226, 0f3F000000;
	cvt.rn.f32.s32 	%f1, %r27;
	div.rn.f32 	%f2, %f230, %f1;
	add.f32 	%f231, %f229, 0f3F000000;
	cvt.rn.f32.s32 	%f3, %r28;
	div.rn.f32 	%f4, %f231, %f3;
	rcp.rn.f32 	%f5, %f1;
	add.f32 	%f232, %f222, %f222;
	mul.f32 	%f6, %f5, %f232;
	sub.f32 	%f7, %f2, %f6;
	setp.lt.f32 	%p20, %f7, 0f00000000;
	setp.gt.f32 	%p21, %f7, 0f3F800000;
	or.pred  	%p22, %p20, %p21;
	setp.lt.f32 	%p23, %f4, 0f00000000;
	setp.gt.f32 	%p24, %f4, 0f3F800000;
	or.pred  	%p1, %p23, %p24;
	or.pred  	%p26, %p22, %p1;
	mov.f32 	%f434, 0f00000000;
	mov.f32 	%f435, %f434;
	mov.f32 	%f436, %f434;
	mov.f32 	%f437, %f434;
	@%p26 bra 	$L__BB3_11;
	fma.rn.f32 	%f8, %f7, %f1, 0fBF000000;
	fma.rn.f32 	%f9, %f4, %f3, 0fBF000000;
	cvt.rmi.f32.f32 	%f234, %f8;
	cvt.rzi.s32.f32 	%r3, %f234;
	cvt.rmi.f32.f32 	%f235, %f9;
	cvt.rzi.s32.f32 	%r4, %f235;
	add.s32 	%r5, %r3, 1;
	add.s32 	%r6, %r4, 1;
	setp.gt.s32 	%p27, %r3, -1;
	setp.lt.s32 	%p28, %r3, %r27;
	and.pred  	%p2, %p27, %p28;
	setp.gt.s32 	%p29, %r4, -1;
	setp.lt.s32 	%p30, %r4, %r28;
	and.pred  	%p3, %p29, %p30;
	and.pred  	%p32, %p2, %p3;
	mov.f32 	%f418, 0f00000000;
	not.pred 	%p33, %p32;
	mov.f32 	%f419, %f418;
	mov.f32 	%f420, %f418;
	mov.f32 	%f421, %f418;
	@%p33 bra 	$L__BB3_4;
	mad.lo.s32 	%r45, %r4, %r23, %r3;
	shl.b32 	%r46, %r45, 2;
	mul.wide.s32 	%rd4, %r46, 4;
	add.s64 	%rd5, %rd1, %rd4;
	ld.global.nc.f32 	%f418, [%rd5];
	ld.global.nc.f32 	%f419, [%rd5+4];
	ld.global.nc.f32 	%f420, [%rd5+8];
	ld.global.nc.f32 	%f421, [%rd5+12];
$L__BB3_4:
	setp.gt.s32 	%p34, %r3, -2;
	setp.lt.s32 	%p35, %r5, %r27;
	and.pred  	%p4, %p34, %p35;
	and.pred  	%p36, %p4, %p3;
	mov.f32 	%f422, 0f00000000;
	not.pred 	%p37, %p36;
	mov.f32 	%f423, %f422;
	mov.f32 	%f424, %f422;
	mov.f32 	%f425, %f422;
	@%p37 bra 	$L__BB3_6;
	mad.lo.s32 	%r47, %r4, %r23, %r5;
	shl.b32 	%r48, %r47, 2;
	mul.wide.s32 	%rd6, %r48, 4;
	add.s64 	%rd7, %rd1, %rd6;
	ld.global.nc.f32 	%f422, [%rd7];
	ld.global.nc.f32 	%f423, [%rd7+4];
	ld.global.nc.f32 	%f424, [%rd7+8];
	ld.global.nc.f32 	%f425, [%rd7+12];
$L__BB3_6:
	setp.lt.s32 	%p38, %r4, -1;
	not.pred 	%p39, %p2;
	or.pred  	%p40, %p39, %p38;
	setp.ge.s32 	%p41, %r6, %r28;
	mov.f32 	%f426, 0f00000000;
	or.pred  	%p42, %p40, %p41;
	mov.f32 	%f427, %f426;
	mov.f32 	%f428, %f426;
	mov.f32 	%f429, %f426;
	@%p42 bra 	$L__BB3_8;
	mad.lo.s32 	%r49, %r6, %r23, %r3;
	shl.b32 	%r50, %r49, 2;
	mul.wide.s32 	%rd8, %r50, 4;
	add.s64 	%rd9, %rd1, %rd8;
	ld.global.nc.f32 	%f426, [%rd9];
	ld.global.nc.f32 	%f427, [%rd9+4];
	ld.global.nc.f32 	%f428, [%rd9+8];
	ld.global.nc.f32 	%f429, [%rd9+12];
$L__BB3_8:
	not.pred 	%p45, %p4;
	or.pred  	%p46, %p45, %p38;
	mov.f32 	%f430, 0f00000000;
	or.pred  	%p47, %p46, %p41;
	mov.f32 	%f431, %f430;
	mov.f32 	%f432, %f430;
	mov.f32 	%f433, %f430;
	@%p47 bra 	$L__BB3_10;
	mad.lo.s32 	%r51, %r6, %r23, %r5;
	shl.b32 	%r52, %r51, 2;
	mul.wide.s32 	%rd10, %r52, 4;
	add.s64 	%rd11, %rd1, %rd10;
	ld.global.nc.f32 	%f430, [%rd11];
	ld.global.nc.f32 	%f431, [%rd11+4];
	ld.global.nc.f32 	%f432, [%rd11+8];
	ld.global.nc.f32 	%f433, [%rd11+12];
$L__BB3_10:
	cvt.rn.f32.s32 	%f239, %r3;
	sub.f32 	%f240, %f8, %f239;
	cvt.rn.f32.s32 	%f241, %r4;
	sub.f32 	%f242, %f9, %f241;
	mov.f32 	%f243, 0f3F800000;
	sub.f32 	%f244, %f243, %f240;
	sub.f32 	%f245, %f243, %f242;
	mul.f32 	%f246, %f244, %f245;
	mul.f32 	%f247, %f240, %f245;
	mul.f32 	%f248, %f242, %f244;
	mul.f32 	%f249, %f240, %f242;
	mul.f32 	%f250, %f247, %f422;
	fma.rn.f32 	%f251, %f246, %f418, %f250;
	fma.rn.f32 	%f252, %f248, %f426, %f251;
	fma.rn.f32 	%f253, %f249, %f430, %f252;
	mul.f32 	%f254, %f247, %f423;
	fma.rn.f32 	%f255, %f246, %f419, %f254;
	fma.rn.f32 	%f256, %f248, %f427, %f255;
	fma.rn.f32 	%f257, %f249, %f431, %f256;
	mul.f32 	%f258, %f247, %f424;
	fma.rn.f32 	%f259, %f246, %f420, %f258;
	fma.rn.f32 	%f260, %f248, %f428, %f259;
	fma.rn.f32 	%f261, %f249, %f432, %f260;
	mul.f32 	%f262, %f247, %f425;
	fma.rn.f32 	%f263, %f246, %f421, %f262;
	fma.rn.f32 	%f264, %f248, %f429, %f263;
	fma.rn.f32 	%f265, %f249, %f433, %f264;
	mul.f32 	%f436, %f253, 0f3D800000;
	mul.f32 	%f435, %f257, 0f3D800000;
	mul.f32 	%f434, %f261, 0f3D800000;
	mul.f32 	%f437, %f265, 0f3D800000;
$L__BB3_11:
	mul.f32 	%f50, %f222, %f5;
	sub.f32 	%f51, %f2, %f50;
	setp.lt.f32 	%p48, %f51, 0f00000000;
	setp.gt.f32 	%p49, %f51, 0f3F800000;
	or.pred  	%p50, %p48, %p49;
	or.pred  	%p51, %p50, %p1;
	mov.f32 	%f454, 0f00000000;
	mov.f32 	%f455, %f454;
	mov.f32 	%f456, %f454;
	mov.f32 	%f457, %f454;
	@%p51 bra 	$L__BB3_21;
	fma.rn.f32 	%f52, %f51, %f1, 0fBF000000;
	fma.rn.f32 	%f53, %f4, %f3, 0fBF000000;
	cvt.rmi.f32.f32 	%f268, %f52;
	cvt.rzi.s32.f32 	%r7, %f268;
	cvt.rmi.f32.f32 	%f269, %f53;
	cvt.rzi.s32.f32 	%r8, %f269;
	add.s32 	%r9, %r7, 1;
	add.s32 	%r10, %r8, 1;
	setp.gt.s32 	%p52, %r7, -1;
	setp.lt.s32 	%p53, %r7, %r27;
	and.pred  	%p5, %p52, %p53;
	setp.gt.s32 	%p54, %r8, -1;
	setp.lt.s32 	%p55, %r8, %r28;
	and.pred  	%p6, %p54, %p55;
	and.pred  	%p57, %p5, %p6;
	mov.f32 	%f438, 0f00000000;
	not.pred 	%p58, %p57;
	mov.f32 	%f439, %f438;
	mov.f32 	%f440, %f438;
	mov.f32 	%f441, %f438;
	@%p58 bra 	$L__BB3_14;
	mad.lo.s32 	%r53, %r8, %r23, %r7;
	shl.b32 	%r54, %r53, 2;
	mul.wide.s32 	%rd12, %r54, 4;
	add.s64 	%rd13, %rd1, %rd12;
	ld.global.nc.f32 	%f438, [%rd13];
	ld.global.nc.f32 	%f439, [%rd13+4];
	ld.global.nc.f32 	%f440, [%rd13+8];
	ld.global.nc.f32 	%f441, [%rd13+12];
$L__BB3_14:
	setp.gt.s32 	%p59, %r7, -2;
	setp.lt.s32 	%p60, %r9, %r27;
	and.pred  	%p7, %p59, %p60;
	and.pred  	%p61, %p7, %p6;
	mov.f32 	%f442, 0f00000000;
	not.pred 	%p62, %p61;
	mov.f32 	%f443, %f442;
	mov.f32 	%f444, %f442;
	mov.f32 	%f445, %f442;
	@%p62 bra 	$L__BB3_16;
	mad.lo.s32 	%r55, %r8, %r23, %r9;
	shl.b32 	%r56, %r55, 2;
	mul.wide.s32 	%rd14, %r56, 4;
	add.s64 	%rd15, %rd1, %rd14;
	ld.global.nc.f32 	%f442, [%rd15];
	ld.global.nc.f32 	%f443, [%rd15+4];
	ld.global.nc.f32 	%f444, [%rd15+8];
	ld.global.nc.f32 	%f445, [%rd15+12];
$L__BB3_16:
	setp.lt.s32 	%p63, %r8, -1;
	not.pred 	%p64, %p5;
	or.pred  	%p65, %p64, %p63;
	setp.ge.s32 	%p66, %r10, %r28;
	mov.f32 	%f446, 0f00000000;
	or.pred  	%p67, %p65, %p66;
	mov.f32 	%f447, %f446;
	mov.f32 	%f448, %f446;
	mov.f32 	%f449, %f446;
	@%p67 bra 	$L__BB3_18;
	mad.lo.s32 	%r57, %r10, %r23, %r7;
	shl.b32 	%r58, %r57, 2;
	mul.wide.s32 	%rd16, %r58, 4;
	add.s64 	%rd17, %rd1, %rd16;
	ld.global.nc.f32 	%f446, [%rd17];
	ld.global.nc.f32 	%f447, [%rd17+4];
	ld.global.nc.f32 	%f448, [%rd17+8];
	ld.global.nc.f32 	%f449, [%rd17+12];
$L__BB3_18:
	not.pred 	%p70, %p7;
	or.pred  	%p71, %p70, %p63;
	mov.f32 	%f450, 0f00000000;
	or.pred  	%p72, %p71, %p66;
	mov.f32 	%f451, %f450;
	mov.f32 	%f452, %f450;
	mov.f32 	%f453, %f450;
	@%p72 bra 	$L__BB3_20;
	mad.lo.s32 	%r59, %r10, %r23, %r9;
	shl.b32 	%r60, %r59, 2;
	mul.wide.s32 	%rd18, %r60, 4;
	add.s64 	%rd19, %rd1, %rd18;
	ld.global.nc.f32 	%f450, [%rd19];
	ld.global.nc.f32 	%f451, [%rd19+4];
	ld.global.nc.f32 	%f452, [%rd19+8];
	ld.global.nc.f32 	%f453, [%rd19+12];
$L__BB3_20:
	cvt.rn.f32.s32 	%f273, %r7;
	sub.f32 	%f274, %f52, %f273;
	cvt.rn.f32.s32 	%f275, %r8;
	sub.f32 	%f276, %f53, %f275;
	mov.f32 	%f277, 0f3F800000;
	sub.f32 	%f278, %f277, %f274;
	sub.f32 	%f279, %f277, %f276;
	mul.f32 	%f280, %f278, %f279;
	mul.f32 	%f281, %f274, %f279;
	mul.f32 	%f282, %f276, %f278;
	mul.f32 	%f283, %f274, %f276;
	mul.f32 	%f284, %f281, %f442;
	fma.rn.f32 	%f285, %f280, %f438, %f284;
	fma.rn.f32 	%f286, %f282, %f446, %f285;
	fma.rn.f32 	%f287, %f283, %f450, %f286;
	mul.f32 	%f288, %f281, %f443;
	fma.rn.f32 	%f289, %f280, %f439, %f288;
	fma.rn.f32 	%f290, %f282, %f447, %f289;
	fma.rn.f32 	%f291, %f283, %f451, %f290;
	mul.f32 	%f292, %f281, %f444;
	fma.rn.f32 	%f293, %f280, %f440, %f292;
	fma.rn.f32 	%f294, %f282, %f448, %f293;
	fma.rn.f32 	%f295, %f283, %f452, %f294;
	mul.f32 	%f296, %f281, %f445;
	fma.rn.f32 	%f297, %f280, %f441, %f296;
	fma.rn.f32 	%f298, %f282, %f449, %f297;
	fma.rn.f32 	%f299, %f283, %f453, %f298;
	mul.f32 	%f456, %f287, 0f3E800000;
	mul.f32 	%f454, %f291, 0f3E800000;
	mul.f32 	%f455, %f295, 0f3E800000;
	mul.f32 	%f457, %f299, 0f3E800000;
$L__BB3_21:
	setp.lt.f32 	%p73, %f2, 0f00000000;
	setp.gt.f32 	%p74, %f2, 0f3F800000;
	or.pred  	%p75, %p73, %p74;
	or.pred  	%p76, %p75, %p1;
	mov.f32 	%f474, 0f00000000;
	mov.f32 	%f475, %f474;
	mov.f32 	%f476, %f474;
	mov.f32 	%f477, %f474;
	@%p76 bra 	$L__BB3_31;
	fma.rn.f32 	%f94, %f2, %f1, 0fBF000000;
	fma.rn.f32 	%f95, %f4, %f3, 0fBF000000;
	cvt.rmi.f32.f32 	%f302, %f94;
	cvt.rzi.s32.f32 	%r11, %f302;
	cvt.rmi.f32.f32 	%f303, %f95;
	cvt.rzi.s32.f32 	%r12, %f303;
	add.s32 	%r13, %r11, 1;
	add.s32 	%r14, %r12, 1;
	setp.gt.s32 	%p77, %r11, -1;
	setp.lt.s32 	%p78, %r11, %r27;
	and.pred  	%p8, %p77, %p78;
	setp.gt.s32 	%p79, %r12, -1;
	setp.lt.s32 	%p80, %r12, %r28;
	and.pred  	%p9, %p79, %p80;
	and.pred  	%p82, %p8, %p9;
	mov.f32 	%f458, 0f00000000;
	not.pred 	%p83, %p82;
	mov.f32 	%f459, %f458;
	mov.f32 	%f460, %f458;
	mov.f32 	%f461, %f458;
	@%p83 bra 	$L__BB3_24;
	mad.lo.s32 	%r61, %r12, %r23, %r11;
	shl.b32 	%r62, %r61, 2;
	mul.wide.s32 	%rd20, %r62, 4;
	add.s64 	%rd21, %rd1, %rd20;
	ld.global.nc.f32 	%f458, [%rd21];
	ld.global.nc.f32 	%f459, [%rd21+4];
	ld.global.nc.f32 	%f460, [%rd21+8];
	ld.global.nc.f32 	%f461, [%rd21+12];
$L__BB3_24:
	setp.gt.s32 	%p84, %r11, -2;
	setp.lt.s32 	%p85, %r13, %r27;
	and.pred  	%p10, %p84, %p85;
	and.pred  	%p86, %p10, %p9;
	mov.f32 	%f462, 0f00000000;
	not.pred 	%p87, %p86;
	mov.f32 	%f463, %f462;
	mov.f32 	%f464, %f462;
	mov.f32 	%f465, %f462;
	@%p87 bra 	$L__BB3_26;
	mad.lo.s32 	%r63, %r12, %r23, %r13;
	shl.b32 	%r64, %r63, 2;
	mul.wide.s32 	%rd22, %r64, 4;
	add.s64 	%rd23, %rd1, %rd22;
	ld.global.nc.f32 	%f462, [%rd23];
	ld.global.nc.f32 	%f463, [%rd23+4];
	ld.global.nc.f32 	%f464, [%rd23+8];
	ld.global.nc.f32 	%f465, [%rd23+12];
$L__BB3_26:
	setp.lt.s32 	%p88, %r12, -1;
	not.pred 	%p89, %p8;
	or.pred  	%p90, %p89, %p88;
	setp.ge.s32 	%p91, %r14, %r28;
	mov.f32 	%f466, 0f00000000;
	or.pred  	%p92, %p90, %p91;
	mov.f32 	%f467, %f466;
	mov.f32 	%f468, %f466;
	mov.f32 	%f469, %f466;
	@%p92 bra 	$L__BB3_28;
	mad.lo.s32 	%r65, %r14, %r23, %r11;
	shl.b32 	%r66, %r65, 2;
	mul.wide.s32 	%rd24, %r66, 4;
	add.s64 	%rd25, %rd1, %rd24;
	ld.global.nc.f32 	%f466, [%rd25];
	ld.global.nc.f32 	%f467, [%rd25+4];
	ld.global.nc.f32 	%f468, [%rd25+8];
	ld.global.nc.f32 	%f469, [%rd25+12];
$L__BB3_28:
	not.pred 	%p95, %p10;
	or.pred  	%p96, %p95, %p88;
	mov.f32 	%f470, 0f00000000;
	or.pred  	%p97, %p96, %p91;
	mov.f32 	%f471, %f470;
	mov.f32 	%f472, %f470;
	mov.f32 	%f473, %f470;
	@%p97 bra 	$L__BB3_30;
	mad.lo.s32 	%r67, %r14, %r23, %r13;
	shl.b32 	%r68, %r67, 2;
	mul.wide.s32 	%rd26, %r68, 4;
	add.s64 	%rd27, %rd1, %rd26;
	ld.global.nc.f32 	%f470, [%rd27];
	ld.global.nc.f32 	%f471, [%rd27+4];
	ld.global.nc.f32 	%f472, [%rd27+8];
	ld.global.nc.f32 	%f473, [%rd27+12];
$L__BB3_30:
	cvt.rn.f32.s32 	%f307, %r11;
	sub.f32 	%f308, %f94, %f307;
	cvt.rn.f32.s32 	%f309, %r12;
	sub.f32 	%f310, %f95, %f309;
	mov.f32 	%f311, 0f3F800000;
	sub.f32 	%f312, %f311, %f308;
	sub.f32 	%f313, %f311, %f310;
	mul.f32 	%f314, %f312, %f313;
	mul.f32 	%f315, %f308, %f313;
	mul.f32 	%f316, %f312, %f310;
	mul.f32 	%f317, %f308, %f310;
	mul.f32 	%f318, %f315, %f462;
	fma.rn.f32 	%f319, %f314, %f458, %f318;
	fma.rn.f32 	%f320, %f316, %f466, %f319;
	fma.rn.f32 	%f321, %f317, %f470, %f320;
	mul.f32 	%f322, %f315, %f463;
	fma.rn.f32 	%f323, %f314, %f459, %f322;
	fma.rn.f32 	%f324, %f316, %f467, %f323;
	fma.rn.f32 	%f325, %f317, %f471, %f324;
	mul.f32 	%f326, %f315, %f464;
	fma.rn.f32 	%f327, %f314, %f460, %f326;
	fma.rn.f32 	%f328, %f316, %f468, %f327;
	fma.rn.f32 	%f329, %f317, %f472, %f328;
	mul.f32 	%f330, %f315, %f465;
	fma.rn.f32 	%f331, %f314, %f461, %f330;
	fma.rn.f32 	%f332, %f316, %f469, %f331;
	fma.rn.f32 	%f333, %f317, %f473, %f332;
	mul.f32 	%f474, %f321, 0f3EC00000;
	mul.f32 	%f475, %f325, 0f3EC00000;
	mul.f32 	%f476, %f329, 0f3EC00000;
	mul.f32 	%f477, %f333, 0f3EC00000;
$L__BB3_31:
	add.f32 	%f136, %f50, %f2;
	setp.lt.f32 	%p98, %f136, 0f00000000;
	setp.gt.f32 	%p99, %f136, 0f3F800000;
	or.pred  	%p100, %p98, %p99;
	or.pred  	%p101, %p100, %p1;
	mov.f32 	%f494, 0f00000000;
	mov.f32 	%f495, %f494;
	mov.f32 	%f496, %f494;
	mov.f32 	%f497, %f494;
	@%p101 bra 	$L__BB3_41;
	fma.rn.f32 	%f137, %f136, %f1, 0fBF000000;
	fma.rn.f32 	%f138, %f4, %f3, 0fBF000000;
	cvt.rmi.f32.f32 	%f336, %f137;
	cvt.rzi.s32.f32 	%r15, %f336;
	cvt.rmi.f32.f32 	%f337, %f138;
	cvt.rzi.s32.f32 	%r16, %f337;
	add.s32 	%r17, %r15, 1;
	add.s32 	%r18, %r16, 1;
	setp.gt.s32 	%p102, %r15, -1;
	setp.lt.s32 	%p103, %r15, %r27;
	and.pred  	%p11, %p102, %p103;
	setp.gt.s32 	%p104, %r16, -1;
	setp.lt.s32 	%p105, %r16, %r28;
	and.pred  	%p12, %p104, %p105;
	and.pred  	%p107, %p11, %p12;
	mov.f32 	%f478, 0f00000000;
	not.pred 	%p108, %p107;
	mov.f32 	%f479, %f478;
	mov.f32 	%f480, %f478;
	mov.f32 	%f481, %f478;
	@%p108 bra 	$L__BB3_34;
	mad.lo.s32 	%r69, %r16, %r23, %r15;
	shl.b32 	%r70, %r69, 2;
	mul.wide.s32 	%rd28, %r70, 4;
	add.s64 	%rd29, %rd1, %rd28;
	ld.global.nc.f32 	%f478, [%rd29];
	ld.global.nc.f32 	%f479, [%rd29+4];
	ld.global.nc.f32 	%f480, [%rd29+8];
	ld.global.nc.f32 	%f481, [%rd29+12];
$L__BB3_34:
	setp.gt.s32 	%p109, %r15, -2;
	setp.lt.s32 	%p110, %r17, %r27;
	and.pred  	%p13, %p109, %p110;
	and.pred  	%p111, %p13, %p12;
	mov.f32 	%f482, 0f00000000;
	not.pred 	%p112, %p111;
	mov.f32 	%f483, %f482;
	mov.f32 	%f484, %f482;
	mov.f32 	%f485, %f482;
	@%p112 bra 	$L__BB3_36;
	mad.lo.s32 	%r71, %r16, %r23, %r15;
	shl.b32 	%r72, %r71, 2;
	add.s32 	%r73, %r72, 4;
	mul.wide.s32 	%rd30, %r73, 4;
	add.s64 	%rd31, %rd1, %rd30;
	ld.global.nc.f32 	%f482, [%rd31];
	ld.global.nc.f32 	%f483, [%rd31+4];
	ld.global.nc.f32 	%f484, [%rd31+8];
	ld.global.nc.f32 	%f485, [%rd31+12];
$L__BB3_36:
	setp.lt.s32 	%p113, %r16, -1;
	not.pred 	%p114, %p11;
	or.pred  	%p115, %p114, %p113;
	setp.ge.s32 	%p116, %r18, %r28;
	mov.f32 	%f486, 0f00000000;
	or.pred  	%p117, %p115, %p116;
	mov.f32 	%f487, %f486;
	mov.f32 	%f488, %f486;
	mov.f32 	%f489, %f486;
	@%p117 bra 	$L__BB3_38;
	mad.lo.s32 	%r74, %r18, %r23, %r15;
	shl.b32 	%r75, %r74, 2;
	mul.wide.s32 	%rd32, %r75, 4;
	add.s64 	%rd33, %rd1, %rd32;
	ld.global.nc.f32 	%f486, [%rd33];
	ld.global.nc.f32 	%f487, [%rd33+4];
	ld.global.nc.f32 	%f488, [%rd33+8];
	ld.global.nc.f32 	%f489, [%rd33+12];
$L__BB3_38:
	not.pred 	%p120, %p13;
	or.pred  	%p121, %p120, %p113;
	mov.f32 	%f490, 0f00000000;
	or.pred  	%p122, %p121, %p116;
	mov.f32 	%f491, %f490;
	mov.f32 	%f492, %f490;
	mov.f32 	%f493, %f490;
	@%p122 bra 	$L__BB3_40;
	mad.lo.s32 	%r76, %r18, %r23, %r15;
	shl.b32 	%r77, %r76, 2;
	add.s32 	%r78, %r77, 4;
	mul.wide.s32 	%rd34, %r78, 4;
	add.s64 	%rd35, %rd1, %rd34;
	ld.global.nc.f32 	%f490, [%rd35];
	ld.global.nc.f32 	%f491, [%rd35+4];
	ld.global.nc.f32 	%f492, [%rd35+8];
	ld.global.nc.f32 	%f493, [%rd35+12];
$L__BB3_40:
	cvt.rn.f32.s32 	%f341, %r15;
	sub.f32 	%f342, %f137, %f341;
	cvt.rn.f32.s32 	%f343, %r16;
	sub.f32 	%f344, %f138, %f343;
	mov.f32 	%f345, 0f3F800000;
	sub.f32 	%f346, %f345, %f342;
	sub.f32 	%f347, %f345, %f344;
	mul.f32 	%f348, %f346, %f347;
	mul.f32 	%f349, %f342, %f347;
	mul.f32 	%f350, %f344, %f346;
	mul.f32 	%f351, %f342, %f344;
	mul.f32 	%f352, %f349, %f482;
	fma.rn.f32 	%f353, %f348, %f478, %f352;
	fma.rn.f32 	%f354, %f350, %f486, %f353;
	fma.rn.f32 	%f355, %f351, %f490, %f354;
	mul.f32 	%f356, %f349, %f483;
	fma.rn.f32 	%f357, %f348, %f479, %f356;
	fma.rn.f32 	%f358, %f350, %f487, %f357;
	fma.rn.f32 	%f359, %f351, %f491, %f358;
	mul.f32 	%f360, %f349, %f484;
	fma.rn.f32 	%f361, %f348, %f480, %f360;
	fma.rn.f32 	%f362, %f350, %f488, %f361;
	fma.rn.f32 	%f363, %f351, %f492, %f362;
	mul.f32 	%f364, %f349, %f485;
	fma.rn.f32 	%f365, %f348, %f481, %f364;
	fma.rn.f32 	%f366, %f350, %f489, %f365;
	fma.rn.f32 	%f367, %f351, %f493, %f366;
	mul.f32 	%f494, %f355, 0f3E800000;
	mul.f32 	%f495, %f359, 0f3E800000;
	mul.f32 	%f496, %f363, 0f3E800000;
	mul.f32 	%f497, %f367, 0f3E800000;
$L__BB3_41:
	add.f32 	%f179, %f6, %f2;
	setp.lt.f32 	%p123, %f179, 0f00000000;
	setp.gt.f32 	%p124, %f179, 0f3F800000;
	or.pred  	%p125, %p123, %p124;
	or.pred  	%p126, %p125, %p1;
	mov.f32 	%f514, 0f00000000;
	mov.f32 	%f515, %f514;
	mov.f32 	%f516, %f514;
	mov.f32 	%f517, %f514;
	@%p126 bra 	$L__BB3_51;
	fma.rn.f32 	%f180, %f179, %f1, 0fBF000000;
	fma.rn.f32 	%f181, %f4, %f3, 0fBF000000;
	cvt.rmi.f32.f32 	%f370, %f180;
	cvt.rzi.s32.f32 	%r19, %f370;
	cvt.rmi.f32.f32 	%f371, %f181;
	cvt.rzi.s32.f32 	%r20, %f371;
	add.s32 	%r21, %r19, 1;
	add.s32 	%r22, %r20, 1;
	setp.gt.s32 	%p127, %r19, -1;
	setp.lt.s32 	%p128, %r19, %r27;
	and.pred  	%p14, %p127, %p128;
	setp.gt.s32 	%p129, %r20, -1;
	setp.lt.s32 	%p130, %r20, %r28;
	and.pred  	%p15, %p129, %p130;
	and.pred  	%p132, %p14, %p15;
	mov.f32 	%f498, 0f00000000;
	not.pred 	%p133, %p132;
	mov.f32 	%f499, %f498;
	mov.f32 	%f500, %f498;
	mov.f32 	%f501, %f498;
	@%p133 bra 	$L__BB3_44;
	mad.lo.s32 	%r79, %r20, %r23, %r19;
	shl.b32 	%r80, %r79, 2;
	mul.wide.s32 	%rd36, %r80, 4;
	add.s64 	%rd37, %rd1, %rd36;
	ld.global.nc.f32 	%f498, [%rd37];
	ld.global.nc.f32 	%f499, [%rd37+4];
	ld.global.nc.f32 	%f500, [%rd37+8];
	ld.global.nc.f32 	%f501, [%rd37+12];
$L__BB3_44:
	setp.gt.s32 	%p134, %r19, -2;
	setp.lt.s32 	%p135, %r21, %r27;
	and.pred  	%p16, %p134, %p135;
	and.pred  	%p136, %p16, %p15;
	mov.f32 	%f502, 0f00000000;
	not.pred 	%p137, %p136;
	mov.f32 	%f503, %f502;
	mov.f32 	%f504, %f502;
	mov.f32 	%f505, %f502;
	@%p137 bra 	$L__BB3_46;
	mad.lo.s32 	%r81, %r20, %r23, %r21;
	shl.b32 	%r82, %r81, 2;
	mul.wide.s32 	%rd38, %r82, 4;
	add.s64 	%rd39, %rd1, %rd38;
	ld.global.nc.f32 	%f502, [%rd39];
	ld.global.nc.f32 	%f503, [%rd39+4];
	ld.global.nc.f32 	%f504, [%rd39+8];
	ld.global.nc.f32 	%f505, [%rd39+12];
$L__BB3_46:
	setp.lt.s32 	%p138, %r20, -1;
	not.pred 	%p139, %p14;
	or.pred  	%p140, %p139, %p138;
	setp.ge.s32 	%p141, %r22, %r28;
	mov.f32 	%f506, 0f00000000;
	or.pred  	%p142, %p140, %p141;
	mov.f32 	%f507, %f506;
	mov.f32 	%f508, %f506;
	mov.f32 	%f509, %f506;
	@%p142 bra 	$L__BB3_48;
	mad.lo.s32 	%r83, %r22, %r23, %r19;
	shl.b32 	%r84, %r83, 2;
	mul.wide.s32 	%rd40, %r84, 4;
	add.s64 	%rd41, %rd1, %rd40;
	ld.global.nc.f32 	%f506, [%rd41];
	ld.global.nc.f32 	%f507, [%rd41+4];
	ld.global.nc.f32 	%f508, [%rd41+8];
	ld.global.nc.f32 	%f509, [%rd41+12];
$L__BB3_48:
	not.pred 	%p145, %p16;
	or.pred  	%p146, %p145, %p138;
	mov.f32 	%f510, 0f00000000;
	or.pred  	%p147, %p146, %p141;
	mov.f32 	%f511, %f510;
	mov.f32 	%f512, %f510;
	mov.f32 	%f513, %f510;
	@%p147 bra 	$L__BB3_50;
	mad.lo.s32 	%r85, %r22, %r23, %r21;
	shl.b32 	%r86, %r85, 2;
	mul.wide.s32 	%rd42, %r86, 4;
	add.s64 	%rd43, %rd1, %rd42;
	ld.global.nc.f32 	%f510, [%rd43];
	ld.global.nc.f32 	%f511, [%rd43+4];
	ld.global.nc.f32 	%f512, [%rd43+8];
	ld.global.nc.f32 	%f513, [%rd43+12];
$L__BB3_50:
	cvt.rn.f32.s32 	%f375, %r19;
	sub.f32 	%f376, %f180, %f375;
	cvt.rn.f32.s32 	%f377, %r20;
	sub.f32 	%f378, %f181, %f377;
	mov.f32 	%f379, 0f3F800000;
	sub.f32 	%f380, %f379, %f376;
	sub.f32 	%f381, %f379, %f378;
	mul.f32 	%f382, %f380, %f381;
	mul.f32 	%f383, %f376, %f381;
	mul.f32 	%f384, %f378, %f380;
	mul.f32 	%f385, %f376, %f378;
	mul.f32 	%f386, %f383, %f502;
	fma.rn.f32 	%f387, %f382, %f498, %f386;
	fma.rn.f32 	%f388, %f384, %f506, %f387;
	fma.rn.f32 	%f389, %f385, %f510, %f388;
	mul.f32 	%f390, %f383, %f503;
	fma.rn.f32 	%f391, %f382, %f499, %f390;
	fma.rn.f32 	%f392, %f384, %f507, %f391;
	fma.rn.f32 	%f393, %f385, %f511, %f392;
	mul.f32 	%f394, %f383, %f504;
	fma.rn.f32 	%f395, %f382, %f500, %f394;
	fma.rn.f32 	%f396, %f384, %f508, %f395;
	fma.rn.f32 	%f397, %f385, %f512, %f396;
	mul.f32 	%f398, %f383, %f505;
	fma.rn.f32 	%f399, %f382, %f501, %f398;
	fma.rn.f32 	%f400, %f384, %f509, %f399;
	fma.rn.f32 	%f401, %f385, %f513, %f400;
	mul.f32 	%f514, %f389, 0f3D800000;
	mul.f32 	%f515, %f393, 0f3D800000;
	mul.f32 	%f516, %f397, 0f3D800000;
	mul.f32 	%f517, %f401, 0f3D800000;
$L__BB3_51:
	ld.param.u64 	%rd47, [PrefilterSep5HKernel_param_1];
	add.f32 	%f402, %f436, %f456;
	add.f32 	%f403, %f402, %f474;
	add.f32 	%f404, %f403, %f494;
	add.f32 	%f405, %f404, %f514;
	add.f32 	%f406, %f435, %f454;
	add.f32 	%f407, %f406, %f475;
	add.f32 	%f408, %f407, %f495;
	add.f32 	%f409, %f408, %f515;
	add.f32 	%f410, %f434, %f455;
	add.f32 	%f411, %f410, %f476;
	add.f32 	%f412, %f411, %f496;
	add.f32 	%f413, %f412, %f516;
	add.f32 	%f414, %f437, %f457;
	add.f32 	%f415, %f414, %f477;
	add.f32 	%f416, %f415, %f497;
	add.f32 	%f417, %f416, %f517;
	mad.lo.s32 	%r87, %r26, %r36, %r1;
	shl.b32 	%r88, %r87, 2;
	cvta.to.global.u64 	%rd44, %rd47;
	mul.wide.s32 	%rd45, %r88, 4;
	add.s64 	%rd46, %rd44, %rd45;
	st.global.f32 	[%rd46], %f405;
	st.global.f32 	[%rd46+4], %f409;
	st.global.f32 	[%rd46+8], %f413;
	st.global.f32 	[%rd46+12], %f417;
$L__BB3_52:
	ret;

}
	// .globl	PrefilterSep5VKernel
.visible .entry PrefilterSep5VKernel(
	.param .u64 .ptr .align 1 PrefilterSep5VKernel_param_0,
	.param .u64 .ptr .align 1 PrefilterSep5VKernel_param_1,
	.param .u32 PrefilterSep5VKernel_param_2,
	.param .u32 PrefilterSep5VKernel_param_3,
	.param .u32 PrefilterSep5VKernel_param_4,
	.param .u32 PrefilterSep5VKernel_param_5,
	.param .u32 PrefilterSep5VKernel_param_6,
	.param .u32 PrefilterSep5VKernel_param_7,
	.param .f32 PrefilterSep5VKernel_param_8,
	.param .f32 PrefilterSep5VKernel_param_9,
	.param .f32 PrefilterSep5VKernel_param_10,
	.param .f32 PrefilterSep5VKernel_param_11,
	.param .f32 PrefilterSep5VKernel_param_12,
	.param .f32 PrefilterSep5VKernel_param_13,
	.param .f32 PrefilterSep5VKernel_param_14,
	.param .f32 PrefilterSep5VKernel_param_15,
	.param .f32 PrefilterSep5VKernel_param_16,
	.param .u32 PrefilterSep5VKernel_param_17,
	.param .u32 PrefilterSep5VKernel_param_18,
	.param .u32 PrefilterSep5VKernel_param_19,
	.param .f32 PrefilterSep5VKernel_param_20
)
{
	.reg .pred 	%p<103>;
	.reg .b32 	%r<212>;
	.reg .b32 	%f<909>;
	.reg .b64 	%rd<49>;

	ld.param.u32 	%r4, [PrefilterSep5VKernel_param_3];
	ld.param.u32 	%r9, [PrefilterSep5VKernel_param_5];
	ld.param.u32 	%r10, [PrefilterSep5VKernel_param_6];
	ld.param.f32 	%f84, [PrefilterSep5VKernel_param_8];
	ld.param.f32 	%f85, [PrefilterSep5VKernel_param_9];
	ld.param.u32 	%r7, [PrefilterSep5VKernel_param_18];
	ld.param.u32 	%r8, [PrefilterSep5VKernel_param_19];
	ld.param.f32 	%f86, [PrefilterSep5VKernel_param_20];
	mov.u32 	%r12, %ctaid.x;
	mov.u32 	%r13, %ntid.x;
	mov.u32 	%r14, %tid.x;
	mad.lo.s32 	%r1, %r12, %r13, %r14;
	mov.u32 	%r15, %ctaid.y;
	mov.u32 	%r16, %ntid.y;
	mov.u32 	%r17, %tid.y;
	mad.lo.s32 	%r18, %r15, %r16, %r17;
	setp.ge.s32 	%p1, %r1, %r9;
	setp.ge.s32 	%p2, %r18, %r10;
	or.pred  	%p3, %p1, %p2;
	@%p3 bra 	$L__BB4_81;
	ld.param.u32 	%r210, [PrefilterSep5VKernel_param_4];
	ld.param.u32 	%r209, [PrefilterSep5VKernel_param_2];
	ld.param.u64 	%rd47, [PrefilterSep5VKernel_param_0];
	cvta.to.global.u64 	%rd3, %rd47;
	cvt.rn.f32.s32 	%f87, %r1;
	add.f32 	%f88, %f87, 0f3F000000;
	cvt.rn.f32.s32 	%f89, %r209;
	div.rn.f32 	%f90, %f88, %f89;
	cvt.rn.f32.u32 	%f91, %r18;
	add.f32 	%f92, %f91, 0f3F000000;
	cvt.rn.f32.s32 	%f93, %r4;
	div.rn.f32 	%f94, %f92, %f93;
	rcp.rn.f32 	%f95, %f93;
	add.f32 	%f96, %f86, %f86;
	mul.f32 	%f97, %f95, %f96;
	sub.f32 	%f98, %f94, %f97;
	max.f32 	%f99, %f90, 0f00000000;
	min.f32 	%f100, %f99, 0f3F800000;
	max.f32 	%f101, %f98, 0f00000000;
	min.f32 	%f102, %f101, 0f3F800000;
	fma.rn.f32 	%f103, %f100, %f89, 0fBF000000;
	fma.rn.f32 	%f104, %f102, %f93, 0fBF000000;
	cvt.rmi.f32.f32 	%f105, %f103;
	cvt.rzi.s32.f32 	%r19, %f105;
	cvt.rmi.f32.f32 	%f106, %f104;
	cvt.rzi.s32.f32 	%r20, %f106;
	add.s32 	%r21, %r19, 1;
	add.s32 	%r22, %r20, 1;
	cvt.rn.f32.s32 	%f107, %r19;
	sub.f32 	%f108, %f103, %f107;
	cvt.rn.f32.s32 	%f109, %r20;
	sub.f32 	%f110, %f104, %f109;
	add.s32 	%r23, %r209, -1;
	min.s32 	%r24, %r19, %r23;
	max.s32 	%r25, %r24, 0;
	min.s32 	%r26, %r21, %r23;
	max.s32 	%r27, %r26, 0;
	add.s32 	%r28, %r4, -1;
	min.s32 	%r29, %r20, %r28;
	max.s32 	%r30, %r29, 0;
	min.s32 	%r31, %r22, %r28;
	max.s32 	%r32, %r31, 0;
	mul.lo.s32 	%r33, %r30, %r210;
	add.s32 	%r34, %r33, %r25;
	shl.b32 	%r35, %r34, 2;
	add.s32 	%r36, %r33, %r27;
	shl.b32 	%r37, %r36, 2;
	mul.lo.s32 	%r38, %r32, %r210;
	add.s32 	%r39, %r38, %r25;
	shl.b32 	%r40, %r39, 2;
	add.s32 	%r41, %r38, %r27;
	shl.b32 	%r42, %r41, 2;
	mov.f32 	%f111, 0f3F800000;
	sub.f32 	%f112, %f111, %f108;
	sub.f32 	%f113, %f111, %f110;
	mul.f32 	%f114, %f112, %f113;
	mul.f32 	%f115, %f108, %f113;
	mul.f32 	%f116, %f112, %f110;
	mul.f32 	%f117, %f108, %f110;
	mul.wide.s32 	%rd4, %r35, 4;
	add.s64 	%rd5, %rd3, %rd4;
	ld.global.nc.f32 	%f118, [%rd5];
	mul.wide.s32 	%rd6, %r37, 4;
	add.s64 	%rd7, %rd3, %rd6;
	ld.global.nc.f32 	%f119, [%rd7];
	mul.f32 	%f120, %f115, %f119;
	fma.rn.f32 	%f121, %f114, %f118, %f120;
	mul.wide.s32 	%rd8, %r40, 4;
	add.s64 	%rd9, %rd3, %rd8;
	ld.global.nc.f32 	%f122, [%rd9];
	fma.rn.f32 	%f123, %f116, %f122, %f121;
	mul.wide.s32 	%rd10, %r42, 4;
	add.s64 	%rd11, %rd3, %rd10;
	ld.global.nc.f32 	%f124, [%rd11];
	fma.rn.f32 	%f125, %f117, %f124, %f123;
	ld.global.nc.f32 	%f126, [%rd5+4];
	ld.global.nc.f32 	%f127, [%rd7+4];
	mul.f32 	%f128, %f115, %f127;
	fma.rn.f32 	%f129, %f114, %f126, %f128;
	ld.global.nc.f32 	%f130, [%rd9+4];
	fma.rn.f32 	%f131, %f116, %f130, %f129;
	ld.global.nc.f32 	%f132, [%rd11+4];
	fma.rn.f32 	%f133, %f117, %f132, %f131;
	ld.global.nc.f32 	%f134, [%rd5+8];
	ld.global.nc.f32 	%f135, [%rd7+8];
	mul.f32 	%f136, %f115, %f135;
	fma.rn.f32 	%f137, %f114, %f134, %f136;
	ld.global.nc.f32 	%f138, [%rd9+8];
	fma.rn.f32 	%f139, %f116, %f138, %f137;
	ld.global.nc.f32 	%f140, [%rd11+8];
	fma.rn.f32 	%f141, %f117, %f140, %f139;
	ld.global.nc.f32 	%f142, [%rd5+12];
	ld.global.nc.f32 	%f143, [%rd7+12];
	mul.f32 	%f144, %f115, %f143;
	fma.rn.f32 	%f145, %f114, %f142, %f144;
	ld.global.nc.f32 	%f146, [%rd9+12];
	fma.rn.f32 	%f147, %f116, %f146, %f145;
	ld.global.nc.f32 	%f148, [%rd11+12];
	fma.rn.f32 	%f149, %f117, %f148, %f147;
	mul.f32 	%f150, %f95, %f86;
	sub.f32 	%f151, %f94, %f150;
	max.f32 	%f152, %f151, 0f00000000;
	min.f32 	%f153, %f152, 0f3F800000;
	fma.rn.f32 	%f154, %f153, %f93, 0fBF000000;
	cvt.rmi.f32.f32 	%f155, %f154;
	cvt.rzi.s32.f32 	%r43, %f155;
	add.s32 	%r44, %r43, 1;
	cvt.rn.f32.s32 	%f156, %r43;
	sub.f32 	%f157, %f154, %f156;
	min.s32 	%r45, %r43, %r28;
	max.s32 	%r46, %r45, 0;
	min.s32 	%r47, %r44, %r28;
	max.s32 	%r48, %r47, 0;
	mul.lo.s32 	%r49, %r46, %r210;
	add.s32 	%r50, %r49, %r25;
	shl.b32 	%r51, %r50, 2;
	add.s32 	%r52, %r49, %r27;
	shl.b32 	%r53, %r52, 2;
	mul.lo.s32 	%r54, %r48, %r210;
	add.s32 	%r55, %r54, %r25;
	shl.b32 	%r56, %r55, 2;
	add.s32 	%r57, %r54, %r27;
	shl.b32 	%r58, %r57, 2;
	sub.f32 	%f158, %f111, %f157;
	mul.f32 	%f159, %f112, %f158;
	mul.f32 	%f160, %f108, %f158;
	mul.f32 	%f161, %f112, %f157;
	mul.f32 	%f162, %f108, %f157;
	mul.wide.s32 	%rd12, %r51, 4;
	add.s64 	%rd13, %rd3, %rd12;
	ld.global.nc.f32 	%f163, [%rd13];
	mul.wide.s32 	%rd14, %r53, 4;
	add.s64 	%rd15, %rd3, %rd14;
	ld.global.nc.f32 	%f164, [%rd15];
	mul.f32 	%f165, %f160, %f164;
	fma.rn.f32 	%f166, %f159, %f163, %f165;
	mul.wide.s32 	%rd16, %r56, 4;
	add.s64 	%rd17, %rd3, %rd16;
	ld.global.nc.f32 	%f167, [%rd17];
	fma.rn.f32 	%f168, %f161, %f167, %f166;
	mul.wide.s32 	%rd18, %r58, 4;
	add.s64 	%rd19, %rd3, %rd18;
	ld.global.nc.f32 	%f169, [%rd19];
	fma.rn.f32 	%f170, %f162, %f169, %f168;
	ld.global.nc.f32 	%f171, [%rd13+4];
	ld.global.nc.f32 	%f172, [%rd15+4];
	mul.f32 	%f173, %f160, %f172;
	fma.rn.f32 	%f174, %f159, %f171, %f173;
	ld.global.nc.f32 	%f175, [%rd17+4];
	fma.rn.f32 	%f176, %f161, %f175, %f174;
	ld.global.nc.f32 	%f177, [%rd19+4];
	fma.rn.f32 	%f178, %f162, %f177, %f176;
	ld.global.nc.f32 	%f179, [%rd13+8];
	ld.global.nc.f32 	%f180, [%rd15+8];
	mul.f32 	%f181, %f160, %f180;
	fma.rn.f32 	%f182, %f159, %f179, %f181;
	ld.global.nc.f32 	%f183, [%rd17+8];
	fma.rn.f32 	%f184, %f161, %f183, %f182;
	ld.global.nc.f32 	%f185, [%rd19+8];
	fma.rn.f32 	%f186, %f162, %f185, %f184;
	ld.global.nc.f32 	%f187, [%rd13+12];
	ld.global.nc.f32 	%f188, [%rd15+12];
	mul.f32 	%f189, %f160, %f188;
	fma.rn.f32 	%f190, %f159, %f187, %f189;
	ld.global.nc.f32 	%f191, [%rd17+12];
	fma.rn.f32 	%f192, %f161, %f191, %f190;
	ld.global.nc.f32 	%f193, [%rd19+12];
	fma.rn.f32 	%f194, %f162, %f193, %f192;
	max.f32 	%f195, %f94, 0f00000000;
	min.f32 	%f196, %f195, 0f3F800000;
	fma.rn.f32 	%f197, %f196, %f93, 0fBF000000;
	cvt.rmi.f32.f32 	%f198, %f197;
	cvt.rzi.s32.f32 	%r59, %f198;
	add.s32 	%r60, %r59, 1;
	cvt.rn.f32.s32 	%f199, %r59;
	sub.f32 	%f200, %f197, %f199;
	min.s32 	%r61, %r59, %r28;
	max.s32 	%r62, %r61, 0;
	min.s32 	%r63, %r60, %r28;
	max.s32 	%r64, %r63, 0;
	mul.lo.s32 	%r65, %r62, %r210;
	add.s32 	%r66, %r65, %r25;
	shl.b32 	%r67, %r66, 2;
	add.s32 	%r68, %r65, %r27;
	shl.b32 	%r69, %r68, 2;
	mul.lo.s32 	%r70, %r64, %r210;
	add.s32 	%r71, %r70, %r25;
	shl.b32 	%r72, %r71, 2;
	add.s32 	%r73, %r70, %r27;
	shl.b32 	%r74, %r73, 2;
	sub.f32 	%f201, %f111, %f200;
	mul.f32 	%f202, %f112, %f201;
	mul.f32 	%f203, %f108, %f201;
	mul.f32 	%f204, %f112, %f200;
	mul.f32 	%f205, %f108, %f200;
	mul.wide.s32 	%rd20, %r67, 4;
	add.s64 	%rd21, %rd3, %rd20;
	ld.global.nc.f32 	%f206, [%rd21];
	mul.wide.s32 	%rd22, %r69, 4;
	add.s64 	%rd23, %rd3, %rd22;
	ld.global.nc.f32 	%f207, [%rd23];
	mul.f32 	%f208, %f203, %f207;
	fma.rn.f32 	%f209, %f202, %f206, %f208;
	mul.wide.s32 	%rd24, %r72, 4;
	add.s64 	%rd25, %rd3, %rd24;
	ld.global.nc.f32 	%f210, [%rd25];
	fma.rn.f32 	%f211, %f204, %f210, %f209;
	mul.wide.s32 	%rd26, %r74, 4;
	add.s64 	%rd27, %rd3, %rd26;
	ld.global.nc.f32 	%f212, [%rd27];
	fma.rn.f32 	%f213, %f205, %f212, %f211;
	ld.global.nc.f32 	%f214, [%rd21+4];
	ld.global.nc.f32 	%f215, [%rd23+4];
	mul.f32 	%f216, %f203, %f215;
	fma.rn.f32 	%f217, %f202, %f214, %f216;
	ld.global.nc.f32 	%f218, [%rd25+4];
	fma.rn.f32 	%f219, %f204, %f218, %f217;
	ld.global.nc.f32 	%f220, [%rd27+4];
	fma.rn.f32 	%f221, %f205, %f220, %f219;
	ld.global.nc.f32 	%f222, [%rd21+8];
	ld.global.nc.f32 	%f223, [%rd23+8];
	mul.f32 	%f224, %f203, %f223;
	fma.rn.f32 	%f225, %f202, %f222, %f224;
	ld.global.nc.f32 	%f226, [%rd25+8];
	fma.rn.f32 	%f227, %f204, %f226, %f225;
	ld.global.nc.f32 	%f228, [%rd27+8];
	fma.rn.f32 	%f229, %f205, %f228, %f227;
	ld.global.nc.f32 	%f230, [%rd21+12];
	ld.global.nc.f32 	%f231, [%rd23+12];
	mul.f32 	%f232, %f203, %f231;
	fma.rn.f32 	%f233, %f202, %f230, %f232;
	ld.global.nc.f32 	%f234, [%rd25+12];
	fma.rn.f32 	%f235, %f204, %f234, %f233;
	ld.global.nc.f32 	%f236, [%rd27+12];
	fma.rn.f32 	%f237, %f205, %f236, %f235;
	add.f32 	%f238, %f94, %f150;
	max.f32 	%f239, %f238, 0f00000000;
	min.f32 	%f240, %f239, 0f3F800000;
	fma.rn.f32 	%f241, %f240, %f93, 0fBF000000;
	cvt.rmi.f32.f32 	%f242, %f241;
	cvt.rzi.s32.f32 	%r75, %f242;
	add.s32 	%r76, %r75, 1;
	cvt.rn.f32.s32 	%f243, %r75;
	sub.f32 	%f244, %f241, %f243;
	min.s32 	%r77, %r75, %r28;
	max.s32 	%r78, %r77, 0;
	min.s32 	%r79, %r76, %r28;
	max.s32 	%r80, %r79, 0;
	mul.lo.s32 	%r81, %r78, %r210;
	add.s32 	%r82, %r81, %r25;
	shl.b32 	%r83, %r82, 2;
	add.s32 	%r84, %r81, %r27;
	shl.b32 	%r85, %r84, 2;
	mul.lo.s32 	%r86, %r80, %r210;
	add.s32 	%r87, %r86, %r25;
	shl.b32 	%r88, %r87, 2;
	add.s32 	%r89, %r86, %r27;
	shl.b32 	%r90, %r89, 2;
	sub.f32 	%f245, %f111, %f244;
	mul.f32 	%f246, %f112, %f245;
	mul.f32 	%f247, %f108, %f245;
	mul.f32 	%f248, %f112, %f244;
	mul.f32 	%f249, %f108, %f244;
	mul.wide.s32 	%rd28, %r83, 4;
	add.s64 	%rd29, %rd3, %rd28;
	ld.global.nc.f32 	%f250, [%rd29];
	mul.wide.s32 	%rd30, %r85, 4;
	add.s64 	%rd31, %rd3, %rd30;
	ld.global.nc.f32 	%f251, [%rd31];
	mul.f32 	%f252, %f247, %f251;
	fma.rn.f32 	%f253, %f246, %f250, %f252;
	mul.wide.s32 	%rd32, %r88, 4;
	add.s64 	%rd33, %rd3, %rd32;
	ld.global.nc.f32 	%f254, [%rd33];
	fma.rn.f32 	%f255, %f248, %f254, %f253;
	mul.wide.s32 	%rd34, %r90, 4;
	add.s64 	%rd35, %rd3, %rd34;
	ld.global.nc.f32 	%f256, [%rd35];
	fma.rn.f32 	%f257, %f249, %f256, %f255;
	ld.global.nc.f32 	%f258, [%rd29+4];
	ld.global.nc.f32 	%f259, [%rd31+4];
	mul.f32 	%f260, %f247, %f259;
	fma.rn.f32 	%f261, %f246, %f258, %f260;
	ld.global.nc.f32 	%f262, [%rd33+4];
	fma.rn.f32 	%f263, %f248, %f262, %f261;
	ld.global.nc.f32 	%f264, [%rd35+4];
	fma.rn.f32 	%f265, %f249, %f264, %f263;
	ld.global.nc.f32 	%f266, [%rd29+8];
	ld.global.nc.f32 	%f267, [%rd31+8];
	mul.f32 	%f268, %f247, %f267;
	fma.rn.f32 	%f269, %f246, %f266, %f268;
	ld.global.nc.f32 	%f270, [%rd33+8];
	fma.rn.f32 	%f271, %f248, %f270, %f269;
	ld.global.nc.f32 	%f272, [%rd35+8];
	fma.rn.f32 	%f273, %f249, %f272, %f271;
	ld.global.nc.f32 	%f274, [%rd29+12];
	ld.global.nc.f32 	%f275, [%rd31+12];
	mul.f32 	%f276, %f247, %f275;
	fma.rn.f32 	%f277, %f246, %f274, %f276;
	ld.global.nc.f32 	%f278, [%rd33+12];
	fma.rn.f32 	%f279, %f248, %f278, %f277;
	ld.global.nc.f32 	%f280, [%rd35+12];
	fma.rn.f32 	%f281, %f249, %f280, %f279;
	add.f32 	%f282, %f94, %f97;
	max.f32 	%f283, %f282, 0f00000000;
	min.f32 	%f284, %f283, 0f3F800000;
	fma.rn.f32 	%f285, %f284, %f93, 0fBF000000;
	cvt.rmi.f32.f32 	%f286, %f285;
	cvt.rzi.s32.f32 	%r91, %f286;
	add.s32 	%r92, %r91, 1;
	cvt.rn.f32.s32 	%f287, %r91;
	sub.f32 	%f288, %f285, %f287;
	min.s32 	%r93, %r91, %r28;
	max.s32 	%r94, %r93, 0;
	min.s32 	%r95, %r92, %r28;
	max.s32 	%r96, %r95, 0;
	mul.lo.s32 	%r97, %r94, %r210;
	add.s32 	%r98, %r97, %r25;
	shl.b32 	%r99, %r98, 2;
	add.s32 	%r100, %r97, %r27;
	shl.b32 	%r101, %r100, 2;
	mul.lo.s32 	%r102, %r96, %r210;
	add.s32 	%r103, %r102, %r25;
	shl.b32 	%r104, %r103, 2;
	add.s32 	%r105, %r102, %r27;
	shl.b32 	%r106, %r105, 2;
	sub.f32 	%f289, %f111, %f288;
	mul.f32 	%f290, %f112, %f289;
	mul.f32 	%f291, %f108, %f289;
	mul.f32 	%f292, %f112, %f288;
	mul.f32 	%f293, %f108, %f288;
	mul.wide.s32 	%rd36, %r99, 4;
	add.s64 	%rd37, %rd3, %rd36;
	ld.global.nc.f32 	%f294, [%rd37];
	mul.wide.s32 	%rd38, %r101, 4;
	add.s64 	%rd39, %rd3, %rd38;
	ld.global.nc.f32 	%f295, [%rd39];
	mul.f32 	%f296, %f291, %f295;
	fma.rn.f32 	%f297, %f290, %f294, %f296;
	mul.wide.s32 	%rd40, %r104, 4;
	add.s64 	%rd41, %rd3, %rd40;
	ld.global.nc.f32 	%f298, [%rd41];
	fma.rn.f32 	%f299, %f292, %f298, %f297;
	mul.wide.s32 	%rd42, %r106, 4;
	add.s64 	%rd43, %rd3, %rd42;
	ld.global.nc.f32 	%f300, [%rd43];
	fma.rn.f32 	%f301, %f293, %f300, %f299;
	ld.global.nc.f32 	%f302, [%rd37+4];
	ld.global.nc.f32 	%f303, [%rd39+4];
	mul.f32 	%f304, %f291, %f303;
	fma.rn.f32 	%f305, %f290, %f302, %f304;
	ld.global.nc.f32 	%f306, [%rd41+4];
	fma.rn.f32 	%f307, %f292, %f306, %f305;
	ld.global.nc.f32 	%f308, [%rd43+4];
	fma.rn.f32 	%f309, %f293, %f308, %f307;
	ld.global.nc.f32 	%f310, [%rd37+8];
	ld.global.nc.f32 	%f311, [%rd39+8];
	mul.f32 	%f312, %f291, %f311;
	fma.rn.f32 	%f313, %f290, %f310, %f312;
	ld.global.nc.f32 	%f314, [%rd41+8];
	fma.rn.f32 	%f315, %f292, %f314, %f313;
	ld.global.nc.f32 	%f316, [%rd43+8];
	fma.rn.f32 	%f317, %f293, %f316, %f315;
	ld.global.nc.f32 	%f318, [%rd37+12];
	ld.global.nc.f32 	%f319, [%rd39+12];
	mul.f32 	%f320, %f291, %f319;
	fma.rn.f32 	%f321, %f290, %f318, %f320;
	ld.global.nc.f32 	%f322, [%rd41+12];
	fma.rn.f32 	%f323, %f292, %f322, %f321;
	ld.global.nc.f32 	%f324, [%rd43+12];
	fma.rn.f32 	%f325, %f293, %f324, %f323;
	mul.f32 	%f326, %f170, 0f3E800000;
	fma.rn.f32 	%f327, %f125, 0f3D800000, %f326;
	fma.rn.f32 	%f328, %f213, 0f3EC00000, %f327;
	fma.rn.f32 	%f329, %f257, 0f3E800000, %f328;
	fma.rn.f32 	%f330, %f301, 0f3D800000, %f329;
	mul.f32 	%f331, %f178, 0f3E800000;
	fma.rn.f32 	%f332, %f133, 0f3D800000, %f331;
	fma.rn.f32 	%f333, %f221, 0f3EC00000, %f332;
	fma.rn.f32 	%f334, %f265, 0f3E800000, %f333;
	fma.rn.f32 	%f335, %f309, 0f3D800000, %f334;
	mul.f32 	%f336, %f186, 0f3E800000;
	fma.rn.f32 	%f337, %f141, 0f3D800000, %f336;
	fma.rn.f32 	%f338, %f229, 0f3EC00000, %f337;
	fma.rn.f32 	%f339, %f273, 0f3E800000, %f338;
	fma.rn.f32 	%f340, %f317, 0f3D800000, %f339;
	mul.f32 	%f341, %f194, 0f3E800000;
	fma.rn.f32 	%f342, %f149, 0f3D800000, %f341;
	fma.rn.f32 	%f343, %f237, 0f3EC00000, %f342;
	fma.rn.f32 	%f344, %f281, 0f3E800000, %f343;
	fma.rn.f32 	%f1, %f325, 0f3D800000, %f344;
	min.f32 	%f903, %f330, 0f3F800000;
	min.f32 	%f904, %f335, 0f3F800000;
	min.f32 	%f905, %f340, 0f3F800000;
	setp.eq.s32 	%p4, %r7, 0;
	@%p4 bra 	$L__BB4_73;
	setp.leu.f32 	%p5, %f1, 0f3A83126F;
	mov.f32 	%f8, 0f00000000;
	mov.f32 	%f9, %f8;
	mov.f32 	%f10, %f8;
	@%p5 bra 	$L__BB4_4;
	div.rn.f32 	%f8, %f903, %f1;
	div.rn.f32 	%f9, %f904, %f1;
	div.rn.f32 	%f10, %f905, %f1;
$L__BB4_4:
	setp.eq.s32 	%p6, %r8, 3;
	@%p6 bra 	$L__BB4_17;
	setp.ne.s32 	%p7, %r8, 2;
	@%p7 bra 	$L__BB4_27;
	setp.le.f32 	%p32, %f8, 0f00000000;
	mov.f32 	%f901, 0f00000000;
	@%p32 bra 	$L__BB4_14;
	setp.geu.f32 	%p33, %f8, 0f3DA5E354;
	@%p33 bra 	$L__BB4_9;
	div.rn.f32 	%f901, %f8, 0f40900000;
	bra.uni 	$L__BB4_14;
$L__BB4_9:
	add.f32 	%f522, %f8, 0f3DCAC083;
	div.rn.f32 	%f12, %f522, 0f3F8CAC08;
	abs.f32 	%f13, %f12;
	setp.eq.f32 	%p34, %f12, 0f3F800000;
	mov.f32 	%f901, 0f3F800000;
	@%p34 bra 	$L__BB4_14;
	setp.num.f32 	%p35, %f13, %f13;
	@%p35 bra 	$L__BB4_12;
	mov.f32 	%f578, 0f400E38E4;
	add.rn.f32 	%f901, %f12, %f578;
	bra.uni 	$L__BB4_14;
$L__BB4_12:
	setp.lt.f32 	%p36, %f13, 0f00800000;
	mul.f32 	%f523, %f13, 0f4B800000;
	selp.f32 	%f524, %f523, %f13, %p36;
	mov.b32 	%r140, %f524;
	add.s32 	%r141, %r140, -1060439283;
	and.b32  	%r142, %r141, -8388608;
	sub.s32 	%r143, %r140, %r142;
	mov.b32 	%f525, %r143;
	cvt.rn.f32.s32 	%f526, %r142;
	selp.f32 	%f527, 0fC1C00000, 0f00000000, %p36;
	fma.rn.f32 	%f528, %f526, 0f34000000, %f527;
	add.f32 	%f529, %f525, 0fBF800000;
	add.f32 	%f530, %f525, 0f3F800000;
	rcp.approx.ftz.f32 	%f531, %f530;
	add.f32 	%f532, %f529, %f529;
	mul.f32 	%f533, %f532, %f531;
	mul.f32 	%f534, %f533, %f533;
	neg.f32 	%f535, %f533;
	sub.f32 	%f536, %f529, %f533;
	add.f32 	%f537, %f536, %f536;
	fma.rn.f32 	%f538, %f535, %f529, %f537;
	mul.rn.f32 	%f539, %f531, %f538;
	fma.rn.f32 	%f540, %f534, 0f3A2C32E4, 0f3B52E7DB;
	fma.rn.f32 	%f541, %f540, %f534, 0f3C93BB73;
	fma.rn.f32 	%f542, %f541, %f534, 0f3DF6384F;
	mul.rn.f32 	%f543, %f542, %f534;
	fma.rn.f32 	%f544, %f533, 0f3FB8AA3B, %f528;
	mul.f32 	%f545, %f543, 0f40400000;
	sub.f32 	%f546, %f528, %f544;
	fma.rn.f32 	%f547, %f533, 0f3FB8AA3B, %f546;
	fma.rn.f32 	%f548, %f539, 0f3FB8AA3B, %f547;
	fma.rn.f32 	%f549, %f533, 0f32A55E34, %f548;
	fma.rn.f32 	%f550, %f545, %f539, %f549;
	fma.rn.f32 	%f551, %f543, %f533, %f550;
	add.rn.f32 	%f552, %f544, %f551;
	mov.f32 	%f553, 0f400E38E4;
	mul.rn.f32 	%f554, %f552, %f553;
	cvt.rni.f32.f32 	%f555, %f554;
	sub.f32 	%f556, %f554, %f555;
	neg.f32 	%f557, %f554;
	fma.rn.f32 	%f558, %f552, 0f400E38E4, %f557;
	neg.f32 	%f559, %f544;
	add.rn.f32 	%f560, %f552, %f559;
	neg.f32 	%f561, %f560;
	add.rn.f32 	%f562, %f551, %f561;
	fma.rn.f32 	%f563, %f562, 0f400E38E4, %f558;
	add.f32 	%f564, %f556, %f563;
	setp.gt.f32 	%p37, %f555, 0f00000000;
	selp.b32 	%r144, 0, -2097152000, %p37;
	setp.neu.f32 	%p38, %f12, 0f00000000;
	setp.neu.f32 	%p39, %f13, 0f7F800000;
	setp.lt.f32 	%p40, %f554, 0f00000000;
	selp.f32 	%f565, 0f00000000, 0f7F800000, %p40;
	abs.f32 	%f566, %f554;
	setp.gt.f32 	%p41, %f566, 0f43180000;
	cvt.rzi.s32.f32 	%r145, %f555;
	shl.b32 	%r146, %r145, 23;
	sub.s32 	%r147, %r146, %r144;
	mov.b32 	%f567, %r147;
	add.s32 	%r148, %r144, 2130706432;
	mov.b32 	%f568, %r148;
	fma.rn.f32 	%f569, %f564, 0f391FCB8E, 0f3AAF85ED;
	fma.rn.f32 	%f570, %f569, %f564, 0f3C1D9856;
	fma.rn.f32 	%f571, %f570, %f564, 0f3D6357BB;
	fma.rn.f32 	%f572, %f571, %f564, 0f3E75FDEC;
	fma.rn.f32 	%f573, %f572, %f564, 0f3F317218;
	fma.rn.f32 	%f574, %f573, %f564, 0f3F800000;
	mul.f32 	%f575, %f574, %f568;
	mul.f32 	%f576, %f575, %f567;
	selp.f32 	%f901, %f565, %f576, %p41;
	and.pred  	%p42, %p38, %p39;
	@%p42 bra 	$L__BB4_14;
	add.f32 	%f577, %f12, %f12;
	mov.b32 	%r149, %f577;
	and.b32  	%r150, %r149, 2147483647;
	mov.b32 	%f901, %r150;
$L__BB4_14:
	setp.le.f32 	%p43, %f9, 0f00000000;
	mov.f32 	%f900, 0f00000000;
	@%p43 bra 	$L__BB4_46;
	setp.geu.f32 	%p44, %f9, 0f3DA5E354;
	@%p44 bra 	$L__BB4_41;
	div.rn.f32 	%f900, %f9, 0f40900000;
	bra.uni 	$L__BB4_46;
$L__BB4_17:
	setp.le.f32 	%p8, %f8, 0f00000000;
	mov.f32 	%f901, 0f00000000;
	@%p8 bra 	$L__BB4_23;
	abs.f32 	%f17, %f8;
	setp.eq.f32 	%p9, %f8, 0f3F800000;
	mov.f32 	%f901, 0f3F800000;
	@%p9 bra 	$L__BB4_23;
	setp.num.f32 	%p10, %f17, %f17;
	@%p10 bra 	$L__BB4_21;
	mov.f32 	%f403, 0f400CCCCD;
	add.rn.f32 	%f901, %f8, %f403;
	bra.uni 	$L__BB4_23;
$L__BB4_21:
	setp.lt.f32 	%p11, %f17, 0f00800000;
	mul.f32 	%f348, %f17, 0f4B800000;
	selp.f32 	%f349, %f348, %f17, %p11;
	mov.b32 	%r107, %f349;
	add.s32 	%r108, %r107, -1060439283;
	and.b32  	%r109, %r108, -8388608;
	sub.s32 	%r110, %r107, %r109;
	mov.b32 	%f350, %r110;
	cvt.rn.f32.s32 	%f351, %r109;
	selp.f32 	%f352, 0fC1C00000, 0f00000000, %p11;
	fma.rn.f32 	%f353, %f351, 0f34000000, %f352;
	add.f32 	%f354, %f350, 0fBF800000;
	add.f32 	%f355, %f350, 0f3F800000;
	rcp.approx.ftz.f32 	%f356, %f355;
	add.f32 	%f357, %f354, %f354;
	mul.f32 	%f358, %f357, %f356;
	mul.f32 	%f359, %f358, %f358;
	neg.f32 	%f360, %f358;
	sub.f32 	%f361, %f354, %f358;
	add.f32 	%f362, %f361, %f361;
	fma.rn.f32 	%f363, %f360, %f354, %f362;
	mul.rn.f32 	%f364, %f356, %f363;
	fma.rn.f32 	%f365, %f359, 0f3A2C32E4, 0f3B52E7DB;
	fma.rn.f32 	%f366, %f365, %f359, 0f3C93BB73;
	fma.rn.f32 	%f367, %f366, %f359, 0f3DF6384F;
	mul.rn.f32 	%f368, %f367, %f359;
	fma.rn.f32 	%f369, %f358, 0f3FB8AA3B, %f353;
	mul.f32 	%f370, %f368, 0f40400000;
	sub.f32 	%f371, %f353, %f369;
	fma.rn.f32 	%f372, %f358, 0f3FB8AA3B, %f371;
	fma.rn.f32 	%f373, %f364, 0f3FB8AA3B, %f372;
	fma.rn.f32 	%f374, %f358, 0f32A55E34, %f373;
	fma.rn.f32 	%f375, %f370, %f364, %f374;
	fma.rn.f32 	%f376, %f368, %f358, %f375;
	add.rn.f32 	%f377, %f369, %f376;
	mov.f32 	%f378, 0f400CCCCD;
	mul.rn.f32 	%f379, %f377, %f378;
	cvt.rni.f32.f32 	%f380, %f379;
	sub.f32 	%f381, %f379, %f380;
	neg.f32 	%f382, %f379;
	fma.rn.f32 	%f383, %f377, 0f400CCCCD, %f382;
	neg.f32 	%f384, %f369;
	add.rn.f32 	%f385, %f377, %f384;
	neg.f32 	%f386, %f385;
	add.rn.f32 	%f387, %f376, %f386;
	fma.rn.f32 	%f388, %f387, 0f400CCCCD, %f383;
	add.f32 	%f389, %f381, %f388;
	setp.gt.f32 	%p12, %f380, 0f00000000;
	selp.b32 	%r111, 0, -2097152000, %p12;
	setp.neu.f32 	%p13, %f17, 0f7F800000;
	setp.lt.f32 	%p14, %f379, 0f00000000;
	selp.f32 	%f390, 0f00000000, 0f7F800000, %p14;
	abs.f32 	%f391, %f379;
	setp.gt.f32 	%p15, %f391, 0f43180000;
	cvt.rzi.s32.f32 	%r112, %f380;
	shl.b32 	%r113, %r112, 23;
	sub.s32 	%r114, %r113, %r111;
	mov.b32 	%f392, %r114;
	add.s32 	%r115, %r111, 2130706432;
	mov.b32 	%f393, %r115;
	fma.rn.f32 	%f394, %f389, 0f391FCB8E, 0f3AAF85ED;
	fma.rn.f32 	%f395, %f394, %f389, 0f3C1D9856;
	fma.rn.f32 	%f396, %f395, %f389, 0f3D6357BB;
	fma.rn.f32 	%f397, %f396, %f389, 0f3E75FDEC;
	fma.rn.f32 	%f398, %f397, %f389, 0f3F317218;
	fma.rn.f32 	%f399, %f398, %f389, 0f3F800000;
	mul.f32 	%f400, %f399, %f393;
	mul.f32 	%f401, %f400, %f392;
	selp.f32 	%f901, %f390, %f401, %p15;
	@%p13 bra 	$L__BB4_23;
	add.f32 	%f402, %f8, %f8;
	mov.b32 	%r116, %f402;
	and.b32  	%r117, %r116, 2147483647;
	mov.b32 	%f901, %r117;
$L__BB4_23:
	setp.le.f32 	%p16, %f9, 0f00000000;
	mov.f32 	%f900, 0f00000000;
	@%p16 bra 	$L__BB4_51;
	abs.f32 	%f35, %f9;
	setp.eq.f32 	%p17, %f9, 0f3F800000;
	mov.f32 	%f900, 0f3F800000;
	@%p17 bra 	$L__BB4_51;
	setp.num.f32 	%p18, %f35, %f35;
	@%p18 bra 	$L__BB4_49;
	mov.f32 	%f461, 0f400CCCCD;
	add.rn.f32 	%f900, %f9, %f461;
	bra.uni 	$L__BB4_51;
$L__BB4_27:
	setp.le.f32 	%p65, %f8, 0f00000000;
	mov.f32 	%f901, 0f00000000;
	@%p65 bra 	$L__BB4_30;
	setp.gtu.f32 	%p66, %f8, 0f3D25AEE6;
	@%p66 bra 	$L__BB4_36;
	div.rn.f32 	%f901, %f8, 0f414EB852;
$L__BB4_30:
	setp.le.f32 	%p76, %f9, 0f00000000;
	mov.f32 	%f900, 0f00000000;
	@%p76 bra 	$L__BB4_33;
	setp.gtu.f32 	%p77, %f9, 0f3D25AEE6;
	@%p77 bra 	$L__BB4_55;
	div.rn.f32 	%f900, %f9, 0f414EB852;
$L__BB4_33:
	setp.le.f32 	%p87, %f10, 0f00000000;
	mov.f32 	%f902, 0f00000000;
	@%p87 bra 	$L__BB4_72;
	setp.gtu.f32 	%p88, %f10, 0f3D25AEE6;
	@%p88 bra 	$L__BB4_67;
	div.rn.f32 	%f902, %f10, 0f414EB852;
	bra.uni 	$L__BB4_72;
$L__BB4_36:
	add.f32 	%f699, %f8, 0f3D6147AE;
	div.rn.f32 	%f22, %f699, 0f3F870A3D;
	abs.f32 	%f23, %f22;
	setp.eq.f32 	%p67, %f22, 0f3F800000;
	mov.f32 	%f901, 0f3F800000;
	@%p67 bra 	$L__BB4_30;
	setp.num.f32 	%p68, %f23, %f23;
	@%p68 bra 	$L__BB4_39;
	mov.f32 	%f755, 0f4019999A;
	add.rn.f32 	%f901, %f22, %f755;
	bra.uni 	$L__BB4_30;
$L__BB4_39:
	setp.lt.f32 	%p69, %f23, 0f00800000;
	mul.f32 	%f700, %f23, 0f4B800000;
	selp.f32 	%f701, %f700, %f23, %p69;
	mov.b32 	%r173, %f701;
	add.s32 	%r174, %r173, -1060439283;
	and.b32  	%r175, %r174, -8388608;
	sub.s32 	%r176, %r173, %r175;
	mov.b32 	%f702, %r176;
	cvt.rn.f32.s32 	%f703, %r175;
	selp.f32 	%f704, 0fC1C00000, 0f00000000, %p69;
	fma.rn.f32 	%f705, %f703, 0f34000000, %f704;
	add.f32 	%f706, %f702, 0fBF800000;
	add.f32 	%f707, %f702, 0f3F800000;
	rcp.approx.ftz.f32 	%f708, %f707;
	add.f32 	%f709, %f706, %f706;
	mul.f32 	%f710, %f709, %f708;
	mul.f32 	%f711, %f710, %f710;
	neg.f32 	%f712, %f710;
	sub.f32 	%f713, %f706, %f710;
	add.f32 	%f714, %f713, %f713;
	fma.rn.f32 	%f715, %f712, %f706, %f714;
	mul.rn.f32 	%f716, %f708, %f715;
	fma.rn.f32 	%f717, %f711, 0f3A2C32E4, 0f3B52E7DB;
	fma.rn.f32 	%f718, %f717, %f711, 0f3C93BB73;
	fma.rn.f32 	%f719, %f718, %f711, 0f3DF6384F;
	mul.rn.f32 	%f720, %f719, %f711;
	fma.rn.f32 	%f721, %f710, 0f3FB8AA3B, %f705;
	mul.f32 	%f722, %f720, 0f40400000;
	sub.f32 	%f723, %f705, %f721;
	fma.rn.f32 	%f724, %f710, 0f3FB8AA3B, %f723;
	fma.rn.f32 	%f725, %f716, 0f3FB8AA3B, %f724;
	fma.rn.f32 	%f726, %f710, 0f32A55E34, %f725;
	fma.rn.f32 	%f727, %f722, %f716, %f726;
	fma.rn.f32 	%f728, %f720, %f710, %f727;
	add.rn.f32 	%f729, %f721, %f728;
	mov.f32 	%f730, 0f4019999A;
	mul.rn.f32 	%f731, %f729, %f730;
	cvt.rni.f32.f32 	%f732, %f731;
	sub.f32 	%f733, %f731, %f732;
	neg.f32 	%f734, %f731;
	fma.rn.f32 	%f735, %f729, 0f4019999A, %f734;
	neg.f32 	%f736, %f721;
	add.rn.f32 	%f737, %f729, %f736;
	neg.f32 	%f738, %f737;
	add.rn.f32 	%f739, %f728, %f738;
	fma.rn.f32 	%f740, %f739, 0f4019999A, %f735;
	add.f32 	%f741, %f733, %f740;
	setp.gt.f32 	%p70, %f732, 0f00000000;
	selp.b32 	%r177, 0, -2097152000, %p70;
	setp.neu.f32 	%p71, %f22, 0f00000000;
	setp.neu.f32 	%p72, %f23, 0f7F800000;
	setp.lt.f32 	%p73, %f731, 0f00000000;
	selp.f32 	%f742, 0f00000000, 0f7F800000, %p73;
	abs.f32 	%f743, %f731;
	setp.gt.f32 	%p74, %f743, 0f43180000;
	cvt.rzi.s32.f32 	%r178, %f732;
	shl.b32 	%r179, %r178, 23;
	sub.s32 	%r180, %r179, %r177;
	mov.b32 	%f744, %r180;
	add.s32 	%r181, %r177, 2130706432;
	mov.b32 	%f745, %r181;
	fma.rn.f32 	%f746, %f741, 0f391FCB8E, 0f3AAF85ED;
	fma.rn.f32 	%f747, %f746, %f741, 0f3C1D9856;
	fma.rn.f32 	%f748, %f747, %f741, 0f3D6357BB;
	fma.rn.f32 	%f749, %f748, %f741, 0f3E75FDEC;
	fma.rn.f32 	%f750, %f749, %f741, 0f3F317218;
	fma.rn.f32 	%f751, %f750, %f741, 0f3F800000;
	mul.f32 	%f752, %f751, %f745;
	mul.f32 	%f753, %f752, %f744;
	selp.f32 	%f901, %f742, %f753, %p74;
	and.pred  	%p75, %p71, %p72;
	@%p75 bra 	$L__BB4_30;
	add.f32 	%f754, %f22, %f22;
	mov.b32 	%r182, %f754;
	and.b32  	%r183, %r182, 2147483647;
	mov.b32 	%f901, %r183;
	bra.uni 	$L__BB4_30;
$L__BB4_41:
	add.f32 	%f581, %f9, 0f3DCAC083;
	div.rn.f32 	%f29, %f581, 0f3F8CAC08;
	abs.f32 	%f30, %f29;
	setp.eq.f32 	%p45, %f29, 0f3F800000;
	mov.f32 	%f900, 0f3F800000;
	@%p45 bra 	$L__BB4_46;
	setp.num.f32 	%p46, %f30, %f30;
	@%p46 bra 	$L__BB4_44;
	mov.f32 	%f637, 0f400E38E4;
	add.rn.f32 	%f900, %f29, %f637;
	bra.uni 	$L__BB4_46;
$L__BB4_44:
	setp.lt.f32 	%p47, %f30, 0f00800000;
	mul.f32 	%f582, %f30, 0f4B800000;
	selp.f32 	%f583, %f582, %f30, %p47;
	mov.b32 	%r151, %f583;
	add.s32 	%r152, %r151, -1060439283;
	and.b32  	%r153, %r152, -8388608;
	sub.s32 	%r154, %r151, %r153;
	mov.b32 	%f584, %r154;
	cvt.rn.f32.s32 	%f585, %r153;
	selp.f32 	%f586, 0fC1C00000, 0f00000000, %p47;
	fma.rn.f32 	%f587, %f585, 0f34000000, %f586;
	add.f32 	%f588, %f584, 0fBF800000;
	add.f32 	%f589, %f584, 0f3F800000;
	rcp.approx.ftz.f32 	%f590, %f589;
	add.f32 	%f591, %f588, %f588;
	mul.f32 	%f592, %f591, %f590;
	mul.f32 	%f593, %f592, %f592;
	neg.f32 	%f594, %f592;
	sub.f32 	%f595, %f588, %f592;
	add.f32 	%f596, %f595, %f595;
	fma.rn.f32 	%f597, %f594, %f588, %f596;
	mul.rn.f32 	%f598, %f590, %f597;
	fma.rn.f32 	%f599, %f593, 0f3A2C32E4, 0f3B52E7DB;
	fma.rn.f32 	%f600, %f599, %f593, 0f3C93BB73;
	fma.rn.f32 	%f601, %f600, %f593, 0f3DF6384F;
	mul.rn.f32 	%f602, %f601, %f593;
	fma.rn.f32 	%f603, %f592, 0f3FB8AA3B, %f587;
	mul.f32 	%f604, %f602, 0f40400000;
	sub.f32 	%f605, %f587, %f603;
	fma.rn.f32 	%f606, %f592, 0f3FB8AA3B, %f605;
	fma.rn.f32 	%f607, %f598, 0f3FB8AA3B, %f606;
	fma.rn.f32 	%f608, %f592, 0f32A55E34, %f607;
	fma.rn.f32 	%f609, %f604, %f598, %f608;
	fma.rn.f32 	%f610, %f602, %f592, %f609;
	add.rn.f32 	%f611, %f603, %f610;
	mov.f32 	%f612, 0f400E38E4;
	mul.rn.f32 	%f613, %f611, %f612;
	cvt.rni.f32.f32 	%f614, %f613;
	sub.f32 	%f615, %f613, %f614;
	neg.f32 	%f616, %f613;
	fma.rn.f32 	%f617, %f611, 0f400E38E4, %f616;
	neg.f32 	%f618, %f603;
	add.rn.f32 	%f619, %f611, %f618;
	neg.f32 	%f620, %f619;
	add.rn.f32 	%f621, %f610, %f620;
	fma.rn.f32 	%f622, %f621, 0f400E38E4, %f617;
	add.f32 	%f623, %f615, %f622;
	setp.gt.f32 	%p48, %f614, 0f00000000;
	selp.b32 	%r155, 0, -2097152000, %p48;
	setp.neu.f32 	%p49, %f29, 0f00000000;
	setp.neu.f32 	%p50, %f30, 0f7F800000;
	setp.lt.f32 	%p51, %f613, 0f00000000;
	selp.f32 	%f624, 0f00000000, 0f7F800000, %p51;
	abs.f32 	%f625, %f613;
	setp.gt.f32 	%p52, %f625, 0f43180000;
	cvt.rzi.s32.f32 	%r156, %f614;
	shl.b32 	%r157, %r156, 23;
	sub.s32 	%r158, %r157, %r155;
	mov.b32 	%f626, %r158;
	add.s32 	%r159, %r155, 2130706432;
	mov.b32 	%f627, %r159;
	fma.rn.f32 	%f628, %f623, 0f391FCB8E, 0f3AAF85ED;
	fma.rn.f32 	%f629, %f628, %f623, 0f3C1D9856;
	fma.rn.f32 	%f630, %f629, %f623, 0f3D6357BB;
	fma.rn.f32 	%f631, %f630, %f623, 0f3E75FDEC;
	fma.rn.f32 	%f632, %f631, %f623, 0f3F317218;
	fma.rn.f32 	%f633, %f632, %f623, 0f3F800000;
	mul.f32 	%f634, %f633, %f627;
	mul.f32 	%f635, %f634, %f626;
	selp.f32 	%f900, %f624, %f635, %p52;
	and.pred  	%p53, %p49, %p50;
	@%p53 bra 	$L__BB4_46;
	add.f32 	%f636, %f29, %f29;
	mov.b32 	%r160, %f636;
	and.b32  	%r161, %r160, 2147483647;
	mov.b32 	%f900, %r161;
$L__BB4_46:
	setp.le.f32 	%p54, %f10, 0f00000000;
	mov.f32 	%f902, 0f00000000;
	@%p54 bra 	$L__BB4_72;
	setp.geu.f32 	%p55, %f10, 0f3DA5E354;
	@%p55 bra 	$L__BB4_60;
	div.rn.f32 	%f902, %f10, 0f40900000;
	bra.uni 	$L__BB4_72;
$L__BB4_49:
	setp.lt.f32 	%p19, %f35, 0f00800000;
	mul.f32 	%f406, %f35, 0f4B800000;
	selp.f32 	%f407, %f406, %f35, %p19;
	mov.b32 	%r118, %f407;
	add.s32 	%r119, %r118, -1060439283;
	and.b32  	%r120, %r119, -8388608;
	sub.s32 	%r121, %r118, %r120;
	mov.b32 	%f408, %r121;
	cvt.rn.f32.s32 	%f409, %r120;
	selp.f32 	%f410, 0fC1C00000, 0f00000000, %p19;
	fma.rn.f32 	%f411, %f409, 0f34000000, %f410;
	add.f32 	%f412, %f408, 0fBF800000;
	add.f32 	%f413, %f408, 0f3F800000;
	rcp.approx.ftz.f32 	%f414, %f413;
	add.f32 	%f415, %f412, %f412;
	mul.f32 	%f416, %f415, %f414;
	mul.f32 	%f417, %f416, %f416;
	neg.f32 	%f418, %f416;
	sub.f32 	%f419, %f412, %f416;
	add.f32 	%f420, %f419, %f419;
	fma.rn.f32 	%f421, %f418, %f412, %f420;
	mul.rn.f32 	%f422, %f414, %f421;
	fma.rn.f32 	%f423, %f417, 0f3A2C32E4, 0f3B52E7DB;
	fma.rn.f32 	%f424, %f423, %f417, 0f3C93BB73;
	fma.rn.f32 	%f425, %f424, %f417, 0f3DF6384F;
	mul.rn.f32 	%f426, %f425, %f417;
	fma.rn.f32 	%f427, %f416, 0f3FB8AA3B, %f411;
	mul.f32 	%f428, %f426, 0f40400000;
	sub.f32 	%f429, %f411, %f427;
	fma.rn.f32 	%f430, %f416, 0f3FB8AA3B, %f429;
	fma.rn.f32 	%f431, %f422, 0f3FB8AA3B, %f430;
	fma.rn.f32 	%f432, %f416, 0f32A55E34, %f431;
	fma.rn.f32 	%f433, %f428, %f422, %f432;
	fma.rn.f32 	%f434, %f426, %f416, %f433;
	add.rn.f32 	%f435, %f427, %f434;
	mov.f32 	%f436, 0f400CCCCD;
	mul.rn.f32 	%f437, %f435, %f436;
	cvt.rni.f32.f32 	%f438, %f437;
	sub.f32 	%f439, %f437, %f438;
	neg.f32 	%f440, %f437;
	fma.rn.f32 	%f441, %f435, 0f400CCCCD, %f440;
	neg.f32 	%f442, %f427;
	add.rn.f32 	%f443, %f435, %f442;
	neg.f32 	%f444, %f443;
	add.rn.f32 	%f445, %f434, %f444;
	fma.rn.f32 	%f446, %f445, 0f400CCCCD, %f441;
	add.f32 	%f447, %f439, %f446;
	setp.gt.f32 	%p20, %f438, 0f00000000;
	selp.b32 	%r122, 0, -2097152000, %p20;
	setp.neu.f32 	%p21, %f35, 0f7F800000;
	setp.lt.f32 	%p22, %f437, 0f00000000;
	selp.f32 	%f448, 0f00000000, 0f7F800000, %p22;
	abs.f32 	%f449, %f437;
	setp.gt.f32 	%p23, %f449, 0f43180000;
	cvt.rzi.s32.f32 	%r123, %f438;
	shl.b32 	%r124, %r123, 23;
	sub.s32 	%r125, %r124, %r122;
	mov.b32 	%f450, %r125;
	add.s32 	%r126, %r122, 2130706432;
	mov.b32 	%f451, %r126;
	fma.rn.f32 	%f452, %f447, 0f391FCB8E, 0f3AAF85ED;
	fma.rn.f32 	%f453, %f452, %f447, 0f3C1D9856;
	fma.rn.f32 	%f454, %f453, %f447, 0f3D6357BB;
	fma.rn.f32 	%f455, %f454, %f447, 0f3E75FDEC;
	fma.rn.f32 	%f456, %f455, %f447, 0f3F317218;
	fma.rn.f32 	%f457, %f456, %f447, 0f3F800000;
	mul.f32 	%f458, %f457, %f451;
	mul.f32 	%f459, %f458, %f450;
	selp.f32 	%f900, %f448, %f459, %p23;
	@%p21 bra 	$L__BB4_51;
	add.f32 	%f460, %f9, %f9;
	mov.b32 	%r127, %f460;
	and.b32  	%r128, %r127, 2147483647;
	mov.b32 	%f900, %r128;
$L__BB4_51:
	setp.le.f32 	%p24, %f10, 0f00000000;
	mov.f32 	%f902, 0f00000000;
	@%p24 bra 	$L__BB4_72;
	abs.f32 	%f54, %f10;
	setp.eq.f32 	%p25, %f10, 0f3F800000;
	mov.f32 	%f902, 0f3F800000;
	@%p25 bra 	$L__BB4_72;
	setp.num.f32 	%p26, %f54, %f54;
	@%p26 bra 	$L__BB4_65;
	mov.f32 	%f519, 0f400CCCCD;
	add.rn.f32 	%f902, %f10, %f519;
	bra.uni 	$L__BB4_72;
$L__BB4_55:
	add.f32 	%f758, %f9, 0f3D6147AE;
	div.rn.f32 	%f41, %f758, 0f3F870A3D;
	abs.f32 	%f42, %f41;
	setp.eq.f32 	%p78, %f41, 0f3F800000;
	mov.f32 	%f900, 0f3F800000;
	@%p78 bra 	$L__BB4_33;
	setp.num.f32 	%p79, %f42, %f42;
	@%p79 bra 	$L__BB4_58;
	mov.f32 	%f814, 0f4019999A;
	add.rn.f32 	%f900, %f41, %f814;
	bra.uni 	$L__BB4_33;
$L__BB4_58:
	setp.lt.f32 	%p80, %f42, 0f00800000;
	mul.f32 	%f759, %f42, 0f4B800000;
	selp.f32 	%f760, %f759, %f42, %p80;
	mov.b32 	%r184, %f760;
	add.s32 	%r185, %r184, -1060439283;
	and.b32  	%r186, %r185, -8388608;
	sub.s32 	%r187, %r184, %r186;
	mov.b32 	%f761, %r187;
	cvt.rn.f32.s32 	%f762, %r186;
	selp.f32 	%f763, 0fC1C00000, 0f00000000, %p80;
	fma.rn.f32 	%f764, %f762, 0f34000000, %f763;
	add.f32 	%f765, %f761, 0fBF800000;
	add.f32 	%f766, %f761, 0f3F800000;
	rcp.approx.ftz.f32 	%f767, %f766;
	add.f32 	%f768, %f765, %f765;
	mul.f32 	%f769, %f768, %f767;
	mul.f32 	%f770, %f769, %f769;
	neg.f32 	%f771, %f769;
	sub.f32 	%f772, %f765, %f769;
	add.f32 	%f773, %f772, %f772;
	fma.rn.f32 	%f774, %f771, %f765, %f773;
	mul.rn.f32 	%f775, %f767, %f774;
	fma.rn.f32 	%f776, %f770, 0f3A2C32E4, 0f3B52E7DB;
	fma.rn.f32 	%f777, %f776, %f770, 0f3C93BB73;
	fma.rn.f32 	%f778, %f777, %f770, 0f3DF6384F;
	mul.rn.f32 	%f779, %f778, %f770;
	fma.rn.f32 	%f780, %f769, 0f3FB8AA3B, %f764;
	mul.f32 	%f781, %f779, 0f40400000;
	sub.f32 	%f782, %f764, %f780;
	fma.rn.f32 	%f783, %f769, 0f3FB8AA3B, %f782;
	fma.rn.f32 	%f784, %f775, 0f3FB8AA3B, %f783;
	fma.rn.f32 	%f785, %f769, 0f32A55E34, %f784;
	fma.rn.f32 	%f786, %f781, %f775, %f785;
	fma.rn.f32 	%f787, %f779, %f769, %f786;
	add.rn.f32 	%f788, %f780, %f787;
	mov.f32 	%f789, 0f4019999A;
	mul.rn.f32 	%f790, %f788, %f789;
	cvt.rni.f32.f32 	%f791, %f790;
	sub.f32 	%f792, %f790, %f791;
	neg.f32 	%f793, %f790;
	fma.rn.f32 	%f794, %f788, 0f4019999A, %f793;
	neg.f32 	%f795, %f780;
	add.rn.f32 	%f796, %f788, %f795;
	neg.f32 	%f797, %f796;
	add.rn.f32 	%f798, %f787, %f797;
	fma.rn.f32 	%f799, %f798, 0f4019999A, %f794;
	add.f32 	%f800, %f792, %f799;
	setp.gt.f32 	%p81, %f791, 0f00000000;
	selp.b32 	%r188, 0, -2097152000, %p81;
	setp.neu.f32 	%p82, %f41, 0f00000000;
	setp.neu.f32 	%p83, %f42, 0f7F800000;
	setp.lt.f32 	%p84, %f790, 0f00000000;
	selp.f32 	%f801, 0f00000000, 0f7F800000, %p84;
	abs.f32 	%f802, %f790;
	setp.gt.f32 	%p85, %f802, 0f43180000;
	cvt.rzi.s32.f32 	%r189, %f791;
	shl.b32 	%r190, %r189, 23;
	sub.s32 	%r191, %r190, %r188;
	mov.b32 	%f803, %r191;
	add.s32 	%r192, %r188, 2130706432;
	mov.b32 	%f804, %r192;
	fma.rn.f32 	%f805, %f800, 0f391FCB8E, 0f3AAF85ED;
	fma.rn.f32 	%f806, %f805, %f800, 0f3C1D9856;
	fma.rn.f32 	%f807, %f806, %f800, 0f3D6357BB;
	fma.rn.f32 	%f808, %f807, %f800, 0f3E75FDEC;
	fma.rn.f32 	%f809, %f808, %f800, 0f3F317218;
	fma.rn.f32 	%f810, %f809, %f800, 0f3F800000;
	mul.f32 	%f811, %f810, %f804;
	mul.f32 	%f812, %f811, %f803;
	selp.f32 	%f900, %f801, %f812, %p85;
	and.pred  	%p86, %p82, %p83;
	@%p86 bra 	$L__BB4_33;
	add.f32 	%f813, %f41, %f41;
	mov.b32 	%r193, %f813;
	and.b32  	%r194, %r193, 2147483647;
	mov.b32 	%f900, %r194;
	bra.uni 	$L__BB4_33;
$L__BB4_60:
	add.f32 	%f640, %f10, 0f3DCAC083;
	div.rn.f32 	%f48, %f640, 0f3F8CAC08;
	abs.f32 	%f49, %f48;
	setp.eq.f32 	%p56, %f48, 0f3F800000;
	mov.f32 	%f902, 0f3F800000;
	@%p56 bra 	$L__BB4_72;
	setp.num.f32 	%p57, %f49, %f49;
	@%p57 bra 	$L__BB4_63;
	mov.f32 	%f696, 0f400E38E4;
	add.rn.f32 	%f902, %f48, %f696;
	bra.uni 	$L__BB4_72;
$L__BB4_63:
	setp.lt.f32 	%p58, %f49, 0f00800000;
	mul.f32 	%f641, %f49, 0f4B800000;
	selp.f32 	%f642, %f641, %f49, %p58;
	mov.b32 	%r162, %f642;
	add.s32 	%r163, %r162, -1060439283;
	and.b32  	%r164, %r163, -8388608;
	sub.s32 	%r165, %r162, %r164;
	mov.b32 	%f643, %r165;
	cvt.rn.f32.s32 	%f644, %r164;
	selp.f32 	%f645, 0fC1C00000, 0f00000000, %p58;
	fma.rn.f32 	%f646, %f644, 0f34000000, %f645;
	add.f32 	%f647, %f643, 0fBF800000;
	add.f32 	%f648, %f643, 0f3F800000;
	rcp.approx.ftz.f32 	%f649, %f648;
	add.f32 	%f650, %f647, %f647;
	mul.f32 	%f651, %f650, %f649;
	mul.f32 	%f652, %f651, %f651;
	neg.f32 	%f653, %f651;
	sub.f32 	%f654, %f647, %f651;
	add.f32 	%f655, %f654, %f654;
	fma.rn.f32 	%f656, %f653, %f647, %f655;
	mul.rn.f32 	%f657, %f649, %f656;
	fma.rn.f32 	%f658, %f652, 0f3A2C32E4, 0f3B52E7DB;
	fma.rn.f32 	%f659, %f658, %f652, 0f3C93BB73;
	fma.rn.f32 	%f660, %f659, %f652, 0f3DF6384F;
	mul.rn.f32 	%f661, %f660, %f652;
	fma.rn.f32 	%f662, %f651, 0f3FB8AA3B, %f646;
	mul.f32 	%f663, %f661, 0f40400000;
	sub.f32 	%f664, %f646, %f662;
	fma.rn.f32 	%f665, %f651, 0f3FB8AA3B, %f664;
	fma.rn.f32 	%f666, %f657, 0f3FB8AA3B, %f665;
	fma.rn.f32 	%f667, %f651, 0f32A55E34, %f666;
	fma.rn.f32 	%f668, %f663, %f657, %f667;
	fma.rn.f32 	%f669, %f661, %f651, %f668;
	add.rn.f32 	%f670, %f662, %f669;
	mov.f32 	%f671, 0f400E38E4;
	mul.rn.f32 	%f672, %f670, %f671;
	cvt.rni.f32.f32 	%f673, %f672;
	sub.f32 	%f674, %f672, %f673;
	neg.f32 	%f675, %f672;
	fma.rn.f32 	%f676, %f670, 0f400E38E4, %f675;
	neg.f32 	%f677, %f662;
	add.rn.f32 	%f678, %f670, %f677;
	neg.f32 	%f679, %f678;
	add.rn.f32 	%f680, %f669, %f679;
	fma.rn.f32 	%f681, %f680, 0f400E38E4, %f676;
	add.f32 	%f682, %f674, %f681;
	setp.gt.f32 	%p59, %f673, 0f00000000;
	selp.b32 	%r166, 0, -2097152000, %p59;
	setp.neu.f32 	%p60, %f48, 0f00000000;
	setp.neu.f32 	%p61, %f49, 0f7F800000;
	setp.lt.f32 	%p62, %f672, 0f00000000;
	selp.f32 	%f683, 0f00000000, 0f7F800000, %p62;
	abs.f32 	%f684, %f672;
	setp.gt.f32 	%p63, %f684, 0f43180000;
	cvt.rzi.s32.f32 	%r167, %f673;
	shl.b32 	%r168, %r167, 23;
	sub.s32 	%r169, %r168, %r166;
	mov.b32 	%f685, %r169;
	add.s32 	%r170, %r166, 2130706432;
	mov.b32 	%f686, %r170;
	fma.rn.f32 	%f687, %f682, 0f391FCB8E, 0f3AAF85ED;
	fma.rn.f32 	%f688, %f687, %f682, 0f3C1D9856;
	fma.rn.f32 	%f689, %f688, %f682, 0f3D6357BB;
	fma.rn.f32 	%f690, %f689, %f682, 0f3E75FDEC;
	fma.rn.f32 	%f691, %f690, %f682, 0f3F317218;
	fma.rn.f32 	%f692, %f691, %f682, 0f3F800000;
	mul.f32 	%f693, %f692, %f686;
	mul.f32 	%f694, %f693, %f685;
	selp.f32 	%f902, %f683, %f694, %p63;
	and.pred  	%p64, %p60, %p61;
	@%p64 bra 	$L__BB4_72;
	add.f32 	%f695, %f48, %f48;
	mov.b32 	%r171, %f695;
	and.b32  	%r172, %r171, 2147483647;
	mov.b32 	%f902, %r172;
	bra.uni 	$L__BB4_72;
$L__BB4_65:
	setp.lt.f32 	%p27, %f54, 0f00800000;
	mul.f32 	%f464, %f54, 0f4B800000;
	selp.f32 	%f465, %f464, %f54, %p27;
	mov.b32 	%r129, %f465;
	add.s32 	%r130, %r129, -1060439283;
	and.b32  	%r131, %r130, -8388608;
	sub.s32 	%r132, %r129, %r131;
	mov.b32 	%f466, %r132;
	cvt.rn.f32.s32 	%f467, %r131;
	selp.f32 	%f468, 0fC1C00000, 0f00000000, %p27;
	fma.rn.f32 	%f469, %f467, 0f34000000, %f468;
	add.f32 	%f470, %f466, 0fBF800000;
	add.f32 	%f471, %f466, 0f3F800000;
	rcp.approx.ftz.f32 	%f472, %f471;
	add.f32 	%f473, %f470, %f470;
	mul.f32 	%f474, %f473, %f472;
	mul.f32 	%f475, %f474, %f474;
	neg.f32 	%f476, %f474;
	sub.f32 	%f477, %f470, %f474;
	add.f32 	%f478, %f477, %f477;
	fma.rn.f32 	%f479, %f476, %f470, %f478;
	mul.rn.f32 	%f480, %f472, %f479;
	fma.rn.f32 	%f481, %f475, 0f3A2C32E4, 0f3B52E7DB;
	fma.rn.f32 	%f482, %f481, %f475, 0f3C93BB73;
	fma.rn.f32 	%f483, %f482, %f475, 0f3DF6384F;
	mul.rn.f32 	%f484, %f483, %f475;
	fma.rn.f32 	%f485, %f474, 0f3FB8AA3B, %f469;
	mul.f32 	%f486, %f484, 0f40400000;
	sub.f32 	%f487, %f469, %f485;
	fma.rn.f32 	%f488, %f474, 0f3FB8AA3B, %f487;
	fma.rn.f32 	%f489, %f480, 0f3FB8AA3B, %f488;
	fma.rn.f32 	%f490, %f474, 0f32A55E34, %f489;
	fma.rn.f32 	%f491, %f486, %f480, %f490;
	fma.rn.f32 	%f492, %f484, %f474, %f491;
	add.rn.f32 	%f493, %f485, %f492;
	mov.f32 	%f494, 0f400CCCCD;
	mul.rn.f32 	%f495, %f493, %f494;
	cvt.rni.f32.f32 	%f496, %f495;
	sub.f32 	%f497, %f495, %f496;
	neg.f32 	%f498, %f495;
	fma.rn.f32 	%f499, %f493, 0f400CCCCD, %f498;
	neg.f32 	%f500, %f485;
	add.rn.f32 	%f501, %f493, %f500;
	neg.f32 	%f502, %f501;
	add.rn.f32 	%f503, %f492, %f502;
	fma.rn.f32 	%f504, %f503, 0f400CCCCD, %f499;
	add.f32 	%f505, %f497, %f504;
	setp.gt.f32 	%p28, %f496, 0f00000000;
	selp.b32 	%r133, 0, -2097152000, %p28;
	setp.neu.f32 	%p29, %f54, 0f7F800000;
	setp.lt.f32 	%p30, %f495, 0f00000000;
	selp.f32 	%f506, 0f00000000, 0f7F800000, %p30;
	abs.f32 	%f507, %f495;
	setp.gt.f32 	%p31, %f507, 0f43180000;
	cvt.rzi.s32.f32 	%r134, %f496;
	shl.b32 	%r135, %r134, 23;
	sub.s32 	%r136, %r135, %r133;
	mov.b32 	%f508, %r136;
	add.s32 	%r137, %r133, 2130706432;
	mov.b32 	%f509, %r137;
	fma.rn.f32 	%f510, %f505, 0f391FCB8E, 0f3AAF85ED;
	fma.rn.f32 	%f511, %f510, %f505, 0f3C1D9856;
	fma.rn.f32 	%f512, %f511, %f505, 0f3D6357BB;
	fma.rn.f32 	%f513, %f512, %f505, 0f3E75FDEC;
	fma.rn.f32 	%f514, %f513, %f505, 0f3F317218;
	fma.rn.f32 	%f515, %f514, %f505, 0f3F800000;
	mul.f32 	%f516, %f515, %f509;
	mul.f32 	%f517, %f516, %f508;
	selp.f32 	%f902, %f506, %f517, %p31;
	@%p29 bra 	$L__BB4_72;
	add.f32 	%f518, %f10, %f10;
	mov.b32 	%r138, %f518;
	and.b32  	%r139, %r138, 2147483647;
	mov.b32 	%f902, %r139;
	bra.uni 	$L__BB4_72;
$L__BB4_67:
	add.f32 	%f817, %f10, 0f3D6147AE;
	div.rn.f32 	%f60, %f817, 0f3F870A3D;
	abs.f32 	%f61, %f60;
	setp.eq.f32 	%p89, %f60, 0f3F800000;
	mov.f32 	%f902, 0f3F800000;
	@%p89 bra 	$L__BB4_72;
	setp.num.f32 	%p90, %f61, %f61;
	@%p90 bra 	$L__BB4_70;
	mov.f32 	%f873, 0f4019999A;
	add.rn.f32 	%f902, %f60, %f873;
	bra.uni 	$L__BB4_72;
$L__BB4_70:
	setp.lt.f32 	%p91, %f61, 0f00800000;
	mul.f32 	%f818, %f61, 0f4B800000;
	selp.f32 	%f819, %f818, %f61, %p91;
	mov.b32 	%r195, %f819;
	add.s32 	%r196, %r195, -1060439283;
	and.b32  	%r197, %r196, -8388608;
	sub.s32 	%r198, %r195, %r197;
	mov.b32 	%f820, %r198;
	cvt.rn.f32.s32 	%f821, %r197;
	selp.f32 	%f822, 0fC1C00000, 0f00000000, %p91;
	fma.rn.f32 	%f823, %f821, 0f34000000, %f822;
	add.f32 	%f824, %f820, 0fBF800000;
	add.f32 	%f825, %f820, 0f3F800000;
	rcp.approx.ftz.f32 	%f826, %f825;
	add.f32 	%f827, %f824, %f824;
	mul.f32 	%f828, %f827, %f826;
	mul.f32 	%f829, %f828, %f828;
	neg.f32 	%f830, %f828;
	sub.f32 	%f831, %f824, %f828;
	add.f32 	%f832, %f831, %f831;
	fma.rn.f32 	%f833, %f830, %f824, %f832;
	mul.rn.f32 	%f834, %f826, %f833;
	fma.rn.f32 	%f835, %f829, 0f3A2C32E4, 0f3B52E7DB;
	fma.rn.f32 	%f836, %f835, %f829, 0f3C93BB73;
	fma.rn.f32 	%f837, %f836, %f829, 0f3DF6384F;
	mul.rn.f32 	%f838, %f837, %f829;
	fma.rn.f32 	%f839, %f828, 0f3FB8AA3B, %f823;
	mul.f32 	%f840, %f838, 0f40400000;
	sub.f32 	%f841, %f823, %f839;
	fma.rn.f32 	%f842, %f828, 0f3FB8AA3B, %f841;
	fma.rn.f32 	%f843, %f834, 0f3FB8AA3B, %f842;
	fma.rn.f32 	%f844, %f828, 0f32A55E34, %f843;
	fma.rn.f32 	%f845, %f840, %f834, %f844;
	fma.rn.f32 	%f846, %f838, %f828, %f845;
	add.rn.f32 	%f847, %f839, %f846;
	mov.f32 	%f848, 0f4019999A;
	mul.rn.f32 	%f849, %f847, %f848;
	cvt.rni.f32.f32 	%f850, %f849;
	sub.f32 	%f851, %f849, %f850;
	neg.f32 	%f852, %f849;
	fma.rn.f32 	%f853, %f847, 0f4019999A, %f852;
	neg.f32 	%f854, %f839;
	add.rn.f32 	%f855, %f847, %f854;
	neg.f32 	%f856, %f855;
	add.rn.f32 	%f857, %f846, %f856;
	fma.rn.f32 	%f858, %f857, 0f4019999A, %f853;
	add.f32 	%f859, %f851, %f858;
	setp.gt.f32 	%p92, %f850, 0f00000000;
	selp.b32 	%r199, 0, -2097152000, %p92;
	setp.neu.f32 	%p93, %f60, 0f00000000;
	setp.neu.f32 	%p94, %f61, 0f7F800000;
	setp.lt.f32 	%p95, %f849, 0f00000000;
	selp.f32 	%f860, 0f00000000, 0f7F800000, %p95;
	abs.f32 	%f861, %f849;
	setp.gt.f32 	%p96, %f861, 0f43180000;
	cvt.rzi.s32.f32 	%r200, %f850;
	shl.b32 	%r201, %r200, 23;
	sub.s32 	%r202, %r201, %r199;
	mov.b32 	%f862, %r202;
	add.s32 	%r203, %r199, 2130706432;
	mov.b32 	%f863, %r203;
	fma.rn.f32 	%f864, %f859, 0f391FCB8E, 0f3AAF85ED;
	fma.rn.f32 	%f865, %f864, %f859, 0f3C1D9856;
	fma.rn.f32 	%f866, %f865, %f859, 0f3D6357BB;
	fma.rn.f32 	%f867, %f866, %f859, 0f3E75FDEC;
	fma.rn.f32 	%f868, %f867, %f859, 0f3F317218;
	fma.rn.f32 	%f869, %f868, %f859, 0f3F800000;
	mul.f32 	%f870, %f869, %f863;
	mul.f32 	%f871, %f870, %f862;
	selp.f32 	%f902, %f860, %f871, %p96;
	and.pred  	%p97, %p93, %p94;
	@%p97 bra 	$L__BB4_72;
	add.f32 	%f872, %f60, %f60;
	mov.b32 	%r204, %f872;
	and.b32  	%r205, %r204, 2147483647;
	mov.b32 	%f902, %r205;
$L__BB4_72:
	mul.f32 	%f903, %f1, %f901;
	mul.f32 	%f904, %f1, %f900;
	mul.f32 	%f905, %f1, %f902;
$L__BB4_73:
	setp.le.f32 	%p98, %f84, 0f3A83126F;
	mov.f32 	%f888, 0f00000000;
	mov.f32 	%f889, 0f00000000;
	mov.f32 	%f890, 0f00000000;
	mov.f32 	%f906, %f903;
	mov.f32 	%f907, %f904;
	mov.f32 	%f908, %f905;
	@%p98 bra 	$L__BB4_80;
	max.f32 	%f875, %f903, %f904;
	max.f32 	%f74, %f875, %f905;
	mov.f32 	%f876, 0f3F800000;
	sub.f32 	%f877, %f876, %f84;
	min.f32 	%f878, %f84, %f877;
	mul.f32 	%f75, %f85, %f878;
	sub.f32 	%f76, %f84, %f75;
	add.f32 	%f77, %f84, %f75;
	setp.le.f32 	%p99, %f74, %f76;
	mov.f32 	%f906, %f888;
	mov.f32 	%f907, %f889;
	mov.f32 	%f908, %f890;
	@%p99 bra 	$L__BB4_80;
	setp.ge.f32 	%p100, %f74, %f77;
	mov.f32 	%f906, %f903;
	mov.f32 	%f907, %f904;
	mov.f32 	%f908, %f905;
	@%p100 bra 	$L__BB4_80;
	setp.gtu.f32 	%p101, %f75, 0f3A83126F;
	@%p101 bra 	$L__BB4_79;
	setp.geu.f32 	%p102, %f74, %f84;
	mov.f32 	%f906, %f903;
	mov.f32 	%f907, %f904;
	mov.f32 	%f908, %f905;
	@%p102 bra 	$L__BB4_80;
	mov.f32 	%f906, %f888;
	mov.f32 	%f907, %f889;
	mov.f32 	%f908, %f890;
	bra.uni 	$L__BB4_80;
$L__BB4_79:
	sub.f32 	%f880, %f74, %f76;
	add.f32 	%f881, %f75, %f75;
	div.rn.f32 	%f882, %f880, %f881;
	mul.f32 	%f883, %f882, %f882;
	add.f32 	%f884, %f882, %f882;
	mov.f32 	%f885, 0f40400000;
	sub.f32 	%f886, %f885, %f884;
	mul.f32 	%f887, %f883, %f886;
	mul.f32 	%f906, %f903, %f887;
	mul.f32 	%f907, %f904, %f887;
	mul.f32 	%f908, %f905, %f887;
$L__BB4_80:
	ld.param.u32 	%r211, [PrefilterSep5VKernel_param_7];
	ld.param.u64 	%rd48, [PrefilterSep5VKernel_param_1];
	mad.lo.s32 	%r206, %r211, %r18, %r1;
	shl.b32 	%r207, %r206, 2;
	cvta.to.global.u64 	%rd44, %rd48;
	mul.wide.s32 	%rd45, %r207, 4;
	add.s64 	%rd46, %rd44, %rd45;
	st.global.f32 	[%rd46], %f906;
	st.global.f32 	[%rd46+4], %f907;
	st.global.f32 	[%rd46+8], %f908;
	mov.b32 	%r208, 1065353216;
	st.global.u32 	[%rd46+12], %r208;
$L__BB4_81:
	ret;

}
	// .globl	PrefilterSep9HKernel
.visible .entry PrefilterSep9HKernel(
	.param .u64 .ptr .align 1 PrefilterSep9HKernel_param_0,
	.param .u64 .ptr .align 1 PrefilterSep9HKernel_param_1,
	.param .u32 PrefilterSep9HKernel_param_2,
	.param .u32 PrefilterSep9HKernel_param_3,
	.param .u32 PrefilterSep9HKernel_param_4,
	.param .u32 PrefilterSep9HKernel_param_5,
	.param .u32 PrefilterSep9HKernel_param_6,
	.param .u32 PrefilterSep9HKernel_param_7,
	.param .u32 PrefilterSep9HKernel_param_8,
	.param .u32 PrefilterSep9HKernel_param_9,
	.param .f32 PrefilterSep9HKernel_param_10
)
{
	.reg .pred 	%p<260>;
	.reg .b32 	%r<163>;
	.reg .b32 	%f<937>;
	.reg .b64 	%rd<80>;

	ld.param.u64 	%rd3, [PrefilterSep9HKernel_param_0];
	ld.param.u32 	%r39, [PrefilterSep9HKernel_param_4];
	ld.param.u32 	%r40, [PrefilterSep9HKernel_param_5];
	ld.param.u32 	%r45, [PrefilterSep9HKernel_param_6];
	ld.param.u32 	%r43, [PrefilterSep9HKernel_param_8];
	ld.param.u32 	%r44, [PrefilterSep9HKernel_param_9];
	cvta.to.global.u64 	%rd1, %rd3;
	mov.u32 	%r46, %ctaid.x;
	mov.u32 	%r47, %ntid.x;
	mov.u32 	%r48, %tid.x;
	mad.lo.s32 	%r1, %r46, %r47, %r48;
	mov.u32 	%r49, %ctaid.y;
	mov.u32 	%r50, %ntid.y;
	mov.u32 	%r51, %tid.y;
	mad.lo.s32 	%r52, %r49, %r50, %r51;
	setp.ge.s32 	%p29, %r1, %r40;
	setp.ge.s32 	%p30, %r52, %r45;
	or.pred  	%p31, %p29, %p30;
	@%p31 bra 	$L__BB5_92;
	ld.param.f32 	%f753, [PrefilterSep9HKernel_param_10];
	sub.s32 	%r53, %r40, %r43;
	shr.u32 	%r54, %r53, 31;
	add.s32 	%r55, %r53, %r54;
	shr.s32 	%r56, %r55, 1;
	sub.s32 	%r57, %r45, %r44;
	shr.u32 	%r58, %r57, 31;
	add.s32 	%r59, %r57, %r58;
	shr.s32 	%r60, %r59, 1;
	cvt.rn.f32.s32 	%f419, %r1;
	cvt.rn.f32.s32 	%f420, %r56;
	sub.f32 	%f421, %f419, %f420;
	cvt.rn.f32.u32 	%f422, %r52;
	cvt.rn.f32.s32 	%f423, %r60;
	sub.f32 	%f424, %f422, %f423;
	add.f32 	%f425, %f421, 0f3F000000;
	cvt.rn.f32.s32 	%f1, %r43;
	div.rn.f32 	%f2, %f425, %f1;
	add.f32 	%f426, %f424, 0f3F000000;
	cvt.rn.f32.s32 	%f3, %r44;
	div.rn.f32 	%f4, %f426, %f3;
	rcp.rn.f32 	%f5, %f1;
	mul.f32 	%f427, %f753, 0f40800000;
	mul.f32 	%f6, %f5, %f427;
	sub.f32 	%f7, %f2, %f6;
	setp.lt.f32 	%p32, %f7, 0f00000000;
	setp.gt.f32 	%p33, %f7, 0f3F800000;
	or.pred  	%p34, %p32, %p33;
	setp.lt.f32 	%p35, %f4, 0f00000000;
	setp.gt.f32 	%p36, %f4, 0f3F800000;
	or.pred  	%p1, %p35, %p36;
	or.pred  	%p38, %p34, %p1;
	mov.f32 	%f773, 0f00000000;
	mov.f32 	%f774, %f773;
	mov.f32 	%f775, %f773;
	mov.f32 	%f776, %f773;
	@%p38 bra 	$L__BB5_11;
	fma.rn.f32 	%f8, %f7, %f1, 0fBF000000;
	fma.rn.f32 	%f9, %f4, %f3, 0fBF000000;
	cvt.rmi.f32.f32 	%f429, %f8;
	cvt.rzi.s32.f32 	%r3, %f429;
	cvt.rmi.f32.f32 	%f430, %f9;
	cvt.rzi.s32.f32 	%r4, %f430;
	add.s32 	%r5, %r3, 1;
	add.s32 	%r6, %r4, 1;
	setp.gt.s32 	%p39, %r3, -1;
	setp.lt.s32 	%p40, %r3, %r43;
	and.pred  	%p2, %p39, %p40;
	setp.gt.s32 	%p41, %r4, -1;
	setp.lt.s32 	%p42, %r4, %r44;
	and.pred  	%p3, %p41, %p42;
	and.pred  	%p44, %p2, %p3;
	mov.f32 	%f757, 0f00000000;
	not.pred 	%p45, %p44;
	mov.f32 	%f758, %f757;
	mov.f32 	%f759, %f757;
	mov.f32 	%f760, %f757;
	@%p45 bra 	$L__BB5_4;
	mad.lo.s32 	%r61, %r4, %r39, %r3;
	shl.b32 	%r62, %r61, 2;
	mul.wide.s32 	%rd4, %r62, 4;
	add.s64 	%rd5, %rd1, %rd4;
	ld.global.nc.f32 	%f757, [%rd5];
	ld.global.nc.f32 	%f758, [%rd5+4];
	ld.global.nc.f32 	%f759, [%rd5+8];
	ld.global.nc.f32 	%f760, [%rd5+12];
$L__BB5_4:
	setp.gt.s32 	%p46, %r3, -2;
	setp.lt.s32 	%p47, %r5, %r43;
	and.pred  	%p4, %p46, %p47;
	and.pred  	%p48, %p4, %p3;
	mov.f32 	%f761, 0f00000000;
	not.pred 	%p49, %p48;
	mov.f32 	%f762, %f761;
	mov.f32 	%f763, %f761;
	mov.f32 	%f764, %f761;
	@%p49 bra 	$L__BB5_6;
	mad.lo.s32 	%r63, %r4, %r39, %r5;
	shl.b32 	%r64, %r63, 2;
	mul.wide.s32 	%rd6, %r64, 4;
	add.s64 	%rd7, %rd1, %rd6;
	ld.global.nc.f32 	%f761, [%rd7];
	ld.global.nc.f32 	%f762, [%rd7+4];
	ld.global.nc.f32 	%f763, [%rd7+8];
	ld.global.nc.f32 	%f764, [%rd7+12];
$L__BB5_6:
	setp.lt.s32 	%p50, %r4, -1;
	not.pred 	%p51, %p2;
	or.pred  	%p52, %p51, %p50;
	setp.ge.s32 	%p53, %r6, %r44;
	mov.f32 	%f765, 0f00000000;
	or.pred  	%p54, %p52, %p53;
	mov.f32 	%f766, %f765;
	mov.f32 	%f767, %f765;
	mov.f32 	%f768, %f765;
	@%p54 bra 	$L__BB5_8;
	mad.lo.s32 	%r65, %r6, %r39, %r3;
	shl.b32 	%r66, %r65, 2;
	mul.wide.s32 	%rd8, %r66, 4;
	add.s64 	%rd9, %rd1, %rd8;
	ld.global.nc.f32 	%f765, [%rd9];
	ld.global.nc.f32 	%f766, [%rd9+4];
	ld.global.nc.f32 	%f767, [%rd9+8];
	ld.global.nc.f32 	%f768, [%rd9+12];
$L__BB5_8:
	not.pred 	%p57, %p4;
	or.pred  	%p58, %p57, %p50;
	mov.f32 	%f769, 0f00000000;
	or.pred  	%p59, %p58, %p53;
	mov.f32 	%f770, %f769;
	mov.f32 	%f771, %f769;
	mov.f32 	%f772, %f769;
	@%p59 bra 	$L__BB5_10;
	mad.lo.s32 	%r67, %r6, %r39, %r5;
	shl.b32 	%r68, %r67, 2;
	mul.wide.s32 	%rd10, %r68, 4;
	add.s64 	%rd11, %rd1, %rd10;
	ld.global.nc.f32 	%f769, [%rd11];
	ld.global.nc.f32 	%f770, [%rd11+4];
	ld.global.nc.f32 	%f771, [%rd11+8];
	ld.global.nc.f32 	%f772, [%rd11+12];
$L__BB5_10:
	cvt.rn.f32.s32 	%f434, %r3;
	sub.f32 	%f435, %f8, %f434;
	cvt.rn.f32.s32 	%f436, %r4;
	sub.f32 	%f437, %f9, %f436;
	mov.f32 	%f438, 0f3F800000;
	sub.f32 	%f439, %f438, %f435;
	sub.f32 	%f440, %f438, %f437;
	mul.f32 	%f441, %f439, %f440;
	mul.f32 	%f442, %f435, %f440;
	mul.f32 	%f443, %f437, %f439;
	mul.f32 	%f444, %f435, %f437;
	mul.f32 	%f445, %f442, %f761;
	fma.rn.f32 	%f446, %f441, %f757, %f445;
	fma.rn.f32 	%f447, %f443, %f765, %f446;
	fma.rn.f32 	%f448, %f444, %f769, %f447;
	mul.f32 	%f449, %f442, %f762;
	fma.rn.f32 	%f450, %f441, %f758, %f449;
	fma.rn.f32 	%f451, %f443, %f766, %f450;
	fma.rn.f32 	%f452, %f444, %f770, %f451;
	mul.f32 	%f453, %f442, %f763;
	fma.rn.f32 	%f454, %f441, %f759, %f453;
	fma.rn.f32 	%f455, %f443, %f767, %f454;
	fma.rn.f32 	%f456, %f444, %f771, %f455;
	mul.f32 	%f457, %f442, %f764;
	fma.rn.f32 	%f458, %f441, %f760, %f457;
	fma.rn.f32 	%f459, %f443, %f768, %f458;
	fma.rn.f32 	%f460, %f444, %f772, %f459;
	fma.rn.f32 	%f773, %f448, 0f3B800000, 0f00000000;
	fma.rn.f32 	%f774, %f452, 0f3B800000, 0f00000000;
	fma.rn.f32 	%f775, %f456, 0f3B800000, 0f00000000;
	fma.rn.f32 	%f776, %f460, 0f3B800000, 0f00000000;
$L__BB5_11:
	ld.param.f32 	%f754, [PrefilterSep9HKernel_param_10];
	mul.f32 	%f462, %f754, 0f40400000;
	mul.f32 	%f50, %f5, %f462;
	sub.f32 	%f51, %f2, %f50;
	setp.lt.f32 	%p60, %f51, 0f00000000;
	setp.gt.f32 	%p61, %f51, 0f3F800000;
	or.pred  	%p62, %p60, %p61;
	or.pred  	%p63, %p62, %p1;
	mov.f32 	%f793, 0f00000000;
	mov.f32 	%f794, %f793;
	mov.f32 	%f795, %f793;
	mov.f32 	%f796, %f793;
	@%p63 bra 	$L__BB5_21;
	fma.rn.f32 	%f52, %f51, %f1, 0fBF000000;
	fma.rn.f32 	%f464, %f4, %f3, 0fBF000000;
	cvt.rmi.f32.f32 	%f465, %f52;
	cvt.rzi.s32.f32 	%r7, %f465;
	cvt.rmi.f32.f32 	%f466, %f464;
	cvt.rzi.s32.f32 	%r8, %f466;
	add.s32 	%r9, %r7, 1;
	add.s32 	%r10, %r8, 1;
	setp.gt.s32 	%p64, %r7, -1;
	setp.lt.s32 	%p65, %r7, %r43;
	and.pred  	%p5, %p64, %p65;
	setp.gt.s32 	%p66, %r8, -1;
	setp.lt.s32 	%p67, %r8, %r44;
	and.pred  	%p6, %p66, %p67;
	and.pred  	%p69, %p5, %p6;
	mov.f32 	%f777, 0f00000000;
	not.pred 	%p70, %p69;
	mov.f32 	%f778, %f777;
	mov.f32 	%f779, %f777;
	mov.f32 	%f780, %f777;
	@%p70 bra 	$L__BB5_14;
	mad.lo.s32 	%r69, %r8, %r39, %r7;
	shl.b32 	%r70, %r69, 2;
	mul.wide.s32 	%rd12, %r70, 4;
	add.s64 	%rd13, %rd1, %rd12;
	ld.global.nc.f32 	%f777, [%rd13];
	ld.global.nc.f32 	%f778, [%rd13+4];
	ld.global.nc.f32 	%f779, [%rd13+8];
	ld.global.nc.f32 	%f780, [%rd13+12];
$L__BB5_14:
	setp.gt.s32 	%p71, %r7, -2;
	setp.lt.s32 	%p72, %r9, %r43;
	and.pred  	%p7, %p71, %p72;
	and.pred  	%p73, %p7, %p6;
	mov.f32 	%f781, 0f00000000;
	not.pred 	%p74, %p73;
	mov.f32 	%f782, %f781;
	mov.f32 	%f783, %f781;
	mov.f32 	%f784, %f781;
	@%p74 bra 	$L__BB5_16;
	mad.lo.s32 	%r71, %r8, %r39, %r9;
	shl.b32 	%r72, %r71, 2;
	mul.wide.s32 	%rd14, %r72, 4;
	add.s64 	%rd15, %rd1, %rd14;
	ld.global.nc.f32 	%f781, [%rd15];
	ld.global.nc.f32 	%f782, [%rd15+4];
	ld.global.nc.f32 	%f783, [%rd15+8];
	ld.global.nc.f32 	%f784, [%rd15+12];
$L__BB5_16:
	setp.lt.s32 	%p75, %r8, -1;
	not.pred 	%p76, %p5;
	or.pred  	%p77, %p76, %p75;
	setp.ge.s32 	%p78, %r10, %r44;
	mov.f32 	%f785, 0f00000000;
	or.pred  	%p79, %p77, %p78;
	mov.f32 	%f786, %f785;
	mov.f32 	%f787, %f785;
	mov.f32 	%f788, %f785;
	@%p79 bra 	$L__BB5_18;
	mad.lo.s32 	%r73, %r39, %r8, %r39;
	add.s32 	%r74, %r73, %r7;
	shl.b32 	%r75, %r74, 2;
	mul.wide.s32 	%rd16, %r75, 4;
	add.s64 	%rd17, %rd1, %rd16;
	ld.global.nc.f32 	%f785, [%rd17];
	ld.global.nc.f32 	%f786, [%rd17+4];
	ld.global.nc.f32 	%f787, [%rd17+8];
	ld.global.nc.f32 	%f788, [%rd17+12];
$L__BB5_18:
	add.s32 	%r76, %r8, 1;
	setp.ge.s32 	%p80, %r76, %r44;
	not.pred 	%p82, %p7;
	or.pred  	%p83, %p82, %p75;
	mov.f32 	%f789, 0f00000000;
	or.pred  	%p84, %p83, %p80;
	mov.f32 	%f790, %f789;
	mov.f32 	%f791, %f789;
	mov.f32 	%f792, %f789;
	@%p84 bra 	$L__BB5_20;
	mad.lo.s32 	%r77, %r39, %r8, %r39;
	add.s32 	%r78, %r7, %r77;
	shl.b32 	%r79, %r78, 2;
	add.s32 	%r80, %r79, 4;
	mul.wide.s32 	%rd18, %r80, 4;
	add.s64 	%rd19, %rd1, %rd18;
	ld.global.nc.f32 	%f789, [%rd19];
	ld.global.nc.f32 	%f790, [%rd19+4];
	ld.global.nc.f32 	%f791, [%rd19+8];
	ld.global.nc.f32 	%f792, [%rd19+12];
$L__BB5_20:
	cvt.rn.f32.s32 	%f470, %r7;
	sub.f32 	%f471, %f52, %f470;
	cvt.rn.f32.s32 	%f472, %r8;
	fma.rn.f32 	%f473, %f4, %f3, 0fBF000000;
	sub.f32 	%f474, %f473, %f472;
	mov.f32 	%f475, 0f3F800000;
	sub.f32 	%f476, %f475, %f471;
	sub.f32 	%f477, %f475, %f474;
	mul.f32 	%f478, %f476, %f477;
	mul.f32 	%f479, %f471, %f477;
	mul.f32 	%f480, %f474, %f476;
	mul.f32 	%f481, %f471, %f474;
	mul.f32 	%f482, %f479, %f781;
	fma.rn.f32 	%f483, %f478, %f777, %f482;
	fma.rn.f32 	%f484, %f480, %f785, %f483;
	fma.rn.f32 	%f485, %f481, %f789, %f484;
	mul.f32 	%f486, %f479, %f782;
	fma.rn.f32 	%f487, %f478, %f778, %f486;
	fma.rn.f32 	%f488, %f480, %f786, %f487;
	fma.rn.f32 	%f489, %f481, %f790, %f488;
	mul.f32 	%f490, %f479, %f783;
	fma.rn.f32 	%f491, %f478, %f779, %f490;
	fma.rn.f32 	%f492, %f480, %f787, %f491;
	fma.rn.f32 	%f493, %f481, %f791, %f492;
	mul.f32 	%f494, %f479, %f784;
	fma.rn.f32 	%f495, %f478, %f780, %f494;
	fma.rn.f32 	%f496, %f480, %f788, %f495;
	fma.rn.f32 	%f497, %f481, %f792, %f496;
	mul.f32 	%f793, %f485, 0f3D000000;
	mul.f32 	%f794, %f489, 0f3D000000;
	mul.f32 	%f795, %f493, 0f3D000000;
	mul.f32 	%f796, %f497, 0f3D000000;
$L__BB5_21:
	ld.param.f32 	%f755, [PrefilterSep9HKernel_param_10];
	add.f32 	%f93, %f773, %f793;
	add.f32 	%f94, %f774, %f794;
	add.f32 	%f95, %f775, %f795;
	add.f32 	%f96, %f776, %f796;
	add.f32 	%f499, %f755, %f755;
	mul.f32 	%f97, %f5, %f499;
	sub.f32 	%f98, %f2, %f97;
	setp.lt.f32 	%p85, %f98, 0f00000000;
	setp.gt.f32 	%p86, %f98, 0f3F800000;
	or.pred  	%p87, %p85, %p86;
	or.pred  	%p88, %p87, %p1;
	mov.f32 	%f813, 0f00000000;
	mov.f32 	%f814, %f813;
	mov.f32 	%f815, %f813;
	mov.f32 	%f816, %f813;
	@%p88 bra 	$L__BB5_31;
	fma.rn.f32 	%f99, %f98, %f1, 0fBF000000;
	fma.rn.f32 	%f501, %f4, %f3, 0fBF000000;
	cvt.rmi.f32.f32 	%f502, %f99;
	cvt.rzi.s32.f32 	%r11, %f502;
	cvt.rmi.f32.f32 	%f503, %f501;
	cvt.rzi.s32.f32 	%r12, %f503;
	add.s32 	%r13, %r11, 1;
	add.s32 	%r14, %r12, 1;
	setp.gt.s32 	%p89, %r11, -1;
	setp.lt.s32 	%p90, %r11, %r43;
	and.pred  	%p8, %p89, %p90;
	setp.gt.s32 	%p91, %r12, -1;
	setp.lt.s32 	%p92, %r12, %r44;
	and.pred  	%p9, %p91, %p92;
	and.pred  	%p94, %p8, %p9;
	mov.f32 	%f797, 0f00000000;
	not.pred 	%p95, %p94;
	mov.f32 	%f798, %f797;
	mov.f32 	%f799, %f797;
	mov.f32 	%f800, %f797;
	@%p95 bra 	$L__BB5_24;
	mad.lo.s32 	%r81, %r12, %r39, %r11;
	shl.b32 	%r82, %r81, 2;
	mul.wide.s32 	%rd20, %r82, 4;
	add.s64 	%rd21, %rd1, %rd20;
	ld.global.nc.f32 	%f797, [%rd21];
	ld.global.nc.f32 	%f798, [%rd21+4];
	ld.global.nc.f32 	%f799, [%rd21+8];
	ld.global.nc.f32 	%f800, [%rd21+12];
$L__BB5_24:
	setp.gt.s32 	%p96, %r11, -2;
	setp.lt.s32 	%p97, %r13, %r43;
	and.pred  	%p10, %p96, %p97;
	and.pred  	%p98, %p10, %p9;
	mov.f32 	%f801, 0f00000000;
	not.pred 	%p99, %p98;
	mov.f32 	%f802, %f801;
	mov.f32 	%f803, %f801;
	mov.f32 	%f804, %f801;
	@%p99 bra 	$L__BB5_26;
	mad.lo.s32 	%r83, %r12, %r39, %r11;
	shl.b32 	%r84, %r83, 2;
	add.s32 	%r85, %r84, 4;
	mul.wide.s32 	%rd22, %r85, 4;
	add.s64 	%rd23, %rd1, %rd22;
	ld.global.nc.f32 	%f801, [%rd23];
	ld.global.nc.f32 	%f802, [%rd23+4];
	ld.global.nc.f32 	%f803, [%rd23+8];
	ld.global.nc.f32 	%f804, [%rd23+12];
$L__BB5_26:
	setp.lt.s32 	%p100, %r12, -1;
	not.pred 	%p101, %p8;
	or.pred  	%p102, %p101, %p100;
	setp.ge.s32 	%p103, %r14, %r44;
	mov.f32 	%f805, 0f00000000;
	or.pred  	%p104, %p102, %p103;
	mov.f32 	%f806, %f805;
	mov.f32 	%f807, %f805;
	mov.f32 	%f808, %f805;
	@%p104 bra 	$L__BB5_28;
	mad.lo.s32 	%r86, %r39, %r12, %r39;
	add.s32 	%r87, %r86, %r11;
	shl.b32 	%r88, %r87, 2;
	mul.wide.s32 	%rd24, %r88, 4;
	add.s64 	%rd25, %rd1, %rd24;
	ld.global.nc.f32 	%f805, [%rd25];
	ld.global.nc.f32 	%f806, [%rd25+4];
	ld.global.nc.f32 	%f807, [%rd25+8];
	ld.global.nc.f32 	%f808, [%rd25+12];
$L__BB5_28:
	add.s32 	%r89, %r12, 1;
	setp.ge.s32 	%p105, %r89, %r44;
	not.pred 	%p107, %p10;
	or.pred  	%p108, %p107, %p100;
	mov.f32 	%f809, 0f00000000;
	or.pred  	%p109, %p108, %p105;
	mov.f32 	%f810, %f809;
	mov.f32 	%f811, %f809;
	mov.f32 	%f812, %f809;
	@%p109 bra 	$L__BB5_30;
	mad.lo.s32 	%r90, %r39, %r12, %r39;
	add.s32 	%r91, %r11, %r90;
	shl.b32 	%r92, %r91, 2;
	add.s32 	%r93, %r92, 4;
	mul.wide.s32 	%rd26, %r93, 4;
	add.s64 	%rd27, %rd1, %rd26;
	ld.global.nc.f32 	%f809, [%rd27];
	ld.global.nc.f32 	%f810, [%rd27+4];
	ld.global.nc.f32 	%f811, [%rd27+8];
	ld.global.nc.f32 	%f812, [%rd27+12];
$L__BB5_30:
	cvt.rn.f32.s32 	%f507, %r11;
	sub.f32 	%f508, %f99, %f507;
	cvt.rn.f32.s32 	%f509, %r12;
	fma.rn.f32 	%f510, %f4, %f3, 0fBF000000;
	sub.f32 	%f511, %f510, %f509;
	mov.f32 	%f512, 0f3F800000;
	sub.f32 	%f513, %f512, %f508;
	sub.f32 	%f514, %f512, %f511;
	mul.f32 	%f515, %f513, %f514;
	mul.f32 	%f516, %f508, %f514;
	mul.f32 	%f517, %f511, %f513;
	mul.f32 	%f518, %f508, %f511;
	mul.f32 	%f519, %f516, %f801;
	fma.rn.f32 	%f520, %f515, %f797, %f519;
	fma.rn.f32 	%f521, %f517, %f805, %f520;
	fma.rn.f32 	%f522, %f518, %f809, %f521;
	mul.f32 	%f523, %f516, %f802;
	fma.rn.f32 	%f524, %f515, %f798, %f523;
	fma.rn.f32 	%f525, %f517, %f806, %f524;
	fma.rn.f32 	%f526, %f518, %f810, %f525;
	mul.f32 	%f527, %f516, %f803;
	fma.rn.f32 	%f528, %f515, %f799, %f527;
	fma.rn.f32 	%f529, %f517, %f807, %f528;
	fma.rn.f32 	%f530, %f518, %f811, %f529;
	mul.f32 	%f531, %f516, %f804;
	fma.rn.f32 	%f532, %f515, %f800, %f531;
	fma.rn.f32 	%f533, %f517, %f808, %f532;
	fma.rn.f32 	%f534, %f518, %f812, %f533;
	mul.f32 	%f813, %f522, 0f3DE00000;
	mul.f32 	%f814, %f526, 0f3DE00000;
	mul.f32 	%f815, %f530, 0f3DE00000;
	mul.f32 	%f816, %f534, 0f3DE00000;
$L__BB5_31:
	ld.param.f32 	%f756, [PrefilterSep9HKernel_param_10];
	add.f32 	%f140, %f93, %f813;
	add.f32 	%f141, %f94, %f814;
	add.f32 	%f142, %f95, %f815;
	add.f32 	%f143, %f96, %f816;
	mul.f32 	%f144, %f756, %f5;
	sub.f32 	%f145, %f2, %f144;
	setp.lt.f32 	%p110, %f145, 0f00000000;
	setp.gt.f32 	%p111, %f145, 0f3F800000;
	or.pred  	%p112, %p110, %p111;
	or.pred  	%p113, %p112, %p1;
	mov.f32 	%f833, 0f00000000;
	mov.f32 	%f834, %f833;
	mov.f32 	%f835, %f833;
	mov.f32 	%f836, %f833;
	@%p113 bra 	$L__BB5_41;
	fma.rn.f32 	%f146, %f145, %f1, 0fBF000000;
	fma.rn.f32 	%f537, %f4, %f3, 0fBF000000;
	cvt.rmi.f32.f32 	%f538, %f146;
	cvt.rzi.s32.f32 	%r15, %f538;
	cvt.rmi.f32.f32 	%f539, %f537;
	cvt.rzi.s32.f32 	%r16, %f539;
	add.s32 	%r17, %r15, 1;
	add.s32 	%r18, %r16, 1;
	setp.gt.s32 	%p114, %r15, -1;
	setp.lt.s32 	%p115, %r15, %r43;
	and.pred  	%p11, %p114, %p115;
	setp.gt.s32 	%p116, %r16, -1;
	setp.lt.s32 	%p117, %r16, %r44;
	and.pred  	%p12, %p116, %p117;
	and.pred  	%p119, %p11, %p12;
	mov.f32 	%f817, 0f00000000;
	not.pred 	%p120, %p119;
	mov.f32 	%f818, %f817;
	mov.f32 	%f819, %f817;
	mov.f32 	%f820, %f817;
	@%p120 bra 	$L__BB5_34;
	mad.lo.s32 	%r94, %r16, %r39, %r15;
	shl.b32 	%r95, %r94, 2;
	mul.wide.s32 	%rd28, %r95, 4;
	add.s64 	%rd29, %rd1, %rd28;
	ld.global.nc.f32 	%f817, [%rd29];
	ld.global.nc.f32 	%f818, [%rd29+4];
	ld.global.nc.f32 	%f819, [%rd29+8];
	ld.global.nc.f32 	%f820, [%rd29+12];
$L__BB5_34:
	setp.gt.s32 	%p121, %r15, -2;
	setp.lt.s32 	%p122, %r17, %r43;
	and.pred  	%p13, %p121, %p122;
	and.pred  	%p123, %p13, %p12;
	mov.f32 	%f821, 0f00000000;
	not.pred 	%p124, %p123;
	mov.f32 	%f822, %f821;
	mov.f32 	%f823, %f821;
	mov.f32 	%f824, %f821;
	@%p124 bra 	$L__BB5_36;
	mad.lo.s32 	%r96, %r16, %r39, %r17;
	shl.b32 	%r97, %r96, 2;
	mul.wide.s32 	%rd30, %r97, 4;
	add.s64 	%rd31, %rd1, %rd30;
	ld.global.nc.f32 	%f821, [%rd31];
	ld.global.nc.f32 	%f822, [%rd31+4];
	ld.global.nc.f32 	%f823, [%rd31+8];
	ld.global.nc.f32 	%f824, [%rd31+12];
$L__BB5_36:
	setp.lt.s32 	%p125, %r16, -1;
	not.pred 	%p126, %p11;
	or.pred  	%p127, %p126, %p125;
	setp.ge.s32 	%p128, %r18, %r44;
	mov.f32 	%f825, 0f00000000;
	or.pred  	%p129, %p127, %p128;
	mov.f32 	%f826, %f825;
	mov.f32 	%f827, %f825;
	mov.f32 	%f828, %f825;
	@%p129 bra 	$L__BB5_38;
	mad.lo.s32 	%r98, %r39, %r16, %r39;
	add.s32 	%r99, %r98, %r15;
	shl.b32 	%r100, %r99, 2;
	mul.wide.s32 	%rd32, %r100, 4;
	add.s64 	%rd33, %rd1, %rd32;
	ld.global.nc.f32 	%f825, [%rd33];
	ld.global.nc.f32 	%f826, [%rd33+4];
	ld.global.nc.f32 	%f827, [%rd33+8];
	ld.global.nc.f32 	%f828, [%rd33+12];
$L__BB5_38:
	add.s32 	%r101, %r16, 1;
	setp.ge.s32 	%p130, %r101, %r44;
	not.pred 	%p132, %p13;
	or.pred  	%p133, %p132, %p125;
	mov.f32 	%f829, 0f00000000;
	or.pred  	%p134, %p133, %p130;
	mov.f32 	%f830, %f829;
	mov.f32 	%f831, %f829;
	mov.f32 	%f832, %f829;
	@%p134 bra 	$L__BB5_40;
	mad.lo.s32 	%r102, %r39, %r16, %r39;
	add.s32 	%r103, %r15, %r102;
	shl.b32 	%r104, %r103, 2;
	add.s32 	%r105, %r104, 4;
	mul.wide.s32 	%rd34, %r105, 4;
	add.s64 	%rd35, %rd1, %rd34;
	ld.global.nc.f32 	%f829, [%rd35];
	ld.global.nc.f32 	%f830, [%rd35+4];
	ld.global.nc.f32 	%f831, [%rd35+8];
	ld.global.nc.f32 	%f832, [%rd35+12];
$L__BB5_40:
	cvt.rn.f32.s32 	%f543, %r15;
	sub.f32 	%f544, %f146, %f543;
	cvt.rn.f32.s32 	%f545, %r16;
	fma.rn.f32 	%f546, %f4, %f3, 0fBF000000;
	sub.f32 	%f547, %f546, %f545;
	mov.f32 	%f548, 0f3F800000;
	sub.f32 	%f549, %f548, %f544;
	sub.f32 	%f550, %f548, %f547;
	mul.f32 	%f551, %f549, %f550;
	mul.f32 	%f552, %f544, %f550;
	mul.f32 	%f553, %f547, %f549;
	mul.f32 	%f554, %f544, %f547;
	mul.f32 	%f555, %f552, %f821;
	fma.rn.f32 	%f556, %f551, %f817, %f555;
	fma.rn.f32 	%f557, %f553, %f825, %f556;
	fma.rn.f32 	%f558, %f554, %f829, %f557;
	mul.f32 	%f559, %f552, %f822;
	fma.rn.f32 	%f560, %f551, %f818, %f559;
	fma.rn.f32 	%f561, %f553, %f826, %f560;
	fma.rn.f32 	%f562, %f554, %f830, %f561;
	mul.f32 	%f563, %f552, %f823;
	fma.rn.f32 	%f564, %f551, %f819, %f563;
	fma.rn.f32 	%f565, %f553, %f827, %f564;
	fma.rn.f32 	%f566, %f554, %f831, %f565;
	mul.f32 	%f567, %f552, %f824;
	fma.rn.f32 	%f568, %f551, %f820, %f567;
	fma.rn.f32 	%f569, %f553, %f828, %f568;
	fma.rn.f32 	%f570, %f554, %f832, %f569;
	mul.f32 	%f833, %f558, 0f3E600000;
	mul.f32 	%f834, %f562, 0f3E600000;
	mul.f32 	%f835, %f566, 0f3E600000;
	mul.f32 	%f836, %f570, 0f3E600000;
$L__BB5_41:
	add.f32 	%f187, %f140, %f833;
	add.f32 	%f188, %f141, %f834;
	add.f32 	%f189, %f142, %f835;
	add.f32 	%f190, %f143, %f836;
	setp.lt.f32 	%p135, %f2, 0f00000000;
	setp.gt.f32 	%p136, %f2, 0f3F800000;
	or.pred  	%p137, %p135, %p136;
	or.pred  	%p138, %p137, %p1;
	mov.f32 	%f853, 0f00000000;
	mov.f32 	%f854, %f853;
	mov.f32 	%f855, %f853;
	mov.f32 	%f856, %f853;
	@%p138 bra 	$L__BB5_51;
	fma.rn.f32 	%f573, %f2, %f1, 0fBF000000;
	fma.rn.f32 	%f574, %f4, %f3, 0fBF000000;
	cvt.rmi.f32.f32 	%f575, %f573;
	cvt.rzi.s32.f32 	%r19, %f575;
	cvt.rmi.f32.f32 	%f576, %f574;
	cvt.rzi.s32.f32 	%r20, %f576;
	add.s32 	%r21, %r19, 1;
	add.s32 	%r22, %r20, 1;
	setp.gt.s32 	%p139, %r19, -1;
	setp.lt.s32 	%p140, %r19, %r43;
	and.pred  	%p14, %p139, %p140;
	setp.gt.s32 	%p141, %r20, -1;
	setp.lt.s32 	%p142, %r20, %r44;
	and.pred  	%p15, %p141, %p142;
	and.pred  	%p144, %p14, %p15;
	mov.f32 	%f837, 0f00000000;
	not.pred 	%p145, %p144;
	mov.f32 	%f838, %f837;
	mov.f32 	%f839, %f837;
	mov.f32 	%f840, %f837;
	@%p145 bra 	$L__BB5_44;
	mad.lo.s32 	%r106, %r20, %r39, %r19;
	shl.b32 	%r107, %r106, 2;
	mul.wide.s32 	%rd36, %r107, 4;
	add.s64 	%rd37, %rd1, %rd36;
	ld.global.nc.f32 	%f837, [%rd37];
	ld.global.nc.f32 	%f838, [%rd37+4];
	ld.global.nc.f32 	%f839, [%rd37+8];
	ld.global.nc.f32 	%f840, [%rd37+12];
$L__BB5_44:
	setp.gt.s32 	%p146, %r19, -2;
	setp.lt.s32 	%p147, %r21, %r43;
	and.pred  	%p16, %p146, %p147;
	and.pred  	%p148, %p16, %p15;
	mov.f32 	%f841, 0f00000000;
	not.pred 	%p149, %p148;
	mov.f32 	%f842, %f841;
	mov.f32 	%f843, %f841;
	mov.f32 	%f844, %f841;
	@%p149 bra 	$L__BB5_46;
	mad.lo.s32 	%r108, %r20, %r39, %r21;
	shl.b32 	%r109, %r108, 2;
	mul.wide.s32 	%rd38, %r109, 4;
	add.s64 	%rd39, %rd1, %rd38;
	ld.global.nc.f32 	%f841, [%rd39];
	ld.global.nc.f32 	%f842, [%rd39+4];
	ld.global.nc.f32 	%f843, [%rd39+8];
	ld.global.nc.f32 	%f844, [%rd39+12];
$L__BB5_46:
	setp.lt.s32 	%p150, %r20, -1;
	not.pred 	%p151, %p14;
	or.pred  	%p152, %p151, %p150;
	setp.ge.s32 	%p153, %r22, %r44;
	mov.f32 	%f845, 0f00000000;
	or.pred  	%p154, %p152, %p153;
	mov.f32 	%f846, %f845;
	mov.f32 	%f847, %f845;
	mov.f32 	%f848, %f845;
	@%p154 bra 	$L__BB5_48;
	mad.lo.s32 	%r110, %r39, %r20, %r39;
	add.s32 	%r111, %r110, %r19;
	shl.b32 	%r112, %r111, 2;
	mul.wide.s32 	%rd40, %r112, 4;
	add.s64 	%rd41, %rd1, %rd40;
	ld.global.nc.f32 	%f845, [%rd41];
	ld.global.nc.f32 	%f846, [%rd41+4];
	ld.global.nc.f32 	%f847, [%rd41+8];
	ld.global.nc.f32 	%f848, [%rd41+12];
$L__BB5_48:
	add.s32 	%r113, %r20, 1;
	setp.ge.s32 	%p155, %r113, %r44;
	not.pred 	%p157, %p16;
	or.pred  	%p158, %p157, %p150;
	mov.f32 	%f849, 0f00000000;
	or.pred  	%p159, %p158, %p155;
	mov.f32 	%f850, %f849;
	mov.f32 	%f851, %f849;
	mov.f32 	%f852, %f849;
	@%p159 bra 	$L__BB5_50;
	mad.lo.s32 	%r114, %r39, %r20, %r39;
	add.s32 	%r115, %r19, %r114;
	shl.b32 	%r116, %r115, 2;
	add.s32 	%r117, %r116, 4;
	mul.wide.s32 	%rd42, %r117, 4;
	add.s64 	%rd43, %rd1, %rd42;
	ld.global.nc.f32 	%f849, [%rd43];
	ld.global.nc.f32 	%f850, [%rd43+4];
	ld.global.nc.f32 	%f851, [%rd43+8];
	ld.global.nc.f32 	%f852, [%rd43+12];
$L__BB5_50:
	cvt.rn.f32.s32 	%f580, %r19;
	fma.rn.f32 	%f581, %f2, %f1, 0fBF000000;
	sub.f32 	%f582, %f581, %f580;
	cvt.rn.f32.s32 	%f583, %r20;
	fma.rn.f32 	%f584, %f4, %f3, 0fBF000000;
	sub.f32 	%f585, %f584, %f583;
	mov.f32 	%f586, 0f3F800000;
	sub.f32 	%f587, %f586, %f582;
	sub.f32 	%f588, %f586, %f585;
	mul.f32 	%f589, %f587, %f588;
	mul.f32 	%f590, %f582, %f588;
	mul.f32 	%f591, %f587, %f585;
	mul.f32 	%f592, %f582, %f585;
	mul.f32 	%f593, %f590, %f841;
	fma.rn.f32 	%f594, %f589, %f837, %f593;
	fma.rn.f32 	%f595, %f591, %f845, %f594;
	fma.rn.f32 	%f596, %f592, %f849, %f595;
	mul.f32 	%f597, %f590, %f842;
	fma.rn.f32 	%f598, %f589, %f838, %f597;
	fma.rn.f32 	%f599, %f591, %f846, %f598;
	fma.rn.f32 	%f600, %f592, %f850, %f599;
	mul.f32 	%f601, %f590, %f843;
	fma.rn.f32 	%f602, %f589, %f839, %f601;
	fma.rn.f32 	%f603, %f591, %f847, %f602;
	fma.rn.f32 	%f604, %f592, %f851, %f603;
	mul.f32 	%f605, %f590, %f844;
	fma.rn.f32 	%f606, %f589, %f840, %f605;
	fma.rn.f32 	%f607, %f591, %f848, %f606;
	fma.rn.f32 	%f608, %f592, %f852, %f607;
	mul.f32 	%f853, %f596, 0f3E8C0000;
	mul.f32 	%f854, %f600, 0f3E8C0000;
	mul.f32 	%f855, %f604, 0f3E8C0000;
	mul.f32 	%f856, %f608, 0f3E8C0000;
$L__BB5_51:
	add.f32 	%f231, %f187, %f853;
	add.f32 	%f232, %f188, %f854;
	add.f32 	%f233, %f189, %f855;
	add.f32 	%f234, %f190, %f856;
	add.f32 	%f235, %f144, %f2;
	setp.lt.f32 	%p160, %f235, 0f00000000;
	setp.gt.f32 	%p161, %f235, 0f3F800000;
	or.pred  	%p162, %p160, %p161;
	or.pred  	%p163, %p162, %p1;
	mov.f32 	%f873, 0f00000000;
	mov.f32 	%f874, %f873;
	mov.f32 	%f875, %f873;
	mov.f32 	%f876, %f873;
	@%p163 bra 	$L__BB5_61;
	fma.rn.f32 	%f236, %f235, %f1, 0fBF000000;
	fma.rn.f32 	%f611, %f4, %f3, 0fBF000000;
	cvt.rmi.f32.f32 	%f612, %f236;
	cvt.rzi.s32.f32 	%r23, %f612;
	cvt.rmi.f32.f32 	%f613, %f611;
	cvt.rzi.s32.f32 	%r24, %f613;
	add.s32 	%r25, %r23, 1;
	add.s32 	%r26, %r24, 1;
	setp.gt.s32 	%p164, %r23, -1;
	setp.lt.s32 	%p165, %r23, %r43;
	and.pred  	%p17, %p164, %p165;
	setp.gt.s32 	%p166, %r24, -1;
	setp.lt.s32 	%p167, %r24, %r44;
	and.pred  	%p18, %p166, %p167;
	and.pred  	%p169, %p17, %p18;
	mov.f32 	%f857, 0f00000000;
	not.pred 	%p170, %p169;
	mov.f32 	%f858, %f857;
	mov.f32 	%f859, %f857;
	mov.f32 	%f860, %f857;
	@%p170 bra 	$L__BB5_54;
	mad.lo.s32 	%r118, %r24, %r39, %r23;
	shl.b32 	%r119, %r118, 2;
	mul.wide.s32 	%rd44, %r119, 4;
	add.s64 	%rd45, %rd1, %rd44;
	ld.global.nc.f32 	%f857, [%rd45];
	ld.global.nc.f32 	%f858, [%rd45+4];
	ld.global.nc.f32 	%f859, [%rd45+8];
	ld.global.nc.f32 	%f860, [%rd45+12];
$L__BB5_54:
	setp.gt.s32 	%p171, %r23, -2;
	setp.lt.s32 	%p172, %r25, %r43;
	and.pred  	%p19, %p171, %p172;
	and.pred  	%p173, %p19, %p18;
	mov.f32 	%f861, 0f00000000;
	not.pred 	%p174, %p173;
	mov.f32 	%f862, %f861;
	mov.f32 	%f863, %f861;
	mov.f32 	%f864, %f861;
	@%p174 bra 	$L__BB5_56;
	mad.lo.s32 	%r120, %r24, %r39, %r25;
	shl.b32 	%r121, %r120, 2;
	mul.wide.s32 	%rd46, %r121, 4;
	add.s64 	%rd47, %rd1, %rd46;
	ld.global.nc.f32 	%f861, [%rd47];
	ld.global.nc.f32 	%f862, [%rd47+4];
	ld.global.nc.f32 	%f863, [%rd47+8];
	ld.global.nc.f32 	%f864, [%rd47+12];
$L__BB5_56:
	setp.lt.s32 	%p175, %r24, -1;
	not.pred 	%p176, %p17;
	or.pred  	%p177, %p176, %p175;
	setp.ge.s32 	%p178, %r26, %r44;
	mov.f32 	%f865, 0f00000000;
	or.pred  	%p179, %p177, %p178;
	mov.f32 	%f866, %f865;
	mov.f32 	%f867, %f865;
	mov.f32 	%f868, %f865;
	@%p179 bra 	$L__BB5_58;
	mad.lo.s32 	%r122, %r39, %r24, %r39;
	add.s32 	%r123, %r122, %r23;
	shl.b32 	%r124, %r123, 2;
	mul.wide.s32 	%rd48, %r124, 4;
	add.s64 	%rd49, %rd1, %rd48;
	ld.global.nc.f32 	%f865, [%rd49];
	ld.global.nc.f32 	%f866, [%rd49+4];
	ld.global.nc.f32 	%f867, [%rd49+8];
	ld.global.nc.f32 	%f868, [%rd49+12];
$L__BB5_58:
	add.s32 	%r125, %r24, 1;
	setp.ge.s32 	%p180, %r125, %r44;
	not.pred 	%p182, %p19;
	or.pred  	%p183, %p182, %p175;
	mov.f32 	%f869, 0f00000000;
	or.pred  	%p184, %p183, %p180;
	mov.f32 	%f870, %f869;
	mov.f32 	%f871, %f869;
	mov.f32 	%f872, %f869;
	@%p184 bra 	$L__BB5_60;
	mad.lo.s32 	%r126, %r39, %r24, %r39;
	add.s32 	%r127, %r23, %r126;
	shl.b32 	%r128, %r127, 2;
	add.s32 	%r129, %r128, 4;
	mul.wide.s32 	%rd50, %r129, 4;
	add.s64 	%rd51, %rd1, %rd50;
	ld.global.nc.f32 	%f869, [%rd51];
	ld.global.nc.f32 	%f870, [%rd51+4];
	ld.global.nc.f32 	%f871, [%rd51+8];
	ld.global.nc.f32 	%f872, [%rd51+12];
$L__BB5_60:
	cvt.rn.f32.s32 	%f617, %r23;
	sub.f32 	%f618, %f236, %f617;
	cvt.rn.f32.s32 	%f619, %r24;
	fma.rn.f32 	%f620, %f4, %f3, 0fBF000000;
	sub.f32 	%f621, %f620, %f619;
	mov.f32 	%f622, 0f3F800000;
	sub.f32 	%f623, %f622, %f618;
	sub.f32 	%f624, %f622, %f621;
	mul.f32 	%f625, %f623, %f624;
	mul.f32 	%f626, %f618, %f624;
	mul.f32 	%f627, %f621, %f623;
	mul.f32 	%f628, %f618, %f621;
	mul.f32 	%f629, %f626, %f861;
	fma.rn.f32 	%f630, %f625, %f857, %f629;
	fma.rn.f32 	%f631, %f627, %f865, %f630;
	fma.rn.f32 	%f632, %f628, %f869, %f631;
	mul.f32 	%f633, %f626, %f862;
	fma.rn.f32 	%f634, %f625, %f858, %f633;
	fma.rn.f32 	%f635, %f627, %f866, %f634;
	fma.rn.f32 	%f636, %f628, %f870, %f635;
	mul.f32 	%f637, %f626, %f863;
	fma.rn.f32 	%f638, %f625, %f859, %f637;
	fma.rn.f32 	%f639, %f627, %f867, %f638;
	fma.rn.f32 	%f640, %f628, %f871, %f639;
	mul.f32 	%f641, %f626, %f864;
	fma.rn.f32 	%f642, %f625, %f860, %f641;
	fma.rn.f32 	%f643, %f627, %f868, %f642;
	fma.rn.f32 	%f644, %f628, %f872, %f643;
	mul.f32 	%f873, %f632, 0f3E600000;
	mul.f32 	%f874, %f636, 0f3E600000;
	mul.f32 	%f875, %f640, 0f3E600000;
	mul.f32 	%f876, %f644, 0f3E600000;
$L__BB5_61:
	add.f32 	%f277, %f231, %f873;
	add.f32 	%f278, %f232, %f874;
	add.f32 	%f279, %f233, %f875;
	add.f32 	%f280, %f234, %f876;
	add.f32 	%f281, %f97, %f2;
	setp.lt.f32 	%p185, %f281, 0f00000000;
	setp.gt.f32 	%p186, %f281, 0f3F800000;
	or.pred  	%p187, %p185, %p186;
	or.pred  	%p188, %p187, %p1;
	mov.f32 	%f893, 0f00000000;
	mov.f32 	%f894, %f893;
	mov.f32 	%f895, %f893;
	mov.f32 	%f896, %f893;
	@%p188 bra 	$L__BB5_71;
	fma.rn.f32 	%f282, %f281, %f1, 0fBF000000;
	fma.rn.f32 	%f647, %f4, %f3, 0fBF000000;
	cvt.rmi.f32.f32 	%f648, %f282;
	cvt.rzi.s32.f32 	%r27, %f648;
	cvt.rmi.f32.f32 	%f649, %f647;
	cvt.rzi.s32.f32 	%r28, %f649;
	add.s32 	%r29, %r27, 1;
	add.s32 	%r30, %r28, 1;
	setp.gt.s32 	%p189, %r27, -1;
	setp.lt.s32 	%p190, %r27, %r43;
	and.pred  	%p20, %p189, %p190;
	setp.gt.s32 	%p191, %r28, -1;
	setp.lt.s32 	%p192, %r28, %r44;
	and.pred  	%p21, %p191, %p192;
	and.pred  	%p194, %p20, %p21;
	mov.f32 	%f877, 0f00000000;
	not.pred 	%p195, %p194;
	mov.f32 	%f878, %f877;
	mov.f32 	%f879, %f877;
	mov.f32 	%f880, %f877;
	@%p195 bra 	$L__BB5_64;
	mad.lo.s32 	%r130, %r28, %r39, %r27;
	shl.b32 	%r131, %r130, 2;
	mul.wide.s32 	%rd52, %r131, 4;
	add.s64 	%rd53, %rd1, %rd52;
	ld.global.nc.f32 	%f877, [%rd53];
	ld.global.nc.f32 	%f878, [%rd53+4];
	ld.global.nc.f32 	%f879, [%rd53+8];
	ld.global.nc.f32 	%f880, [%rd53+12];
$L__BB5_64:
	setp.gt.s32 	%p196, %r27, -2;
	setp.lt.s32 	%p197, %r29, %r43;
	and.pred  	%p22, %p196, %p197;
	and.pred  	%p198, %p22, %p21;
	mov.f32 	%f881, 0f00000000;
	not.pred 	%p199, %p198;
	mov.f32 	%f882, %f881;
	mov.f32 	%f883, %f881;
	mov.f32 	%f884, %f881;
	@%p199 bra 	$L__BB5_66;
	mad.lo.s32 	%r132, %r28, %r39, %r29;
	shl.b32 	%r133, %r132, 2;
	mul.wide.s32 	%rd54, %r133, 4;
	add.s64 	%rd55, %rd1, %rd54;
	ld.global.nc.f32 	%f881, [%rd55];
	ld.global.nc.f32 	%f882, [%rd55+4];
	ld.global.nc.f32 	%f883, [%rd55+8];
	ld.global.nc.f32 	%f884, [%rd55+12];
$L__BB5_66:
	setp.lt.s32 	%p200, %r28, -1;
	not.pred 	%p201, %p20;
	or.pred  	%p202, %p201, %p200;
	setp.ge.s32 	%p203, %r30, %r44;
	mov.f32 	%f885, 0f00000000;
	or.pred  	%p204, %p202, %p203;
	mov.f32 	%f886, %f885;
	mov.f32 	%f887, %f885;
	mov.f32 	%f888, %f885;
	@%p204 bra 	$L__BB5_68;
	mad.lo.s32 	%r134, %r39, %r28, %r39;
	add.s32 	%r135, %r134, %r27;
	shl.b32 	%r136, %r135, 2;
	mul.wide.s32 	%rd56, %r136, 4;
	add.s64 	%rd57, %rd1, %rd56;
	ld.global.nc.f32 	%f885, [%rd57];
	ld.global.nc.f32 	%f886, [%rd57+4];
	ld.global.nc.f32 	%f887, [%rd57+8];
	ld.global.nc.f32 	%f888, [%rd57+12];
$L__BB5_68:
	add.s32 	%r137, %r28, 1;
	setp.ge.s32 	%p205, %r137, %r44;
	not.pred 	%p207, %p22;
	or.pred  	%p208, %p207, %p200;
	mov.f32 	%f889, 0f00000000;
	or.pred  	%p209, %p208, %p205;
	mov.f32 	%f890, %f889;
	mov.f32 	%f891, %f889;
	mov.f32 	%f892, %f889;
	@%p209 bra 	$L__BB5_70;
	mad.lo.s32 	%r138, %r39, %r28, %r39;
	add.s32 	%r139, %r27, %r138;
	shl.b32 	%r140, %r139, 2;
	add.s32 	%r141, %r140, 4;
	mul.wide.s32 	%rd58, %r141, 4;
	add.s64 	%rd59, %rd1, %rd58;
	ld.global.nc.f32 	%f889, [%rd59];
	ld.global.nc.f32 	%f890, [%rd59+4];
	ld.global.nc.f32 	%f891, [%rd59+8];
	ld.global.nc.f32 	%f892, [%rd59+12];
$L__BB5_70:
	cvt.rn.f32.s32 	%f653, %r27;
	sub.f32 	%f654, %f282, %f653;
	cvt.rn.f32.s32 	%f655, %r28;
	fma.rn.f32 	%f656, %f4, %f3, 0fBF000000;
	sub.f32 	%f657, %f656, %f655;
	mov.f32 	%f658, 0f3F800000;
	sub.f32 	%f659, %f658, %f654;
	sub.f32 	%f660, %f658, %f657;
	mul.f32 	%f661, %f659, %f660;
	mul.f32 	%f662, %f654, %f660;
	mul.f32 	%f663, %f657, %f659;
	mul.f32 	%f664, %f654, %f657;
	mul.f32 	%f665, %f662, %f881;
	fma.rn.f32 	%f666, %f661, %f877, %f665;
	fma.rn.f32 	%f667, %f663, %f885, %f666;
	fma.rn.f32 	%f668, %f664, %f889, %f667;
	mul.f32 	%f669, %f662, %f882;
	fma.rn.f32 	%f670, %f661, %f878, %f669;
	fma.rn.f32 	%f671, %f663, %f886, %f670;
	fma.rn.f32 	%f672, %f664, %f890, %f671;
	mul.f32 	%f673, %f662, %f883;
	fma.rn.f32 	%f674, %f661, %f879, %f673;
	fma.rn.f32 	%f675, %f663, %f887, %f674;
	fma.rn.f32 	%f676, %f664, %f891, %f675;
	mul.f32 	%f677, %f662, %f884;
	fma.rn.f32 	%f678, %f661, %f880, %f677;
	fma.rn.f32 	%f679, %f663, %f888, %f678;
	fma.rn.f32 	%f680, %f664, %f892, %f679;
	mul.f32 	%f893, %f668, 0f3DE00000;
	mul.f32 	%f894, %f672, 0f3DE00000;
	mul.f32 	%f895, %f676, 0f3DE00000;
	mul.f32 	%f896, %f680, 0f3DE00000;
$L__BB5_71:
	add.f32 	%f323, %f277, %f893;
	add.f32 	%f324, %f278, %f894;
	add.f32 	%f325, %f279, %f895;
	add.f32 	%f326, %f280, %f896;
	add.f32 	%f327, %f50, %f2;
	setp.lt.f32 	%p210, %f327, 0f00000000;
	setp.gt.f32 	%p211, %f327, 0f3F800000;
	or.pred  	%p212, %p210, %p211;
	or.pred  	%p213, %p212, %p1;
	mov.f32 	%f913, 0f00000000;
	mov.f32 	%f914, %f913;
	mov.f32 	%f915, %f913;
	mov.f32 	%f916, %f913;
	@%p213 bra 	$L__BB5_81;
	fma.rn.f32 	%f328, %f327, %f1, 0fBF000000;
	fma.rn.f32 	%f329, %f4, %f3, 0fBF000000;
	cvt.rmi.f32.f32 	%f683, %f328;
	cvt.rzi.s32.f32 	%r31, %f683;
	cvt.rmi.f32.f32 	%f684, %f329;
	cvt.rzi.s32.f32 	%r32, %f684;
	add.s32 	%r33, %r31, 1;
	add.s32 	%r34, %r32, 1;
	setp.gt.s32 	%p214, %r31, -1;
	setp.lt.s32 	%p215, %r31, %r43;
	and.pred  	%p23, %p214, %p215;
	setp.gt.s32 	%p216, %r32, -1;
	setp.lt.s32 	%p217, %r32, %r44;
	and.pred  	%p24, %p216, %p217;
	and.pred  	%p219, %p23, %p24;
	mov.f32 	%f897, 0f00000000;
	not.pred 	%p220, %p219;
	mov.f32 	%f898, %f897;
	mov.f32 	%f899, %f897;
	mov.f32 	%f900, %f897;
	@%p220 bra 	$L__BB5_74;
	mad.lo.s32 	%r142, %r32, %r39, %r31;
	shl.b32 	%r143, %r142, 2;
	mul.wide.s32 	%rd60, %r143, 4;
	add.s64 	%rd61, %rd1, %rd60;
	ld.global.nc.f32 	%f897, [%rd61];
	ld.global.nc.f32 	%f898, [%rd61+4];
	ld.global.nc.f32 	%f899, [%rd61+8];
	ld.global.nc.f32 	%f900, [%rd61+12];
$L__BB5_74:
	setp.gt.s32 	%p221, %r31, -2;
	setp.lt.s32 	%p222, %r33, %r43;
	and.pred  	%p25, %p221, %p222;
	and.pred  	%p223, %p25, %p24;
	mov.f32 	%f901, 0f00000000;
	not.pred 	%p224, %p223;
	mov.f32 	%f902, %f901;
	mov.f32 	%f903, %f901;
	mov.f32 	%f904, %f901;
	@%p224 bra 	$L__BB5_76;
	mad.lo.s32 	%r144, %r32, %r39, %r33;
	shl.b32 	%r145, %r144, 2;
	mul.wide.s32 	%rd62, %r145, 4;
	add.s64 	%rd63, %rd1, %rd62;
	ld.global.nc.f32 	%f901, [%rd63];
	ld.global.nc.f32 	%f902, [%rd63+4];
	ld.global.nc.f32 	%f903, [%rd63+8];
	ld.global.nc.f32 	%f904, [%rd63+12];
$L__BB5_76:
	setp.lt.s32 	%p225, %r32, -1;
	not.pred 	%p226, %p23;
	or.pred  	%p227, %p226, %p225;
	setp.ge.s32 	%p228, %r34, %r44;
	mov.f32 	%f905, 0f00000000;
	or.pred  	%p229, %p227, %p228;
	mov.f32 	%f906, %f905;
	mov.f32 	%f907, %f905;
	mov.f32 	%f908, %f905;
	@%p229 bra 	$L__BB5_78;
	mad.lo.s32 	%r146, %r34, %r39, %r31;
	shl.b32 	%r147, %r146, 2;
	mul.wide.s32 	%rd64, %r147, 4;
	add.s64 	%rd65, %rd1, %rd64;
	ld.global.nc.f32 	%f905, [%rd65];
	ld.global.nc.f32 	%f906, [%rd65+4];
	ld.global.nc.f32 	%f907, [%rd65+8];
	ld.global.nc.f32 	%f908, [%rd65+12];
$L__BB5_78:
	not.pred 	%p232, %p25;
	or.pred  	%p233, %p232, %p225;
	mov.f32 	%f909, 0f00000000;
	or.pred  	%p234, %p233, %p228;
	mov.f32 	%f910, %f909;
	mov.f32 	%f911, %f909;
	mov.f32 	%f912, %f909;
	@%p234 bra 	$L__BB5_80;
	mad.lo.s32 	%r148, %r39, %r32, %r39;
	add.s32 	%r149, %r31, %r148;
	shl.b32 	%r150, %r149, 2;
	add.s32 	%r151, %r150, 4;
	mul.wide.s32 	%rd66, %r151, 4;
	add.s64 	%rd67, %rd1, %rd66;
	ld.global.nc.f32 	%f909, [%rd67];
	ld.global.nc.f32 	%f910, [%rd67+4];
	ld.global.nc.f32 	%f911, [%rd67+8];
	ld.global.nc.f32 	%f912, [%rd67+12];
$L__BB5_80:
	cvt.rn.f32.s32 	%f688, %r31;
	sub.f32 	%f689, %f328, %f688;
	cvt.rn.f32.s32 	%f690, %r32;
	sub.f32 	%f691, %f329, %f690;
	mov.f32 	%f692, 0f3F800000;
	sub.f32 	%f693, %f692, %f689;
	sub.f32 	%f694, %f692, %f691;
	mul.f32 	%f695, %f693, %f694;
	mul.f32 	%f696, %f689, %f694;
	mul.f32 	%f697, %f691, %f693;
	mul.f32 	%f698, %f689, %f691;
	mul.f32 	%f699, %f696, %f901;
	fma.rn.f32 	%f700, %f695, %f897, %f699;
	fma.rn.f32 	%f701, %f697, %f905, %f700;
	fma.rn.f32 	%f702, %f698, %f909, %f701;
	mul.f32 	%f703, %f696, %f902;
	fma.rn.f32 	%f704, %f695, %f898, %f703;
	fma.rn.f32 	%f705, %f697, %f906, %f704;
	fma.rn.f32 	%f706, %f698, %f910, %f705;
	mul.f32 	%f707, %f696, %f903;
	fma.rn.f32 	%f708, %f695, %f899, %f707;
	fma.rn.f32 	%f709, %f697, %f907, %f708;
	fma.rn.f32 	%f710, %f698, %f911, %f709;
	mul.f32 	%f711, %f696, %f904;
	fma.rn.f32 	%f712, %f695, %f900, %f711;
	fma.rn.f32 	%f713, %f697, %f908, %f712;
	fma.rn.f32 	%f714, %f698, %f912, %f713;
	mul.f32 	%f913, %f702, 0f3D000000;
	mul.f32 	%f914, %f706, 0f3D000000;
	mul.f32 	%f915, %f710, 0f3D000000;
	mul.f32 	%f916, %f714, 0f3D000000;
$L__BB5_81:
	add.f32 	%f370, %f323, %f913;
	add.f32 	%f371, %f324, %f914;
	add.f32 	%f372, %f325, %f915;
	add.f32 	%f373, %f326, %f916;
	add.f32 	%f374, %f6, %f2;
	setp.lt.f32 	%p235, %f374, 0f00000000;
	setp.gt.f32 	%p236, %f374, 0f3F800000;
	or.pred  	%p237, %p235, %p236;
	or.pred  	%p238, %p237, %p1;
	mov.f32 	%f933, 0f00000000;
	mov.f32 	%f934, %f933;
	mov.f32 	%f935, %f933;
	mov.f32 	%f936, %f933;
	@%p238 bra 	$L__BB5_91;
	fma.rn.f32 	%f375, %f374, %f1, 0fBF000000;
	fma.rn.f32 	%f376, %f4, %f3, 0fBF000000;
	cvt.rmi.f32.f32 	%f717, %f375;
	cvt.rzi.s32.f32 	%r35, %f717;
	cvt.rmi.f32.f32 	%f718, %f376;
	cvt.rzi.s32.f32 	%r36, %f718;
	add.s32 	%r37, %r35, 1;
	add.s32 	%r38, %r36, 1;
	setp.gt.s32 	%p239, %r35, -1;
	setp.lt.s32 	%p240, %r35, %r43;
	and.pred  	%p26, %p239, %p240;
	setp.gt.s32 	%p241, %r36, -1;
	setp.lt.s32 	%p242, %r36, %r44;
	and.pred  	%p27, %p241, %p242;
	and.pred  	%p244, %p26, %p27;
	mov.f32 	%f917, 0f00000000;
	not.pred 	%p245, %p244;
	mov.f32 	%f918, %f917;
	mov.f32 	%f919, %f917;
	mov.f32 	%f920, %f917;
	@%p245 bra 	$L__BB5_84;
	mad.lo.s32 	%r152, %r36, %r39, %r35;
	shl.b32 	%r153, %r152, 2;
	mul.wide.s32 	%rd68, %r153, 4;
	add.s64 	%rd69, %rd1, %rd68;
	ld.global.nc.f32 	%f917, [%rd69];
	ld.global.nc.f32 	%f918, [%rd69+4];
	ld.global.nc.f32 	%f919, [%rd69+8];
	ld.global.nc.f32 	%f920, [%rd69+12];
$L__BB5_84:
	setp.gt.s32 	%p246, %r35, -2;
	setp.lt.s32 	%p247, %r37, %r43;
	and.pred  	%p28, %p246, %p247;
	and.pred  	%p248, %p28, %p27;
	mov.f32 	%f921, 0f00000000;
	not.pred 	%p249, %p248;
	mov.f32 	%f922, %f921;
	mov.f32 	%f923, %f921;
	mov.f32 	%f924, %f921;
	@%p249 bra 	$L__BB5_86;
	mad.lo.s32 	%r154, %r36, %r39, %r37;
	shl.b32 	%r155, %r154, 2;
	mul.wide.s32 	%rd70, %r155, 4;
	add.s64 	%rd71, %rd1, %rd70;
	ld.global.nc.f32 	%f921, [%rd71];
	ld.global.nc.f32 	%f922, [%rd71+4];
	ld.global.nc.f32 	%f923, [%rd71+8];
	ld.global.nc.f32 	%f924, [%rd71+12];
$L__BB5_86:
	setp.lt.s32 	%p250, %r36, -1;
	not.pred 	%p251, %p26;
	or.pred  	%p252, %p251, %p250;
	setp.ge.s32 	%p253, %r38, %r44;
	mov.f32 	%f925, 0f00000000;
	or.pred  	%p254, %p252, %p253;
	mov.f32 	%f926, %f925;
	mov.f32 	%f927, %f925;
	mov.f32 	%f928, %f925;
	@%p254 bra 	$L__BB5_88;
	mad.lo.s32 	%r156, %r38, %r39, %r35;
	shl.b32 	%r157, %r156, 2;
	mul.wide.s32 	%rd72, %r157, 4;
	add.s64 	%rd73, %rd1, %rd72;
	ld.global.nc.f32 	%f925, [%rd73];
	ld.global.nc.f32 	%f926, [%rd73+4];
	ld.global.nc.f32 	%f927, [%rd73+8];
	ld.global.nc.f32 	%f928, [%rd73+12];
$L__BB5_88:
	not.pred 	%p257, %p28;
	or.pred  	%p258, %p257, %p250;
	mov.f32 	%f929, 0f00000000;
	or.pred  	%p259, %p258, %p253;
	mov.f32 	%f930, %f929;
	mov.f32 	%f931, %f929;
	mov.f32 	%f932, %f929;
	@%p259 bra 	$L__BB5_90;
	mad.lo.s32 	%r158, %r38, %r39, %r37;
	shl.b32 	%r159, %r158, 2;
	mul.wide.s32 	%rd74, %r159, 4;
	add.s64 	%rd75, %rd1, %rd74;
	ld.global.nc.f32 	%f929, [%rd75];
	ld.global.nc.f32 	%f930, [%rd75+4];
	ld.global.nc.f32 	%f931, [%rd75+8];
	ld.global.nc.f32 	%f932, [%rd75+12];
$L__BB5_90:
	cvt.rn.f32.s32 	%f722, %r35;
	sub.f32 	%f723, %f375, %f722;
	cvt.rn.f32.s32 	%f724, %r36;
	sub.f32 	%f725, %f376, %f724;
	mov.f32 	%f726, 0f3F800000;
	sub.f32 	%f727, %f726, %f723;
	sub.f32 	%f728, %f726, %f725;
	mul.f32 	%f729, %f727, %f728;
	mul.f32 	%f730, %f723, %f728;
	mul.f32 	%f731, %f725, %f727;
	mul.f32 	%f732, %f723, %f725;
	mul.f32 	%f733, %f730, %f921;
	fma.rn.f32 	%f734, %f729, %f917, %f733;
	fma.rn.f32 	%f735, %f731, %f925, %f734;
	fma.rn.f32 	%f736, %f732, %f929, %f735;
	mul.f32 	%f737, %f730, %f922;
	fma.rn.f32 	%f738, %f729, %f918, %f737;
	fma.rn.f32 	%f739, %f731, %f926, %f738;
	fma.rn.f32 	%f740, %f732, %f930, %f739;
	mul.f32 	%f741, %f730, %f923;
	fma.rn.f32 	%f742, %f729, %f919, %f741;
	fma.rn.f32 	%f743, %f731, %f927, %f742;
	fma.rn.f32 	%f744, %f732, %f931, %f743;
	mul.f32 	%f745, %f730, %f924;
	fma.rn.f32 	%f746, %f729, %f920, %f745;
	fma.rn.f32 	%f747, %f731, %f928, %f746;
	fma.rn.f32 	%f748, %f732, %f932, %f747;
	mul.f32 	%f933, %f736, 0f3B800000;
	mul.f32 	%f934, %f740, 0f3B800000;
	mul.f32 	%f935, %f744, 0f3B800000;
	mul.f32 	%f936, %f748, 0f3B800000;
$L__BB5_91:
	ld.param.u32 	%r162, [PrefilterSep9HKernel_param_7];
	ld.param.u64 	%rd79, [PrefilterSep9HKernel_param_1];
	add.f32 	%f749, %f370, %f933;
	add.f32 	%f750, %f371, %f934;
	add.f32 	%f751, %f372, %f935;
	add.f32 	%f752, %f373, %f936;
	mad.lo.s32 	%r160, %r162, %r52, %r1;
	shl.b32 	%r161, %r160, 2;
	cvta.to.global.u64 	%rd76, %rd79;
	mul.wide.s32 	%rd77, %r161, 4;
	add.s64 	%rd78, %rd76, %rd77;
	st.global.f32 	[%rd78], %f749;
	st.global.f32 	[%rd78+4], %f750;
	st.global.f32 	[%rd78+8], %f751;
	st.global.f32 	[%rd78+12], %f752;
$L__BB5_92:
	ret;

}
	// .globl	PrefilterSep9VKernel
.visible .entry PrefilterSep9VKernel(
	.param .u64 .ptr .align 1 PrefilterSep9VKernel_param_0,
	.param .u64 .ptr .align 1 PrefilterSep9VKernel_param_1,
	.param .u32 PrefilterSep9VKernel_param_2,
	.param .u32 PrefilterSep9VKernel_param_3,
	.param .u32 PrefilterSep9VKernel_param_4,
	.param .u32 PrefilterSep9VKernel_param_5,
	.param .u32 PrefilterSep9VKernel_param_6,
	.param .u32 PrefilterSep9VKernel_param_7,
	.param .f32 PrefilterSep9VKernel_param_8,
	.param .f32 PrefilterSep9VKernel_param_9,
	.param .f32 PrefilterSep9VKernel_param_10,
	.param .f32 PrefilterSep9VKernel_param_11,
	.param .f32 PrefilterSep9VKernel_param_12,
	.param .f32 PrefilterSep9VKernel_param_13,
	.param .f32 PrefilterSep9VKernel_param_14,
	.param .f32 PrefilterSep9VKernel_param_15,
	.param .f32 PrefilterSep9VKernel_param_16,
	.param .u32 PrefilterSep9VKernel_param_17,
	.param .u32 PrefilterSep9VKernel_param_18,
	.param .u32 PrefilterSep9VKernel_param_19,
	.param .f32 PrefilterSep9VKernel_param_20
)
{
	.reg .pred 	%p<103>;
	.reg .b32 	%r<273>;
	.reg .b32 	%f<1105>;
	.reg .b64 	%rd<80>;

	ld.param.u64 	%rd2, [PrefilterSep9VKernel_param_1];
	ld.param.u32 	%r3, [PrefilterSep9VKernel_param_2];
	ld.param.u32 	%r4, [PrefilterSep9VKernel_param_3];
	ld.param.u32 	%r5, [PrefilterSep9VKernel_param_4];
	ld.param.u32 	%r9, [PrefilterSep9VKernel_param_5];
	ld.param.u32 	%r10, [PrefilterSep9VKernel_param_6];
	ld.param.u32 	%r6, [PrefilterSep9VKernel_param_7];
	ld.param.f32 	%f84, [PrefilterSep9VKernel_param_8];
	ld.param.f32 	%f85, [PrefilterSep9VKernel_param_9];
	ld.param.u32 	%r7, [PrefilterSep9VKernel_param_18];
	ld.param.u32 	%r8, [PrefilterSep9VKernel_param_19];
	ld.param.f32 	%f86, [PrefilterSep9VKernel_param_20];
	mov.u32 	%r12, %ctaid.x;
	mov.u32 	%r13, %ntid.x;
	mov.u32 	%r14, %tid.x;
	mad.lo.s32 	%r1, %r12, %r13, %r14;
	mov.u32 	%r15, %ctaid.y;
	mov.u32 	%r16, %ntid.y;
	mov.u32 	%r17, %tid.y;
	mad.lo.s32 	%r18, %r15, %r16, %r17;
	setp.ge.s32 	%p1, %r1, %r9;
	setp.ge.s32 	%p2, %r18, %r10;
	or.pred  	%p3, %p1, %p2;
	@%p3 bra 	$L__BB6_81;
	ld.param.u64 	%rd79, [PrefilterSep9VKernel_param_0];
	cvta.to.global.u64 	%rd3, %rd79;
	cvt.rn.f32.s32 	%f87, %r1;
	add.f32 	%f88, %f87, 0f3F000000;
	cvt.rn.f32.s32 	%f89, %r3;
	div.rn.f32 	%f90, %f88, %f89;
	cvt.rn.f32.u32 	%f91, %r18;
	add.f32 	%f92, %f91, 0f3F000000;
	cvt.rn.f32.s32 	%f93, %r4;
	div.rn.f32 	%f94, %f92, %f93;
	rcp.rn.f32 	%f95, %f93;
	add.f32 	%f96, %f86, %f86;
	mul.f32 	%f97, %f86, 0f40400000;
	mul.f32 	%f98, %f86, 0f40800000;
	mul.f32 	%f99, %f95, %f98;
	sub.f32 	%f100, %f94, %f99;
	max.f32 	%f101, %f90, 0f00000000;
	min.f32 	%f102, %f101, 0f3F800000;
	max.f32 	%f103, %f100, 0f00000000;
	min.f32 	%f104, %f103, 0f3F800000;
	fma.rn.f32 	%f105, %f102, %f89, 0fBF000000;
	fma.rn.f32 	%f106, %f104, %f93, 0fBF000000;
	cvt.rmi.f32.f32 	%f107, %f105;
	cvt.rzi.s32.f32 	%r19, %f107;
	cvt.rmi.f32.f32 	%f108, %f106;
	cvt.rzi.s32.f32 	%r20, %f108;
	add.s32 	%r21, %r19, 1;
	add.s32 	%r22, %r20, 1;
	cvt.rn.f32.s32 	%f109, %r19;
	sub.f32 	%f110, %f105, %f109;
	cvt.rn.f32.s32 	%f111, %r20;
	sub.f32 	%f112, %f106, %f111;
	add.s32 	%r23, %r3, -1;
	min.s32 	%r24, %r19, %r23;
	max.s32 	%r25, %r24, 0;
	min.s32 	%r26, %r21, %r23;
	max.s32 	%r27, %r26, 0;
	add.s32 	%r28, %r4, -1;
	min.s32 	%r29, %r20, %r28;
	max.s32 	%r30, %r29, 0;
	min.s32 	%r31, %r22, %r28;
	max.s32 	%r32, %r31, 0;
	mul.lo.s32 	%r33, %r30, %r5;
	add.s32 	%r34, %r33, %r25;
	shl.b32 	%r35, %r34, 2;
	add.s32 	%r36, %r33, %r27;
	shl.b32 	%r37, %r36, 2;
	mul.lo.s32 	%r38, %r32, %r5;
	add.s32 	%r39, %r38, %r25;
	shl.b32 	%r40, %r39, 2;
	add.s32 	%r41, %r38, %r27;
	shl.b32 	%r42, %r41, 2;
	mov.f32 	%f113, 0f3F800000;
	sub.f32 	%f114, %f113, %f110;
	sub.f32 	%f115, %f113, %f112;
	mul.f32 	%f116, %f114, %f115;
	mul.f32 	%f117, %f110, %f115;
	mul.f32 	%f118, %f114, %f112;
	mul.f32 	%f119, %f110, %f112;
	mul.wide.s32 	%rd4, %r35, 4;
	add.s64 	%rd5, %rd3, %rd4;
	ld.global.nc.f32 	%f120, [%rd5];
	mul.wide.s32 	%rd6, %r37, 4;
	add.s64 	%rd7, %rd3, %rd6;
	ld.global.nc.f32 	%f121, [%rd7];
	mul.f32 	%f122, %f117, %f121;
	fma.rn.f32 	%f123, %f116, %f120, %f122;
	mul.wide.s32 	%rd8, %r40, 4;
	add.s64 	%rd9, %rd3, %rd8;
	ld.global.nc.f32 	%f124, [%rd9];
	fma.rn.f32 	%f125, %f118, %f124, %f123;
	mul.wide.s32 	%rd10, %r42, 4;
	add.s64 	%rd11, %rd3, %rd10;
	ld.global.nc.f32 	%f126, [%rd11];
	fma.rn.f32 	%f127, %f119, %f126, %f125;
	ld.global.nc.f32 	%f128, [%rd5+4];
	ld.global.nc.f32 	%f129, [%rd7+4];
	mul.f32 	%f130, %f117, %f129;
	fma.rn.f32 	%f131, %f116, %f128, %f130;
	ld.global.nc.f32 	%f132, [%rd9+4];
	fma.rn.f32 	%f133, %f118, %f132, %f131;
	ld.global.nc.f32 	%f134, [%rd11+4];
	fma.rn.f32 	%f135, %f119, %f134, %f133;
	ld.global.nc.f32 	%f136, [%rd5+8];
	ld.global.nc.f32 	%f137, [%rd7+8];
	mul.f32 	%f138, %f117, %f137;
	fma.rn.f32 	%f139, %f116, %f136, %f138;
	ld.global.nc.f32 	%f140, [%rd9+8];
	fma.rn.f32 	%f141, %f118, %f140, %f139;
	ld.global.nc.f32 	%f142, [%rd11+8];
	fma.rn.f32 	%f143, %f119, %f142, %f141;
	ld.global.nc.f32 	%f144, [%rd5+12];
	ld.global.nc.f32 	%f145, [%rd7+12];
	mul.f32 	%f146, %f117, %f145;
	fma.rn.f32 	%f147, %f116, %f144, %f146;
	ld.global.nc.f32 	%f148, [%rd9+12];
	fma.rn.f32 	%f149, %f118, %f148, %f147;
	ld.global.nc.f32 	%f150, [%rd11+12];
	fma.rn.f32 	%f151, %f119, %f150, %f149;
	fma.rn.f32 	%f152, %f127, 0f3B800000, 0f00000000;
	fma.rn.f32 	%f153, %f135, 0f3B800000, 0f00000000;
	fma.rn.f32 	%f154, %f143, 0f3B800000, 0f00000000;
	fma.rn.f32 	%f155, %f151, 0f3B800000, 0f00000000;
	mul.f32 	%f156, %f95, %f97;
	sub.f32 	%f157, %f94, %f156;
	max.f32 	%f158, %f157, 0f00000000;
	min.f32 	%f159, %f158, 0f3F800000;
	fma.rn.f32 	%f160, %f159, %f93, 0fBF000000;
	cvt.rmi.f32.f32 	%f161, %f160;
	cvt.rzi.s32.f32 	%r43, %f161;
	add.s32 	%r44, %r43, 1;
	cvt.rn.f32.s32 	%f162, %r43;
	sub.f32 	%f163, %f160, %f162;
	min.s32 	%r45, %r43, %r28;
	max.s32 	%r46, %r45, 0;
	min.s32 	%r47, %r44, %r28;
	max.s32 	%r48, %r47, 0;
	mul.lo.s32 	%r49, %r46, %r5;
	add.s32 	%r50, %r49, %r25;
	shl.b32 	%r51, %r50, 2;
	add.s32 	%r52, %r49, %r27;
	shl.b32 	%r53, %r52, 2;
	mul.lo.s32 	%r54, %r48, %r5;
	add.s32 	%r55, %r54, %r25;
	shl.b32 	%r56, %r55, 2;
	add.s32 	%r57, %r54, %r27;
	shl.b32 	%r58, %r57, 2;
	sub.f32 	%f164, %f113, %f163;
	mul.f32 	%f165, %f114, %f164;
	mul.f32 	%f166, %f110, %f164;
	mul.f32 	%f167, %f114, %f163;
	mul.f32 	%f168, %f110, %f163;
	mul.wide.s32 	%rd12, %r51, 4;
	add.s64 	%rd13, %rd3, %rd12;
	ld.global.nc.f32 	%f169, [%rd13];
	mul.wide.s32 	%rd14, %r53, 4;
	add.s64 	%rd15, %rd3, %rd14;
	ld.global.nc.f32 	%f170, [%rd15];
	mul.f32 	%f171, %f166, %f170;
	fma.rn.f32 	%f172, %f165, %f169, %f171;
	mul.wide.s32 	%rd16, %r56, 4;
	add.s64 	%rd17, %rd3, %rd16;
	ld.global.nc.f32 	%f173, [%rd17];
	fma.rn.f32 	%f174, %f167, %f173, %f172;
	mul.wide.s32 	%rd18, %r58, 4;
	add.s64 	%rd19, %rd3, %rd18;
	ld.global.nc.f32 	%f175, [%rd19];
	fma.rn.f32 	%f176, %f168, %f175, %f174;
	ld.global.nc.f32 	%f177, [%rd13+4];
	ld.global.nc.f32 	%f178, [%rd15+4];
	mul.f32 	%f179, %f166, %f178;
	fma.rn.f32 	%f180, %f165, %f177, %f179;
	ld.global.nc.f32 	%f181, [%rd17+4];
	fma.rn.f32 	%f182, %f167, %f181, %f180;
	ld.global.nc.f32 	%f183, [%rd19+4];
	fma.rn.f32 	%f184, %f168, %f183, %f182;
	ld.global.nc.f32 	%f185, [%rd13+8];
	ld.global.nc.f32 	%f186, [%rd15+8];
	mul.f32 	%f187, %f166, %f186;
	fma.rn.f32 	%f188, %f165, %f185, %f187;
	ld.global.nc.f32 	%f189, [%rd17+8];
	fma.rn.f32 	%f190, %f167, %f189, %f188;
	ld.global.nc.f32 	%f191, [%rd19+8];
	fma.rn.f32 	%f192, %f168, %f191, %f190;
	ld.global.nc.f32 	%f193, [%rd13+12];
	ld.global.nc.f32 	%f194, [%rd15+12];
	mul.f32 	%f195, %f166, %f194;
	fma.rn.f32 	%f196, %f165, %f193, %f195;
	ld.global.nc.f32 	%f197, [%rd17+12];
	fma.rn.f32 	%f198, %f167, %f197, %f196;
	ld.global.nc.f32 	%f199, [%rd19+12];
	fma.rn.f32 	%f200, %f168, %f199, %f198;
	fma.rn.f32 	%f201, %f176, 0f3D000000, %f152;
	fma.rn.f32 	%f202, %f184, 0f3D000000, %f153;
	fma.rn.f32 	%f203, %f192, 0f3D000000, %f154;
	fma.rn.f32 	%f204, %f200, 0f3D000000, %f155;
	mul.f32 	%f205, %f95, %f96;
	sub.f32 	%f206, %f94, %f205;
	max.f32 	%f207, %f206, 0f00000000;
	min.f32 	%f208, %f207, 0f3F800000;
	fma.rn.f32 	%f209, %f208, %f93, 0fBF000000;
	cvt.rmi.f32.f32 	%f210, %f209;
	cvt.rzi.s32.f32 	%r59, %f210;
	add.s32 	%r60, %r59, 1;
	cvt.rn.f32.s32 	%f211, %r59;
	sub.f32 	%f212, %f209, %f211;
	min.s32 	%r61, %r59, %r28;
	max.s32 	%r62, %r61, 0;
	min.s32 	%r63, %r60, %r28;
	max.s32 	%r64, %r63, 0;
	mul.lo.s32 	%r65, %r62, %r5;
	add.s32 	%r66, %r65, %r25;
	shl.b32 	%r67, %r66, 2;
	add.s32 	%r68, %r65, %r27;
	shl.b32 	%r69, %r68, 2;
	mul.lo.s32 	%r70, %r64, %r5;
	add.s32 	%r71, %r70, %r25;
	shl.b32 	%r72, %r71, 2;
	add.s32 	%r73, %r70, %r27;
	shl.b32 	%r74, %r73, 2;
	sub.f32 	%f213, %f113, %f212;
	mul.f32 	%f214, %f114, %f213;
	mul.f32 	%f215, %f110, %f213;
	mul.f32 	%f216, %f114, %f212;
	mul.f32 	%f217, %f110, %f212;
	mul.wide.s32 	%rd20, %r67, 4;
	add.s64 	%rd21, %rd3, %rd20;
	ld.global.nc.f32 	%f218, [%rd21];
	mul.wide.s32 	%rd22, %r69, 4;
	add.s64 	%rd23, %rd3, %rd22;
	ld.global.nc.f32 	%f219, [%rd23];
	mul.f32 	%f220, %f215, %f219;
	fma.rn.f32 	%f221, %f214, %f218, %f220;
	mul.wide.s32 	%rd24, %r72, 4;
	add.s64 	%rd25, %rd3, %rd24;
	ld.global.nc.f32 	%f222, [%rd25];
	fma.rn.f32 	%f223, %f216, %f222, %f221;
	mul.wide.s32 	%rd26, %r74, 4;
	add.s64 	%rd27, %rd3, %rd26;
	ld.global.nc.f32 	%f224, [%rd27];
	fma.rn.f32 	%f225, %f217, %f224, %f223;
	ld.global.nc.f32 	%f226, [%rd21+4];
	ld.global.nc.f32 	%f227, [%rd23+4];
	mul.f32 	%f228, %f215, %f227;
	fma.rn.f32 	%f229, %f214, %f226, %f228;
	ld.global.nc.f32 	%f230, [%rd25+4];
	fma.rn.f32 	%f231, %f216, %f230, %f229;
	ld.global.nc.f32 	%f232, [%rd27+4];
	fma.rn.f32 	%f233, %f217, %f232, %f231;
	ld.global.nc.f32 	%f234, [%rd21+8];
	ld.global.nc.f32 	%f235, [%rd23+8];
	mul.f32 	%f236, %f215, %f235;
	fma.rn.f32 	%f237, %f214, %f234, %f236;
	ld.global.nc.f32 	%f238, [%rd25+8];
	fma.rn.f32 	%f239, %f216, %f238, %f237;
	ld.global.nc.f32 	%f240, [%rd27+8];
	fma.rn.f32 	%f241, %f217, %f240, %f239;
	ld.global.nc.f32 	%f242, [%rd21+12];
	ld.global.nc.f32 	%f243, [%rd23+12];
	mul.f32 	%f244, %f215, %f243;
	fma.rn.f32 	%f245, %f214, %f242, %f244;
	ld.global.nc.f32 	%f246, [%rd25+12];
	fma.rn.f32 	%f247, %f216, %f246, %f245;
	ld.global.nc.f32 	%f248, [%rd27+12];
	fma.rn.f32 	%f249, %f217, %f248, %f247;
	fma.rn.f32 	%f250, %f225, 0f3DE00000, %f201;
	fma.rn.f32 	%f251, %f233, 0f3DE00000, %f202;
	fma.rn.f32 	%f252, %f241, 0f3DE00000, %f203;
	fma.rn.f32 	%f253, %f249, 0f3DE00000, %f204;
	mul.f32 	%f254, %f95, %f86;
	sub.f32 	%f255, %f94, %f254;
	max.f32 	%f256, %f255, 0f00000000;
	min.f32 	%f257, %f256, 0f3F800000;
	fma.rn.f32 	%f258, %f257, %f93, 0fBF000000;
	cvt.rmi.f32.f32 	%f259, %f258;
	cvt.rzi.s32.f32 	%r75, %f259;
	add.s32 	%r76, %r75, 1;
	cvt.rn.f32.s32 	%f260, %r75;
	sub.f32 	%f261, %f258, %f260;
	min.s32 	%r77, %r75, %r28;
	max.s32 	%r78, %r77, 0;
	min.s32 	%r79, %r76, %r28;
	max.s32 	%r80, %r79, 0;
	mul.lo.s32 	%r81, %r78, %r5;
	add.s32 	%r82, %r81, %r25;
	shl.b32 	%r83, %r82, 2;
	add.s32 	%r84, %r81, %r27;
	shl.b32 	%r85, %r84, 2;
	mul.lo.s32 	%r86, %r80, %r5;
	add.s32 	%r87, %r86, %r25;
	shl.b32 	%r88, %r87, 2;
	add.s32 	%r89, %r86, %r27;
	shl.b32 	%r90, %r89, 2;
	sub.f32 	%f262, %f113, %f261;
	mul.f32 	%f263, %f114, %f262;
	mul.f32 	%f264, %f110, %f262;
	mul.f32 	%f265, %f114, %f261;
	mul.f32 	%f266, %f110, %f261;
	mul.wide.s32 	%rd28, %r83, 4;
	add.s64 	%rd29, %rd3, %rd28;
	ld.global.nc.f32 	%f267, [%rd29];
	mul.wide.s32 	%rd30, %r85, 4;
	add.s64 	%rd31, %rd3, %rd30;
	ld.global.nc.f32 	%f268, [%rd31];
	mul.f32 	%f269, %f264, %f268;
	fma.rn.f32 	%f270, %f263, %f267, %f269;
	mul.wide.s32 	%rd32, %r88, 4;
	add.s64 	%rd33, %rd3, %rd32;
	ld.global.nc.f32 	%f271, [%rd33];
	fma.rn.f32 	%f272, %f265, %f271, %f270;
	mul.wide.s32 	%rd34, %r90, 4;
	add.s64 	%rd35, %rd3, %rd34;
	ld.global.nc.f32 	%f273, [%rd35];
	fma.rn.f32 	%f274, %f266, %f273, %f272;
	ld.global.nc.f32 	%f275, [%rd29+4];
	ld.global.nc.f32 	%f276, [%rd31+4];
	mul.f32 	%f277, %f264, %f276;
	fma.rn.f32 	%f278, %f263, %f275, %f277;
	ld.global.nc.f32 	%f279, [%rd33+4];
	fma.rn.f32 	%f280, %f265, %f279, %f278;
	ld.global.nc.f32 	%f281, [%rd35+4];
	fma.rn.f32 	%f282, %f266, %f281, %f280;
	ld.global.nc.f32 	%f283, [%rd29+8];
	ld.global.nc.f32 	%f284, [%rd31+8];
	mul.f32 	%f285, %f264, %f284;
	fma.rn.f32 	%f286, %f263, %f283, %f285;
	ld.global.nc.f32 	%f287, [%rd33+8];
	fma.rn.f32 	%f288, %f265, %f287, %f286;
	ld.global.nc.f32 	%f289, [%rd35+8];
	fma.rn.f32 	%f290, %f266, %f289, %f288;
	ld.global.nc.f32 	%f291, [%rd29+12];
	ld.global.nc.f32 	%f292, [%rd31+12];
	mul.f32 	%f293, %f264, %f292;
	fma.rn.f32 	%f294, %f263, %f291, %f293;
	ld.global.nc.f32 	%f295, [%rd33+12];
	fma.rn.f32 	%f296, %f265, %f295, %f294;
	ld.global.nc.f32 	%f297, [%rd35+12];
	fma.rn.f32 	%f298, %f266, %f297, %f296;
	fma.rn.f32 	%f299, %f274, 0f3E600000, %f250;
	fma.rn.f32 	%f300, %f282, 0f3E600000, %f251;
	fma.rn.f32 	%f301, %f290, 0f3E600000, %f252;
	fma.rn.f32 	%f302, %f298, 0f3E600000, %f253;
	max.f32 	%f303, %f94, 0f00000000;
	min.f32 	%f304, %f303, 0f3F800000;
	fma.rn.f32 	%f305, %f304, %f93, 0fBF000000;
	cvt.rmi.f32.f32 	%f306, %f305;
	cvt.rzi.s32.f32 	%r91, %f306;
	add.s32 	%r92, %r91, 1;
	cvt.rn.f32.s32 	%f307, %r91;
	sub.f32 	%f308, %f305, %f307;
	min.s32 	%r93, %r91, %r28;
	max.s32 	%r94, %r93, 0;
	min.s32 	%r95, %r92, %r28;
	max.s32 	%r96, %r95, 0;
	mul.lo.s32 	%r97, %r94, %r5;
	add.s32 	%r98, %r97, %r25;
	shl.b32 	%r99, %r98, 2;
	add.s32 	%r100, %r97, %r27;
	shl.b32 	%r101, %r100, 2;
	mul.lo.s32 	%r102, %r96, %r5;
	add.s32 	%r103, %r102, %r25;
	shl.b32 	%r104, %r103, 2;
	add.s32 	%r105, %r102, %r27;
	shl.b32 	%r106, %r105, 2;
	sub.f32 	%f309, %f113, %f308;
	mul.f32 	%f310, %f114, %f309;
	mul.f32 	%f311, %f110, %f309;
	mul.f32 	%f312, %f114, %f308;
	mul.f32 	%f313, %f110, %f308;
	mul.wide.s32 	%rd36, %r99, 4;
	add.s64 	%rd37, %rd3, %rd36;
	ld.global.nc.f32 	%f314, [%rd37];
	mul.wide.s32 	%rd38, %r101, 4;
	add.s64 	%rd39, %rd3, %rd38;
	ld.global.nc.f32 	%f315, [%rd39];
	mul.f32 	%f316, %f311, %f315;
	fma.rn.f32 	%f317, %f310, %f314, %f316;
	mul.wide.s32 	%rd40, %r104, 4;
	add.s64 	%rd41, %rd3, %rd40;
	ld.global.nc.f32 	%f318, [%rd41];
	fma.rn.f32 	%f319, %f312, %f318, %f317;
	mul.wide.s32 	%rd42, %r106, 4;
	add.s64 	%rd43, %rd3, %rd42;
	ld.global.nc.f32 	%f320, [%rd43];
	fma.rn.f32 	%f321, %f313, %f320, %f319;
	ld.global.nc.f32 	%f322, [%rd37+4];
	ld.global.nc.f32 	%f323, [%rd39+4];
	mul.f32 	%f324, %f311, %f323;
	fma.rn.f32 	%f325, %f310, %f322, %f324;
	ld.global.nc.f32 	%f326, [%rd41+4];
	fma.rn.f32 	%f327, %f312, %f326, %f325;
	ld.global.nc.f32 	%f328, [%rd43+4];
	fma.rn.f32 	%f329, %f313, %f328, %f327;
	ld.global.nc.f32 	%f330, [%rd37+8];
	ld.global.nc.f32 	%f331, [%rd39+8];
	mul.f32 	%f332, %f311, %f331;
	fma.rn.f32 	%f333, %f310, %f330, %f332;
	ld.global.nc.f32 	%f334, [%rd41+8];
	fma.rn.f32 	%f335, %f312, %f334, %f333;
	ld.global.nc.f32 	%f336, [%rd43+8];
	fma.rn.f32 	%f337, %f313, %f336, %f335;
	ld.global.nc.f32 	%f338, [%rd37+12];
	ld.global.nc.f32 	%f339, [%rd39+12];
	mul.f32 	%f340, %f311, %f339;
	fma.rn.f32 	%f341, %f310, %f338, %f340;
	ld.global.nc.f32 	%f342, [%rd41+12];
	fma.rn.f32 	%f343, %f312, %f342, %f341;
	ld.global.nc.f32 	%f344, [%rd43+12];
	fma.rn.f32 	%f345, %f313, %f344, %f343;
	fma.rn.f32 	%f346, %f321, 0f3E8C0000, %f299;
	fma.rn.f32 	%f347, %f329, 0f3E8C0000, %f300;
	fma.rn.f32 	%f348, %f337, 0f3E8C0000, %f301;
	fma.rn.f32 	%f349, %f345, 0f3E8C0000, %f302;
	add.f32 	%f350, %f94, %f254;
	max.f32 	%f351, %f350, 0f00000000;
	min.f32 	%f352, %f351, 0f3F800000;
	fma.rn.f32 	%f353, %f352, %f93, 0fBF000000;
	cvt.rmi.f32.f32 	%f354, %f353;
	cvt.rzi.s32.f32 	%r107, %f354;
	add.s32 	%r108, %r107, 1;
	cvt.rn.f32.s32 	%f355, %r107;
	sub.f32 	%f356, %f353, %f355;
	min.s32 	%r109, %r107, %r28;
	max.s32 	%r110, %r109, 0;
	min.s32 	%r111, %r108, %r28;
	max.s32 	%r112, %r111, 0;
	mul.lo.s32 	%r113, %r110, %r5;
	add.s32 	%r114, %r113, %r25;
	shl.b32 	%r115, %r114, 2;
	add.s32 	%r116, %r113, %r27;
	shl.b32 	%r117, %r116, 2;
	mul.lo.s32 	%r118, %r112, %r5;
	add.s32 	%r119, %r118, %r25;
	shl.b32 	%r120, %r119, 2;
	add.s32 	%r121, %r118, %r27;
	shl.b32 	%r122, %r121, 2;
	sub.f32 	%f357, %f113, %f356;
	mul.f32 	%f358, %f114, %f357;
	mul.f32 	%f359, %f110, %f357;
	mul.f32 	%f360, %f114, %f356;
	mul.f32 	%f361, %f110, %f356;
	mul.wide.s32 	%rd44, %r115, 4;
	add.s64 	%rd45, %rd3, %rd44;
	ld.global.nc.f32 	%f362, [%rd45];
	mul.wide.s32 	%rd46, %r117, 4;
	add.s64 	%rd47, %rd3, %rd46;
	ld.global.nc.f32 	%f363, [%rd47];
	mul.f32 	%f364, %f359, %f363;
	fma.rn.f32 	%f365, %f358, %f362, %f364;
	mul.wide.s32 	%rd48, %r120, 4;
	add.s64 	%rd49, %rd3, %rd48;
	ld.global.nc.f32 	%f366, [%rd49];
	fma.rn.f32 	%f367, %f360, %f366, %f365;
	mul.wide.s32 	%rd50, %r122, 4;
	add.s64 	%rd51, %rd3, %rd50;
	ld.global.nc.f32 	%f368, [%rd51];
	fma.rn.f32 	%f369, %f361, %f368, %f367;
	ld.global.nc.f32 	%f370, [%rd45+4];
	ld.global.nc.f32 	%f371, [%rd47+4];
	mul.f32 	%f372, %f359, %f371;
	fma.rn.f32 	%f373, %f358, %f370, %f372;
	ld.global.nc.f32 	%f374, [%rd49+4];
	fma.rn.f32 	%f375, %f360, %f374, %f373;
	ld.global.nc.f32 	%f376, [%rd51+4];
	fma.rn.f32 	%f377, %f361, %f376, %f375;
	ld.global.nc.f32 	%f378, [%rd45+8];
	ld.global.nc.f32 	%f379, [%rd47+8];
	mul.f32 	%f380, %f359, %f379;
	fma.rn.f32 	%f381, %f358, %f378, %f380;
	ld.global.nc.f32 	%f382, [%rd49+8];
	fma.rn.f32 	%f383, %f360, %f382, %f381;
	ld.global.nc.f32 	%f384, [%rd51+8];
	fma.rn.f32 	%f385, %f361, %f384, %f383;
	ld.global.nc.f32 	%f386, [%rd45+12];
	ld.global.nc.f32 	%f387, [%rd47+12];
	mul.f32 	%f388, %f359, %f387;
	fma.rn.f32 	%f389, %f358, %f386, %f388;
	ld.global.nc.f32 	%f390, [%rd49+12];
	fma.rn.f32 	%f391, %f360, %f390, %f389;
	ld.global.nc.f32 	%f392, [%rd51+12];
	fma.rn.f32 	%f393, %f361, %f392, %f391;
	fma.rn.f32 	%f394, %f369, 0f3E600000, %f346;
	fma.rn.f32 	%f395, %f377, 0f3E600000, %f347;
	fma.rn.f32 	%f396, %f385, 0f3E600000, %f348;
	fma.rn.f32 	%f397, %f393, 0f3E600000, %f349;
	add.f32 	%f398, %f94, %f205;
	max.f32 	%f399, %f398, 0f00000000;
	min.f32 	%f400, %f399, 0f3F800000;
	fma.rn.f32 	%f401, %f400, %f93, 0fBF000000;
	cvt.rmi.f32.f32 	%f402, %f401;
	cvt.rzi.s32.f32 	%r123, %f402;
	add.s32 	%r124, %r123, 1;
	cvt.rn.f32.s32 	%f403, %r123;
	sub.f32 	%f404, %f401, %f403;
	min.s32 	%r125, %r123, %r28;
	max.s32 	%r126, %r125, 0;
	min.s32 	%r127, %r124, %r28;
	max.s32 	%r128, %r127, 0;
	mul.lo.s32 	%r129, %r126, %r5;
	add.s32 	%r130, %r129, %r25;
	shl.b32 	%r131, %r130, 2;
	add.s32 	%r132, %r129, %r27;
	shl.b32 	%r133, %r132, 2;
	mul.lo.s32 	%r134, %r128, %r5;
	add.s32 	%r135, %r134, %r25;
	shl.b32 	%r136, %r135, 2;
	add.s32 	%r137, %r134, %r27;
	shl.b32 	%r138, %r137, 2;
	sub.f32 	%f405, %f113, %f404;
	mul.f32 	%f406, %f114, %f405;
	mul.f32 	%f407, %f110, %f405;
	mul.f32 	%f408, %f114, %f404;
	mul.f32 	%f409, %f110, %f404;
	mul.wide.s32 	%rd52, %r131, 4;
	add.s64 	%rd53, %rd3, %rd52;
	ld.global.nc.f32 	%f410, [%rd53];
	mul.wide.s32 	%rd54, %r133, 4;
	add.s64 	%rd55, %rd3, %rd54;
	ld.global.nc.f32 	%f411, [%rd55];
	mul.f32 	%f412, %f407, %f411;
	fma.rn.f32 	%f413, %f406, %f410, %f412;
	mul.wide.s32 	%rd56, %r136, 4;
	add.s64 	%rd57, %rd3, %rd56;
	ld.global.nc.f32 	%f414, [%rd57];
	fma.rn.f32 	%f415, %f408, %f414, %f413;
	mul.wide.s32 	%rd58, %r138, 4;
	add.s64 	%rd59, %rd3, %rd58;
	ld.global.nc.f32 	%f416, [%rd59];
	fma.rn.f32 	%f417, %f409, %f416, %f415;
	ld.global.nc.f32 	%f418, [%rd53+4];
	ld.global.nc.f32 	%f419, [%rd55+4];
	mul.f32 	%f420, %f407, %f419;
	fma.rn.f32 	%f421, %f406, %f418, %f420;
	ld.global.nc.f32 	%f422, [%rd57+4];
	fma.rn.f32 	%f423, %f408, %f422, %f421;
	ld.global.nc.f32 	%f424, [%rd59+4];
	fma.rn.f32 	%f425, %f409, %f424, %f423;
	ld.global.nc.f32 	%f426, [%rd53+8];
	ld.global.nc.f32 	%f427, [%rd55+8];
	mul.f32 	%f428, %f407, %f427;
	fma.rn.f32 	%f429, %f406, %f426, %f428;
	ld.global.nc.f32 	%f430, [%rd57+8];
	fma.rn.f32 	%f431, %f408, %f430, %f429;
	ld.global.nc.f32 	%f432, [%rd59+8];
	fma.rn.f32 	%f433, %f409, %f432, %f431;
	ld.global.nc.f32 	%f434, [%rd53+12];
	ld.global.nc.f32 	%f435, [%rd55+12];
	mul.f32 	%f436, %f407, %f435;
	fma.rn.f32 	%f437, %f406, %f434, %f436;
	ld.global.nc.f32 	%f438, [%rd57+12];
	fma.rn.f32 	%f439, %f408, %f438, %f437;
	ld.global.nc.f32 	%f440, [%rd59+12];
	fma.rn.f32 	%f441, %f409, %f440, %f439;
	fma.rn.f32 	%f442, %f417, 0f3DE00000, %f394;
	fma.rn.f32 	%f443, %f425, 0f3DE00000, %f395;
	fma.rn.f32 	%f444, %f433, 0f3DE00000, %f396;
	fma.rn.f32 	%f445, %f441, 0f3DE00000, %f397;
	add.f32 	%f446, %f94, %f156;
	max.f32 	%f447, %f446, 0f00000000;
	min.f32 	%f448, %f447, 0f3F800000;
	fma.rn.f32 	%f449, %f448, %f93, 0fBF000000;
	cvt.rmi.f32.f32 	%f450, %f449;
	cvt.rzi.s32.f32 	%r139, %f450;
	add.s32 	%r140, %r139, 1;
	cvt.rn.f32.s32 	%f451, %r139;
	sub.f32 	%f452, %f449, %f451;
	min.s32 	%r141, %r139, %r28;
	max.s32 	%r142, %r141, 0;
	min.s32 	%r143, %r140, %r28;
	max.s32 	%r144, %r143, 0;
	mul.lo.s32 	%r145, %r142, %r5;
	add.s32 	%r146, %r145, %r25;
	shl.b32 	%r147, %r146, 2;
	add.s32 	%r148, %r145, %r27;
	shl.b32 	%r149, %r148, 2;
	mul.lo.s32 	%r150, %r144, %r5;
	add.s32 	%r151, %r150, %r25;
	shl.b32 	%r152, %r151, 2;
	add.s32 	%r153, %r150, %r27;
	shl.b32 	%r154, %r153, 2;
	sub.f32 	%f453, %f113, %f452;
	mul.f32 	%f454, %f114, %f453;
	mul.f32 	%f455, %f110, %f453;
	mul.f32 	%f456, %f114, %f452;
	mul.f32 	%f457, %f110, %f452;
	mul.wide.s32 	%rd60, %r147, 4;
	add.s64 	%rd61, %rd3, %rd60;
	ld.global.nc.f32 	%f458, [%rd61];
	mul.wide.s32 	%rd62, %r149, 4;
	add.s64 	%rd63, %rd3, %rd62;
	ld.global.nc.f32 	%f459, [%rd63];
	mul.f32 	%f460, %f455, %f459;
	fma.rn.f32 	%f461, %f454, %f458, %f460;
	mul.wide.s32 	%rd64, %r152, 4;
	add.s64 	%rd65, %rd3, %rd64;
	ld.global.nc.f32 	%f462, [%rd65];
	fma.rn.f32 	%f463, %f456, %f462, %f461;
	mul.wide.s32 	%rd66, %r154, 4;
	add.s64 	%rd67, %rd3, %rd66;
	ld.global.nc.f32 	%f464, [%rd67];
	fma.rn.f32 	%f465, %f457, %f464, %f463;
	ld.global.nc.f32 	%f466, [%rd61+4];
	ld.global.nc.f32 	%f467, [%rd63+4];
	mul.f32 	%f468, %f455, %f467;
	fma.rn.f32 	%f469, %f454, %f466, %f468;
	ld.global.nc.f32 	%f470, [%rd65+4];
	fma.rn.f32 	%f471, %f456, %f470, %f469;
	ld.global.nc.f32 	%f472, [%rd67+4];
	fma.rn.f32 	%f473, %f457, %f472, %f471;
	ld.global.nc.f32 	%f474, [%rd61+8];
	ld.global.nc.f32 	%f475, [%rd63+8];
	mul.f32 	%f476, %f455, %f475;
	fma.rn.f32 	%f477, %f454, %f474, %f476;
	ld.global.nc.f32 	%f478, [%rd65+8];
	fma.rn.f32 	%f479, %f456, %f478, %f477;
	ld.global.nc.f32 	%f480, [%rd67+8];
	fma.rn.f32 	%f481, %f457, %f480, %f479;
	ld.global.nc.f32 	%f482, [%rd61+12];
	ld.global.nc.f32 	%f483, [%rd63+12];
	mul.f32 	%f484, %f455, %f483;
	fma.rn.f32 	%f485, %f454, %f482, %f484;
	ld.global.nc.f32 	%f486, [%rd65+12];
	fma.rn.f32 	%f487, %f456, %f486, %f485;
	ld.global.nc.f32 	%f488, [%rd67+12];
	fma.rn.f32 	%f489, %f457, %f488, %f487;
	fma.rn.f32 	%f490, %f465, 0f3D000000, %f442;
	fma.rn.f32 	%f491, %f473, 0f3D000000, %f443;
	fma.rn.f32 	%f492, %f481, 0f3D000000, %f444;
	fma.rn.f32 	%f493, %f489, 0f3D000000, %f445;
	add.f32 	%f494, %f94, %f99;
	max.f32 	%f495, %f494, 0f00000000;
	min.f32 	%f496, %f495, 0f3F800000;
	fma.rn.f32 	%f497, %f496, %f93, 0fBF000000;
	cvt.rmi.f32.f32 	%f498, %f497;
	cvt.rzi.s32.f32 	%r155, %f498;
	add.s32 	%r156, %r155, 1;
	cvt.rn.f32.s32 	%f499, %r155;
	sub.f32 	%f500, %f497, %f499;
	min.s32 	%r157, %r155, %r28;
	max.s32 	%r158, %r157, 0;
	min.s32 	%r159, %r156, %r28;
	max.s32 	%r160, %r159, 0;
	mul.lo.s32 	%r161, %r158, %r5;
	add.s32 	%r162, %r161, %r25;
	shl.b32 	%r163, %r162, 2;
	add.s32 	%r164, %r161, %r27;
	shl.b32 	%r165, %r164, 2;
	mul.lo.s32 	%r166, %r160, %r5;
	add.s32 	%r167, %r166, %r25;
	shl.b32 	%r168, %r167, 2;
	add.s32 	%r169, %r166, %r27;
	shl.b32 	%r170, %r169, 2;
	sub.f32 	%f501, %f113, %f500;
	mul.f32 	%f502, %f114, %f501;
	mul.f32 	%f503, %f110, %f501;
	mul.f32 	%f504, %f114, %f500;
	mul.f32 	%f505, %f110, %f500;
	mul.wide.s32 	%rd68, %r163, 4;
	add.s64 	%rd69, %rd3, %rd68;
	ld.global.nc.f32 	%f506, [%rd69];
	mul.wide.s32 	%rd70, %r165, 4;
	add.s64 	%rd71, %rd3, %rd70;
	ld.global.nc.f32 	%f507, [%rd71];
	mul.f32 	%f508, %f503, %f507;
	fma.rn.f32 	%f509, %f502, %f506, %f508;
	mul.wide.s32 	%rd72, %r168, 4;
	add.s64 	%rd73, %rd3, %rd72;
	ld.global.nc.f32 	%f510, [%rd73];
	fma.rn.f32 	%f511, %f504, %f510, %f509;
	mul.wide.s32 	%rd74, %r170, 4;
	add.s64 	%rd75, %rd3, %rd74;
	ld.global.nc.f32 	%f512, [%rd75];
	fma.rn.f32 	%f513, %f505, %f512, %f511;
	ld.global.nc.f32 	%f514, [%rd69+4];
	ld.global.nc.f32 	%f515, [%rd71+4];
	mul.f32 	%f516, %f503, %f515;
	fma.rn.f32 	%f517, %f502, %f514, %f516;
	ld.global.nc.f32 	%f518, [%rd73+4];
	fma.rn.f32 	%f519, %f504, %f518, %f517;
	ld.global.nc.f32 	%f520, [%rd75+4];
	fma.rn.f32 	%f521, %f505, %f520, %f519;
	ld.global.nc.f32 	%f522, [%rd69+8];
	ld.global.nc.f32 	%f523, [%rd71+8];
	mul.f32 	%f524, %f503, %f523;
	fma.rn.f32 	%f525, %f502, %f522, %f524;
	ld.global.nc.f32 	%f526, [%rd73+8];
	fma.rn.f32 	%f527, %f504, %f526, %f525;
	ld.global.nc.f32 	%f528, [%rd75+8];
	fma.rn.f32 	%f529, %f505, %f528, %f527;
	ld.global.nc.f32 	%f530, [%rd69+12];
	ld.global.nc.f32 	%f531, [%rd71+12];
	mul.f32 	%f532, %f503, %f531;
	fma.rn.f32 	%f533, %f502, %f530, %f532;
	ld.global.nc.f32 	%f534, [%rd73+12];
	fma.rn.f32 	%f535, %f504, %f534, %f533;
	ld.global.nc.f32 	%f536, [%rd75+12];
	fma.rn.f32 	%f537, %f505, %f536, %f535;
	fma.rn.f32 	%f538, %f513, 0f3B800000, %f490;
	fma.rn.f32 	%f539, %f521, 0f3B800000, %f491;
	fma.rn.f32 	%f540, %f529, 0f3B800000, %f492;
	fma.rn.f32 	%f1, %f537, 0f3B800000, %f493;
	min.f32 	%f1099, %f538, 0f3F800000;
	min.f32 	%f1100, %f539, 0f3F800000;
	min.f32 	%f1101, %f540, 0f3F800000;
	setp.eq.s32 	%p4, %r7, 0;
	@%p4 bra 	$L__BB6_73;
	setp.leu.f32 	%p5, %f1, 0f3A83126F;
	mov.f32 	%f8, 0f00000000;
	mov.f32 	%f9, %f8;
	mov.f32 	%f10, %f8;
	@%p5 bra 	$L__BB6_4;
	div.rn.f32 	%f8, %f1099, %f1;
	div.rn.f32 	%f9, %f1100, %f1;
	div.rn.f32 	%f10, %f1101, %f1;
$L__BB6_4:
	setp.eq.s32 	%p6, %r8, 3;
	@%p6 bra 	$L__BB6_17;
	setp.ne.s32 	%p7, %r8, 2;
	@%p7 bra 	$L__BB6_27;
	setp.le.f32 	%p32, %f8, 0f00000000;
	mov.f32 	%f1097, 0f00000000;
	@%p32 bra 	$L__BB6_14;
	setp.geu.f32 	%p33, %f8, 0f3DA5E354;
	@%p33 bra 	$L__BB6_9;
	div.rn.f32 	%f1097, %f8, 0f40900000;
	bra.uni 	$L__BB6_14;
$L__BB6_9:
	add.f32 	%f718, %f8, 0f3DCAC083;
	div.rn.f32 	%f12, %f718, 0f3F8CAC08;
	abs.f32 	%f13, %f12;
	setp.eq.f32 	%p34, %f12, 0f3F800000;
	mov.f32 	%f1097, 0f3F800000;
	@%p34 bra 	$L__BB6_14;
	setp.num.f32 	%p35, %f13, %f13;
	@%p35 bra 	$L__BB6_12;
	mov.f32 	%f774, 0f400E38E4;
	add.rn.f32 	%f1097, %f12, %f774;
	bra.uni 	$L__BB6_14;
$L__BB6_12:
	setp.lt.f32 	%p36, %f13, 0f00800000;
	mul.f32 	%f719, %f13, 0f4B800000;
	selp.f32 	%f720, %f719, %f13, %p36;
	mov.b32 	%r204, %f720;
	add.s32 	%r205, %r204, -1060439283;
	and.b32  	%r206, %r205, -8388608;
	sub.s32 	%r207, %r204, %r206;
	mov.b32 	%f721, %r207;
	cvt.rn.f32.s32 	%f722, %r206;
	selp.f32 	%f723, 0fC1C00000, 0f00000000, %p36;
	fma.rn.f32 	%f724, %f722, 0f34000000, %f723;
	add.f32 	%f725, %f721, 0fBF800000;
	add.f32 	%f726, %f721, 0f3F800000;
	rcp.approx.ftz.f32 	%f727, %f726;
	add.f32 	%f728, %f725, %f725;
	mul.f32 	%f729, %f728, %f727;
	mul.f32 	%f730, %f729, %f729;
	neg.f32 	%f731, %f729;
	sub.f32 	%f732, %f725, %f729;
	add.f32 	%f733, %f732, %f732;
	fma.rn.f32 	%f734, %f731, %f725, %f733;
	mul.rn.f32 	%f735, %f727, %f734;
	fma.rn.f32 	%f736, %f730, 0f3A2C32E4, 0f3B52E7DB;
	fma.rn.f32 	%f737, %f736, %f730, 0f3C93BB73;
	fma.rn.f32 	%f738, %f737, %f730, 0f3DF6384F;
	mul.rn.f32 	%f739, %f738, %f730;
	fma.rn.f32 	%f740, %f729, 0f3FB8AA3B, %f724;
	mul.f32 	%f741, %f739, 0f40400000;
	sub.f32 	%f742, %f724, %f740;
	fma.rn.f32 	%f743, %f729, 0f3FB8AA3B, %f742;
	fma.rn.f32 	%f744, %f735, 0f3FB8AA3B, %f743;
	fma.rn.f32 	%f745, %f729, 0f32A55E34, %f744;
	fma.rn.f32 	%f746, %f741, %f735, %f745;
	fma.rn.f32 	%f747, %f739, %f729, %f746;
	add.rn.f32 	%f748, %f740, %f747;
	mov.f32 	%f749, 0f400E38E4;
	mul.rn.f32 	%f750, %f748, %f749;
	cvt.rni.f32.f32 	%f751, %f750;
	sub.f32 	%f752, %f750, %f751;
	neg.f32 	%f753, %f750;
	fma.rn.f32 	%f754, %f748, 0f400E38E4, %f753;
	neg.f32 	%f755, %f740;
	add.rn.f32 	%f756, %f748, %f755;
	neg.f32 	%f757, %f756;
	add.rn.f32 	%f758, %f747, %f757;
	fma.rn.f32 	%f759, %f758, 0f400E38E4, %f754;
	add.f32 	%f760, %f752, %f759;
	setp.gt.f32 	%p37, %f751, 0f00000000;
	selp.b32 	%r208, 0, -2097152000, %p37;
	setp.neu.f32 	%p38, %f12, 0f00000000;
	setp.neu.f32 	%p39, %f13, 0f7F800000;
	setp.lt.f32 	%p40, %f750, 0f00000000;
	selp.f32 	%f761, 0f00000000, 0f7F800000, %p40;
	abs.f32 	%f762, %f750;
	setp.gt.f32 	%p41, %f762, 0f43180000;
	cvt.rzi.s32.f32 	%r209, %f751;
	shl.b32 	%r210, %r209, 23;
	sub.s32 	%r211, %r210, %r208;
	mov.b32 	%f763, %r211;
	add.s32 	%r212, %r208, 2130706432;
	mov.b32 	%f764, %r212;
	fma.rn.f32 	%f765, %f760, 0f391FCB8E, 0f3AAF85ED;
	fma.rn.f32 	%f766, %f765, %f760, 0f3C1D9856;
	fma.rn.f32 	%f767, %f766, %f760, 0f3D6357BB;
	fma.rn.f32 	%f768, %f767, %f760, 0f3E75FDEC;
	fma.rn.f32 	%f769, %f768, %f760, 0f3F317218;
	fma.rn.f32 	%f770, %f769, %f760, 0f3F800000;
	mul.f32 	%f771, %f770, %f764;
	mul.f32 	%f772, %f771, %f763;
	selp.f32 	%f1097, %f761, %f772, %p41;
	and.pred  	%p42, %p38, %p39;
	@%p42 bra 	$L__BB6_14;
	add.f32 	%f773, %f12, %f12;
	mov.b32 	%r213, %f773;
	and.b32  	%r214, %r213, 2147483647;
	mov.b32 	%f1097, %r214;
$L__BB6_14:
	setp.le.f32 	%p43, %f9, 0f00000000;
	mov.f32 	%f1096, 0f00000000;
	@%p43 bra 	$L__BB6_46;
	setp.geu.f32 	%p44, %f9, 0f3DA5E354;
	@%p44 bra 	$L__BB6_41;
	div.rn.f32 	%f1096, %f9, 0f40900000;
	bra.uni 	$L__BB6_46;
$L__BB6_17:
	setp.le.f32 	%p8, %f8, 0f00000000;
	mov.f32 	%f1097, 0f00000000;
	@%p8 bra 	$L__BB6_23;
	abs.f32 	%f17, %f8;
	setp.eq.f32 	%p9, %f8, 0f3F800000;
	mov.f32 	%f1097, 0f3F800000;
	@%p9 bra 	$L__BB6_23;
	setp.num.f32 	%p10, %f17, %f17;
	@%p10 bra 	$L__BB6_21;
	mov.f32 	%f599, 0f400CCCCD;
	add.rn.f32 	%f1097, %f8, %f599;
	bra.uni 	$L__BB6_23;
$L__BB6_21:
	setp.lt.f32 	%p11, %f17, 0f00800000;
	mul.f32 	%f544, %f17, 0f4B800000;
	selp.f32 	%f545, %f544, %f17, %p11;
	mov.b32 	%r171, %f545;
	add.s32 	%r172, %r171, -1060439283;
	and.b32  	%r173, %r172, -8388608;
	sub.s32 	%r174, %r171, %r173;
	mov.b32 	%f546, %r174;
	cvt.rn.f32.s32 	%f547, %r173;
	selp.f32 	%f548, 0fC1C00000, 0f00000000, %p11;
	fma.rn.f32 	%f549, %f547, 0f34000000, %f548;
	add.f32 	%f550, %f546, 0fBF800000;
	add.f32 	%f551, %f546, 0f3F800000;
	rcp.approx.ftz.f32 	%f552, %f551;
	add.f32 	%f553, %f550, %f550;
	mul.f32 	%f554, %f553, %f552;
	mul.f32 	%f555, %f554, %f554;
	neg.f32 	%f556, %f554;
	sub.f32 	%f557, %f550, %f554;
	add.f32 	%f558, %f557, %f557;
	fma.rn.f32 	%f559, %f556, %f550, %f558;
	mul.rn.f32 	%f560, %f552, %f559;
	fma.rn.f32 	%f561, %f555, 0f3A2C32E4, 0f3B52E7DB;
	fma.rn.f32 	%f562, %f561, %f555, 0f3C93BB73;
	fma.rn.f32 	%f563, %f562, %f555, 0f3DF6384F;
	mul.rn.f32 	%f564, %f563, %f555;
	fma.rn.f32 	%f565, %f554, 0f3FB8AA3B, %f549;
	mul.f32 	%f566, %f564, 0f40400000;
	sub.f32 	%f567, %f549, %f565;
	fma.rn.f32 	%f568, %f554, 0f3FB8AA3B, %f567;
	fma.rn.f32 	%f569, %f560, 0f3FB8AA3B, %f568;
	fma.rn.f32 	%f570, %f554, 0f32A55E34, %f569;
	fma.rn.f32 	%f571, %f566, %f560, %f570;
	fma.rn.f32 	%f572, %f564, %f554, %f571;
	add.rn.f32 	%f573, %f565, %f572;
	mov.f32 	%f574, 0f400CCCCD;
	mul.rn.f32 	%f575, %f573, %f574;
	cvt.rni.f32.f32 	%f576, %f575;
	sub.f32 	%f577, %f575, %f576;
	neg.f32 	%f578, %f575;
	fma.rn.f32 	%f579, %f573, 0f400CCCCD, %f578;
	neg.f32 	%f580, %f565;
	add.rn.f32 	%f581, %f573, %f580;
	neg.f32 	%f582, %f581;
	add.rn.f32 	%f583, %f572, %f582;
	fma.rn.f32 	%f584, %f583, 0f400CCCCD, %f579;
	add.f32 	%f585, %f577, %f584;
	setp.gt.f32 	%p12, %f576, 0f00000000;
	selp.b32 	%r175, 0, -2097152000, %p12;
	setp.neu.f32 	%p13, %f17, 0f7F800000;
	setp.lt.f32 	%p14, %f575, 0f00000000;
	selp.f32 	%f586, 0f00000000, 0f7F800000, %p14;
	abs.f32 	%f587, %f575;
	setp.gt.f32 	%p15, %f587, 0f43180000;
	cvt.rzi.s32.f32 	%r176, %f576;
	shl.b32 	%r177, %r176, 23;
	sub.s32 	%r178, %r177, %r175;
	mov.b32 	%f588, %r178;
	add.s32 	%r179, %r175, 2130706432;
	mov.b32 	%f589, %r179;
	fma.rn.f32 	%f590, %f585, 0f391FCB8E, 0f3AAF85ED;
	fma.rn.f32 	%f591, %f590, %f585, 0f3C1D9856;
	fma.rn.f32 	%f592, %f591, %f585, 0f3D6357BB;
	fma.rn.f32 	%f593, %f592, %f585, 0f3E75FDEC;
	fma.rn.f32 	%f594, %f593, %f585, 0f3F317218;
	fma.rn.f32 	%f595, %f594, %f585, 0f3F800000;
	mul.f32 	%f596, %f595, %f589;
	mul.f32 	%f597, %f596, %f588;
	selp.f32 	%f1097, %f586, %f597, %p15;
	@%p13 bra 	$L__BB6_23;
	add.f32 	%f598, %f8, %f8;
	mov.b32 	%r180, %f598;
	and.b32  	%r181, %r180, 2147483647;
	mov.b32 	%f1097, %r181;
$L__BB6_23:
	setp.le.f32 	%p16, %f9, 0f00000000;
	mov.f32 	%f1096, 0f00000000;
	@%p16 bra 	$L__BB6_51;
	abs.f32 	%f35, %f9;
	setp.eq.f32 	%p17, %f9, 0f3F800000;
	mov.f32 	%f1096, 0f3F800000;
	@%p17 bra 	$L__BB6_51;
	setp.num.f32 	%p18, %f35, %f35;
	@%p18 bra 	$L__BB6_49;
	mov.f32 	%f657, 0f400CCCCD;
	add.rn.f32 	%f1096, %f9, %f657;
	bra.uni 	$L__BB6_51;
$L__BB6_27:
	setp.le.f32 	%p65, %f8, 0f00000000;
	mov.f32 	%f1097, 0f00000000;
	@%p65 bra 	$L__BB6_30;
	setp.gtu.f32 	%p66, %f8, 0f3D25AEE6;
	@%p66 bra 	$L__BB6_36;
	div.rn.f32 	%f1097, %f8, 0f414EB852;
$L__BB6_30:
	setp.le.f32 	%p76, %f9, 0f00000000;
	mov.f32 	%f1096, 0f00000000;
	@%p76 bra 	$L__BB6_33;
	setp.gtu.f32 	%p77, %f9, 0f3D25AEE6;
	@%p77 bra 	$L__BB6_55;
	div.rn.f32 	%f1096, %f9, 0f414EB852;
$L__BB6_33:
	setp.le.f32 	%p87, %f10, 0f00000000;
	mov.f32 	%f1098, 0f00000000;
	@%p87 bra 	$L__BB6_72;
	setp.gtu.f32 	%p88, %f10, 0f3D25AEE6;
	@%p88 bra 	$L__BB6_67;
	div.rn.f32 	%f1098, %f10, 0f414EB852;
	bra.uni 	$L__BB6_72;
$L__BB6_36:
	add.f32 	%f895, %f8, 0f3D6147AE;
	div.rn.f32 	%f22, %f895, 0f3F870A3D;
	abs.f32 	%f23, %f22;
	setp.eq.f32 	%p67, %f22, 0f3F800000;
	mov.f32 	%f1097, 0f3F800000;
	@%p67 bra 	$L__BB6_30;
	setp.num.f32 	%p68, %f23, %f23;
	@%p68 bra 	$L__BB6_39;
	mov.f32 	%f951, 0f4019999A;
	add.rn.f32 	%f1097, %f22, %f951;
	bra.uni 	$L__BB6_30;
$L__BB6_39:
	setp.lt.f32 	%p69, %f23, 0f00800000;
	mul.f32 	%f896, %f23, 0f4B800000;
	selp.f32 	%f897, %f896, %f23, %p69;
	mov.b32 	%r237, %f897;
	add.s32 	%r238, %r237, -1060439283;
	and.b32  	%r239, %r238, -8388608;
	sub.s32 	%r240, %r237, %r239;
	mov.b32 	%f898, %r240;
	cvt.rn.f32.s32 	%f899, %r239;
	selp.f32 	%f900, 0fC1C00000, 0f00000000, %p69;
	fma.rn.f32 	%f901, %f899, 0f34000000, %f900;
	add.f32 	%f902, %f898, 0fBF800000;
	add.f32 	%f903, %f898, 0f3F800000;
	rcp.approx.ftz.f32 	%f904, %f903;
	add.f32 	%f905, %f902, %f902;
	mul.f32 	%f906, %f905, %f904;
	mul.f32 	%f907, %f906, %f906;
	neg.f32 	%f908, %f906;
	sub.f32 	%f909, %f902, %f906;
	add.f32 	%f910, %f909, %f909;
	fma.rn.f32 	%f911, %f908, %f902, %f910;
	mul.rn.f32 	%f912, %f904, %f911;
	fma.rn.f32 	%f913, %f907, 0f3A2C32E4, 0f3B52E7DB;
	fma.rn.f32 	%f914, %f913, %f907, 0f3C93BB73;
	fma.rn.f32 	%f915, %f914, %f907, 0f3DF6384F;
	mul.rn.f32 	%f916, %f915, %f907;
	fma.rn.f32 	%f917, %f906, 0f3FB8AA3B, %f901;
	mul.f32 	%f918, %f916, 0f40400000;
	sub.f32 	%f919, %f901, %f917;
	fma.rn.f32 	%f920, %f906, 0f3FB8AA3B, %f919;
	fma.rn.f32 	%f921, %f912, 0f3FB8AA3B, %f920;
	fma.rn.f32 	%f922, %f906, 0f32A55E34, %f921;
	fma.rn.f32 	%f923, %f918, %f912, %f922;
	fma.rn.f32 	%f924, %f916, %f906, %f923;
	add.rn.f32 	%f925, %f917, %f924;
	mov.f32 	%f926, 0f4019999A;
	mul.rn.f32 	%f927, %f925, %f926;
	cvt.rni.f32.f32 	%f928, %f927;
	sub.f32 	%f929, %f927, %f928;
	neg.f32 	%f930, %f927;
	fma.rn.f32 	%f931, %f925, 0f4019999A, %f930;
	neg.f32 	%f932, %f917;
	add.rn.f32 	%f933, %f925, %f932;
	neg.f32 	%f934, %f933;
	add.rn.f32 	%f935, %f924, %f934;
	fma.rn.f32 	%f936, %f935, 0f4019999A, %f931;
	add.f32 	%f937, %f929, %f936;
	setp.gt.f32 	%p70, %f928, 0f00000000;
	selp.b32 	%r241, 0, -2097152000, %p70;
	setp.neu.f32 	%p71, %f22, 0f00000000;
	setp.neu.f32 	%p72, %f23, 0f7F800000;
	setp.lt.f32 	%p73, %f927, 0f00000000;
	selp.f32 	%f938, 0f00000000, 0f7F800000, %p73;
	abs.f32 	%f939, %f927;
	setp.gt.f32 	%p74, %f939, 0f43180000;
	cvt.rzi.s32.f32 	%r242, %f928;
	shl.b32 	%r243, %r242, 23;
	sub.s32 	%r244, %r243, %r241;
	mov.b32 	%f940, %r244;
	add.s32 	%r245, %r241, 2130706432;
	mov.b32 	%f941, %r245;
	fma.rn.f32 	%f942, %f937, 0f391FCB8E, 0f3AAF85ED;
	fma.rn.f32 	%f943, %f942, %f937, 0f3C1D9856;
	fma.rn.f32 	%f944, %f943, %f937, 0f3D6357BB;
	fma.rn.f32 	%f945, %f944, %f937, 0f3E75FDEC;
	fma.rn.f32 	%f946, %f945, %f937, 0f3F317218;
	fma.rn.f32 	%f947, %f946, %f937, 0f3F800000;
	mul.f32 	%f948, %f947, %f941;
	mul.f32 	%f949, %f948, %f940;
	selp.f32 	%f1097, %f938, %f949, %p74;
	and.pred  	%p75, %p71, %p72;
	@%p75 bra 	$L__BB6_30;
	add.f32 	%f950, %f22, %f22;
	mov.b32 	%r246, %f950;
	and.b32  	%r247, %r246, 2147483647;
	mov.b32 	%f1097, %r247;
	bra.uni 	$L__BB6_30;
$L__BB6_41:
	add.f32 	%f777, %f9, 0f3DCAC083;
	div.rn.f32 	%f29, %f777, 0f3F8CAC08;
	abs.f32 	%f30, %f29;
	setp.eq.f32 	%p45, %f29, 0f3F800000;
	mov.f32 	%f1096, 0f3F800000;
	@%p45 bra 	$L__BB6_46;
	setp.num.f32 	%p46, %f30, %f30;
	@%p46 bra 	$L__BB6_44;
	mov.f32 	%f833, 0f400E38E4;
	add.rn.f32 	%f1096, %f29, %f833;
	bra.uni 	$L__BB6_46;
$L__BB6_44:
	setp.lt.f32 	%p47, %f30, 0f00800000;
	mul.f32 	%f778, %f30, 0f4B800000;
	selp.f32 	%f779, %f778, %f30, %p47;
	mov.b32 	%r215, %f779;
	add.s32 	%r216, %r215, -1060439283;
	and.b32  	%r217, %r216, -8388608;
	sub.s32 	%r218, %r215, %r217;
	mov.b32 	%f780, %r218;
	cvt.rn.f32.s32 	%f781, %r217;
	selp.f32 	%f782, 0fC1C00000, 0f00000000, %p47;
	fma.rn.f32 	%f783, %f781, 0f34000000, %f782;
	add.f32 	%f784, %f780, 0fBF800000;
	add.f32 	%f785, %f780, 0f3F800000;
	rcp.approx.ftz.f32 	%f786, %f785;
	add.f32 	%f787, %f784, %f784;
	mul.f32 	%f788, %f787, %f786;
	mul.f32 	%f789, %f788, %f788;
	neg.f32 	%f790, %f788;
	sub.f32 	%f791, %f784, %f788;
	add.f32 	%f792, %f791, %f791;
	fma.rn.f32 	%f793, %f790, %f784, %f792;
	mul.rn.f32 	%f794, %f786, %f793;
	fma.rn.f32 	%f795, %f789, 0f3A2C32E4, 0f3B52E7DB;
	fma.rn.f32 	%f796, %f795, %f789, 0f3C93BB73;
	fma.rn.f32 	%f797, %f796, %f789, 0f3DF6384F;
	mul.rn.f32 	%f798, %f797, %f789;
	fma.rn.f32 	%f799, %f788, 0f3FB8AA3B, %f783;
	mul.f32 	%f800, %f798, 0f40400000;
	sub.f32 	%f801, %f783, %f799;
	fma.rn.f32 	%f802, %f788, 0f3FB8AA3B, %f801;
	fma.rn.f32 	%f803, %f794, 0f3FB8AA3B, %f802;
	fma.rn.f32 	%f804, %f788, 0f32A55E34, %f803;
	fma.rn.f32 	%f805, %f800, %f794, %f804;
	fma.rn.f32 	%f806, %f798, %f788, %f805;
	add.rn.f32 	%f807, %f799, %f806;
	mov.f32 	%f808, 0f400E38E4;
	mul.rn.f32 	%f809, %f807, %f808;
	cvt.rni.f32.f32 	%f810, %f809;
	sub.f32 	%f811, %f809, %f810;
	neg.f32 	%f812, %f809;
	fma.rn.f32 	%f813, %f807, 0f400E38E4, %f812;
	neg.f32 	%f814, %f799;
	add.rn.f32 	%f815, %f807, %f814;
	neg.f32 	%f816, %f815;
	add.rn.f32 	%f817, %f806, %f816;
	fma.rn.f32 	%f818, %f817, 0f400E38E4, %f813;
	add.f32 	%f819, %f811, %f818;
	setp.gt.f32 	%p48, %f810, 0f00000000;
	selp.b32 	%r219, 0, -2097152000, %p48;
	setp.neu.f32 	%p49, %f29, 0f00000000;
	setp.neu.f32 	%p50, %f30, 0f7F800000;
	setp.lt.f32 	%p51, %f809, 0f00000000;
	selp.f32 	%f820, 0f00000000, 0f7F800000, %p51;
	abs.f32 	%f821, %f809;
	setp.gt.f32 	%p52, %f821, 0f43180000;
	cvt.rzi.s32.f32 	%r220, %f810;
	shl.b32 	%r221, %r220, 23;
	sub.s32 	%r222, %r221, %r219;
	mov.b32 	%f822, %r222;
	add.s32 	%r223, %r219, 2130706432;
	mov.b32 	%f823, %r223;
	fma.rn.f32 	%f824, %f819, 0f391FCB8E, 0f3AAF85ED;
	fma.rn.f32 	%f825, %f824, %f819, 0f3C1D9856;
	fma.rn.f32 	%f826, %f825, %f819, 0f3D6357BB;
	fma.rn.f32 	%f827, %f826, %f819, 0f3E75FDEC;
	fma.rn.f32 	%f828, %f827, %f819, 0f3F317218;
	fma.rn.f32 	%f829, %f828, %f819, 0f3F800000;
	mul.f32 	%f830, %f829, %f823;
	mul.f32 	%f831, %f830, %f822;
	selp.f32 	%f1096, %f820, %f831, %p52;
	and.pred  	%p53, %p49, %p50;
	@%p53 bra 	$L__BB6_46;
	add.f32 	%f832, %f29, %f29;
	mov.b32 	%r224, %f832;
	and.b32  	%r225, %r224, 2147483647;
	mov.b32 	%f1096, %r225;
$L__BB6_46:
	setp.le.f32 	%p54, %f10, 0f00000000;
	mov.f32 	%f1098, 0f00000000;
	@%p54 bra 	$L__BB6_72;
	setp.geu.f32 	%p55, %f10, 0f3DA5E354;
	@%p55 bra 	$L__BB6_60;
	div.rn.f32 	%f1098, %f10, 0f40900000;
	bra.uni 	$L__BB6_72;
$L__BB6_49:
	setp.lt.f32 	%p19, %f35, 0f00800000;
	mul.f32 	%f602, %f35, 0f4B800000;
	selp.f32 	%f603, %f602, %f35, %p19;
	mov.b32 	%r182, %f603;
	add.s32 	%r183, %r182, -1060439283;
	and.b32  	%r184, %r183, -8388608;
	sub.s32 	%r185, %r182, %r184;
	mov.b32 	%f604, %r185;
	cvt.rn.f32.s32 	%f605, %r184;
	selp.f32 	%f606, 0fC1C00000, 0f00000000, %p19;
	fma.rn.f32 	%f607, %f605, 0f34000000, %f606;
	add.f32 	%f608, %f604, 0fBF800000;
	add.f32 	%f609, %f604, 0f3F800000;
	rcp.approx.ftz.f32 	%f610, %f609;
	add.f32 	%f611, %f608, %f608;
	mul.f32 	%f612, %f611, %f610;
	mul.f32 	%f613, %f612, %f612;
	neg.f32 	%f614, %f612;
	sub.f32 	%f615, %f608, %f612;
	add.f32 	%f616, %f615, %f615;
	fma.rn.f32 	%f617, %f614, %f608, %f616;
	mul.rn.f32 	%f618, %f610, %f617;
	fma.rn.f32 	%f619, %f613, 0f3A2C32E4, 0f3B52E7DB;
	fma.rn.f32 	%f620, %f619, %f613, 0f3C93BB73;
	fma.rn.f32 	%f621, %f620, %f613, 0f3DF6384F;
	mul.rn.f32 	%f622, %f621, %f613;
	fma.rn.f32 	%f623, %f612, 0f3FB8AA3B, %f607;
	mul.f32 	%f624, %f622, 0f40400000;
	sub.f32 	%f625, %f607, %f623;
	fma.rn.f32 	%f626, %f612, 0f3FB8AA3B, %f625;
	fma.rn.f32 	%f627, %f618, 0f3FB8AA3B, %f626;
	fma.rn.f32 	%f628, %f612, 0f32A55E34, %f627;
	fma.rn.f32 	%f629, %f624, %f618, %f628;
	fma.rn.f32 	%f630, %f622, %f612, %f629;
	add.rn.f32 	%f631, %f623, %f630;
	mov.f32 	%f632, 0f400CCCCD;
	mul.rn.f32 	%f633, %f631, %f632;
	cvt.rni.f32.f32 	%f634, %f633;
	sub.f32 	%f635, %f633, %f634;
	neg.f32 	%f636, %f633;
	fma.rn.f32 	%f637, %f631, 0f400CCCCD, %f636;
	neg.f32 	%f638, %f623;
	add.rn.f32 	%f639, %f631, %f638;
	neg.f32 	%f640, %f639;
	add.rn.f32 	%f641, %f630, %f640;
	fma.rn.f32 	%f642, %f641, 0f400CCCCD, %f637;
	add.f32 	%f643, %f635, %f642;
	setp.gt.f32 	%p20, %f634, 0f00000000;
	selp.b32 	%r186, 0, -2097152000, %p20;
	setp.neu.f32 	%p21, %f35, 0f7F800000;
	setp.lt.f32 	%p22, %f633, 0f00000000;
	selp.f32 	%f644, 0f00000000, 0f7F800000, %p22;
	abs.f32 	%f645, %f633;
	setp.gt.f32 	%p23, %f645, 0f43180000;
	cvt.rzi.s32.f32 	%r187, %f634;
	shl.b32 	%r188, %r187, 23;
	sub.s32 	%r189, %r188, %r186;
	mov.b32 	%f646, %r189;
	add.s32 	%r190, %r186, 2130706432;
	mov.b32 	%f647, %r190;
	fma.rn.f32 	%f648, %f643, 0f391FCB8E, 0f3AAF85ED;
	fma.rn.f32 	%f649, %f648, %f643, 0f3C1D9856;
	fma.rn.f32 	%f650, %f649, %f643, 0f3D6357BB;
	fma.rn.f32 	%f651, %f650, %f643, 0f3E75FDEC;
	fma.rn.f32 	%f652, %f651, %f643, 0f3F317218;
	fma.rn.f32 	%f653, %f652, %f643, 0f3F800000;
	mul.f32 	%f654, %f653, %f647;
	mul.f32 	%f655, %f654, %f646;
	selp.f32 	%f1096, %f644, %f655, %p23;
	@%p21 bra 	$L__BB6_51;
	add.f32 	%f656, %f9, %f9;
	mov.b32 	%r191, %f656;
	and.b32  	%r192, %r191, 2147483647;
	mov.b32 	%f1096, %r192;
$L__BB6_51:
	setp.le.f32 	%p24, %f10, 0f00000000;
	mov.f32 	%f1098, 0f00000000;
	@%p24 bra 	$L__BB6_72;
	abs.f32 	%f54, %f10;
	setp.eq.f32 	%p25, %f10, 0f3F800000;
	mov.f32 	%f1098, 0f3F800000;
	@%p25 bra 	$L__BB6_72;
	setp.num.f32 	%p26, %f54, %f54;
	@%p26 bra 	$L__BB6_65;
	mov.f32 	%f715, 0f400CCCCD;
	add.rn.f32 	%f1098, %f10, %f715;
	bra.uni 	$L__BB6_72;
$L__BB6_55:
	add.f32 	%f954, %f9, 0f3D6147AE;
	div.rn.f32 	%f41, %f954, 0f3F870A3D;
	abs.f32 	%f42, %f41;
	setp.eq.f32 	%p78, %f41, 0f3F800000;
	mov.f32 	%f1096, 0f3F800000;
	@%p78 bra 	$L__BB6_33;
	setp.num.f32 	%p79, %f42, %f42;
	@%p79 bra 	$L__BB6_58;
	mov.f32 	%f1010, 0f4019999A;
	add.rn.f32 	%f1096, %f41, %f1010;
	bra.uni 	$L__BB6_33;
$L__BB6_58:
	setp.lt.f32 	%p80, %f42, 0f00800000;
	mul.f32 	%f955, %f42, 0f4B800000;
	selp.f32 	%f956, %f955, %f42, %p80;
	mov.b32 	%r248, %f956;
	add.s32 	%r249, %r248, -1060439283;
	and.b32  	%r250, %r249, -8388608;
	sub.s32 	%r251, %r248, %r250;
	mov.b32 	%f957, %r251;
	cvt.rn.f32.s32 	%f958, %r250;
	selp.f32 	%f959, 0fC1C00000, 0f00000000, %p80;
	fma.rn.f32 	%f960, %f958, 0f34000000, %f959;
	add.f32 	%f961, %f957, 0fBF800000;
	add.f32 	%f962, %f957, 0f3F800000;
	rcp.approx.ftz.f32 	%f963, %f962;
	add.f32 	%f964, %f961, %f961;
	mul.f32 	%f965, %f964, %f963;
	mul.f32 	%f966, %f965, %f965;
	neg.f32 	%f967, %f965;
	sub.f32 	%f968, %f961, %f965;
	add.f32 	%f969, %f968, %f968;
	fma.rn.f32 	%f970, %f967, %f961, %f969;
	mul.rn.f32 	%f971, %f963, %f970;
	fma.rn.f32 	%f972, %f966, 0f3A2C32E4, 0f3B52E7DB;
	fma.rn.f32 	%f973, %f972, %f966, 0f3C93BB73;
	fma.rn.f32 	%f974, %f973, %f966, 0f3DF6384F;
	mul.rn.f32 	%f975, %f974, %f966;
	fma.rn.f32 	%f976, %f965, 0f3FB8AA3B, %f960;
	mul.f32 	%f977, %f975, 0f40400000;
	sub.f32 	%f978, %f960, %f976;
	fma.rn.f32 	%f979, %f965, 0f3FB8AA3B, %f978;
	fma.rn.f32 	%f980, %f971, 0f3FB8AA3B, %f979;
	fma.rn.f32 	%f981, %f965, 0f32A55E34, %f980;
	fma.rn.f32 	%f982, %f977, %f971, %f981;
	fma.rn.f32 	%f983, %f975, %f965, %f982;
	add.rn.f32 	%f984, %f976, %f983;
	mov.f32 	%f985, 0f4019999A;
	mul.rn.f32 	%f986, %f984, %f985;
	cvt.rni.f32.f32 	%f987, %f986;
	sub.f32 	%f988, %f986, %f987;
	neg.f32 	%f989, %f986;
	fma.rn.f32 	%f990, %f984, 0f4019999A, %f989;
	neg.f32 	%f991, %f976;
	add.rn.f32 	%f992, %f984, %f991;
	neg.f32 	%f993, %f992;
	add.rn.f32 	%f994, %f983, %f993;
	fma.rn.f32 	%f995, %f994, 0f4019999A, %f990;
	add.f32 	%f996, %f988, %f995;
	setp.gt.f32 	%p81, %f987, 0f00000000;
	selp.b32 	%r252, 0, -2097152000, %p81;
	setp.neu.f32 	%p82, %f41, 0f00000000;
	setp.neu.f32 	%p83, %f42, 0f7F800000;
	setp.lt.f32 	%p84, %f986, 0f00000000;
	selp.f32 	%f997, 0f00000000, 0f7F800000, %p84;
	abs.f32 	%f998, %f986;
	setp.gt.f32 	%p85, %f998, 0f43180000;
	cvt.rzi.s32.f32 	%r253, %f987;
	shl.b32 	%r254, %r253, 23;
	sub.s32 	%r255, %r254, %r252;
	mov.b32 	%f999, %r255;
	add.s32 	%r256, %r252, 2130706432;
	mov.b32 	%f1000, %r256;
	fma.rn.f32 	%f1001, %f996, 0f391FCB8E, 0f3AAF85ED;
	fma.rn.f32 	%f1002, %f1001, %f996, 0f3C1D9856;
	fma.rn.f32 	%f1003, %f1002, %f996, 0f3D6357BB;
	fma.rn.f32 	%f1004, %f1003, %f996, 0f3E75FDEC;
	fma.rn.f32 	%f1005, %f1004, %f996, 0f3F317218;
	fma.rn.f32 	%f1006, %f1005, %f996, 0f3F800000;
	mul.f32 	%f1007, %f1006, %f1000;
	mul.f32 	%f1008, %f1007, %f999;
	selp.f32 	%f1096, %f997, %f1008, %p85;
	and.pred  	%p86, %p82, %p83;
	@%p86 bra 	$L__BB6_33;
	add.f32 	%f1009, %f41, %f41;
	mov.b32 	%r257, %f1009;
	and.b32  	%r258, %r257, 2147483647;
	mov.b32 	%f1096, %r258;
	bra.uni 	$L__BB6_33;
$L__BB6_60:
	add.f32 	%f836, %f10, 0f3DCAC083;
	div.rn.f32 	%f48, %f836, 0f3F8CAC08;
	abs.f32 	%f49, %f48;
	setp.eq.f32 	%p56, %f48, 0f3F800000;
	mov.f32 	%f1098, 0f3F800000;
	@%p56 bra 	$L__BB6_72;
	setp.num.f32 	%p57, %f49, %f49;
	@%p57 bra 	$L__BB6_63;
	mov.f32 	%f892, 0f400E38E4;
	add.rn.f32 	%f1098, %f48, %f892;
	bra.uni 	$L__BB6_72;
$L__BB6_63:
	setp.lt.f32 	%p58, %f49, 0f00800000;
	mul.f32 	%f837, %f49, 0f4B800000;
	selp.f32 	%f838, %f837, %f49, %p58;
	mov.b32 	%r226, %f838;
	add.s32 	%r227, %r226, -1060439283;
	and.b32  	%r228, %r227, -8388608;
	sub.s32 	%r229, %r226, %r228;
	mov.b32 	%f839, %r229;
	cvt.rn.f32.s32 	%f840, %r228;
	selp.f32 	%f841, 0fC1C00000, 0f00000000, %p58;
	fma.rn.f32 	%f842, %f840, 0f34000000, %f841;
	add.f32 	%f843, %f839, 0fBF800000;
	add.f32 	%f844, %f839, 0f3F800000;
	rcp.approx.ftz.f32 	%f845, %f844;
	add.f32 	%f846, %f843, %f843;
	mul.f32 	%f847, %f846, %f845;
	mul.f32 	%f848, %f847, %f847;
	neg.f32 	%f849, %f847;
	sub.f32 	%f850, %f843, %f847;
	add.f32 	%f851, %f850, %f850;
	fma.rn.f32 	%f852, %f849, %f843, %f851;
	mul.rn.f32 	%f853, %f845, %f852;
	fma.rn.f32 	%f854, %f848, 0f3A2C32E4, 0f3B52E7DB;
	fma.rn.f32 	%f855, %f854, %f848, 0f3C93BB73;
	fma.rn.f32 	%f856, %f855, %f848, 0f3DF6384F;
	mul.rn.f32 	%f857, %f856, %f848;
	fma.rn.f32 	%f858, %f847, 0f3FB8AA3B, %f842;
	mul.f32 	%f859, %f857, 0f40400000;
	sub.f32 	%f860, %f842, %f858;
	fma.rn.f32 	%f861, %f847, 0f3FB8AA3B, %f860;
	fma.rn.f32 	%f862, %f853, 0f3FB8AA3B, %f861;
	fma.rn.f32 	%f863, %f847, 0f32A55E34, %f862;
	fma.rn.f32 	%f864, %f859, %f853, %f863;
	fma.rn.f32 	%f865, %f857, %f847, %f864;
	add.rn.f32 	%f866, %f858, %f865;
	mov.f32 	%f867, 0f400E38E4;
	mul.rn.f32 	%f868, %f866, %f867;
	cvt.rni.f32.f32 	%f869, %f868;
	sub.f32 	%f870, %f868, %f869;
	neg.f32 	%f871, %f868;
	fma.rn.f32 	%f872, %f866, 0f400E38E4, %f871;
	neg.f32 	%f873, %f858;
	add.rn.f32 	%f874, %f866, %f873;
	neg.f32 	%f875, %f874;
	add.rn.f32 	%f876, %f865, %f875;
	fma.rn.f32 	%f877, %f876, 0f400E38E4, %f872;
	add.f32 	%f878, %f870, %f877;
	setp.gt.f32 	%p59, %f869, 0f00000000;
	selp.b32 	%r230, 0, -2097152000, %p59;
	setp.neu.f32 	%p60, %f48, 0f00000000;
	setp.neu.f32 	%p61, %f49, 0f7F800000;
	setp.lt.f32 	%p62, %f868, 0f00000000;
	selp.f32 	%f879, 0f00000000, 0f7F800000, %p62;
	abs.f32 	%f880, %f868;
	setp.gt.f32 	%p63, %f880, 0f43180000;
	cvt.rzi.s32.f32 	%r231, %f869;
	shl.b32 	%r232, %r231, 23;
	sub.s32 	%r233, %r232, %r230;
	mov.b32 	%f881, %r233;
	add.s32 	%r234, %r230, 2130706432;
	mov.b32 	%f882, %r234;
	fma.rn.f32 	%f883, %f878, 0f391FCB8E, 0f3AAF85ED;
	fma.rn.f32 	%f884, %f883, %f878, 0f3C1D9856;
	fma.rn.f32 	%f885, %f884, %f878, 0f3D6357BB;
	fma.rn.f32 	%f886, %f885, %f878, 0f3E75FDEC;
	fma.rn.f32 	%f887, %f886, %f878, 0f3F317218;
	fma.rn.f32 	%f888, %f887, %f878, 0f3F800000;
	mul.f32 	%f889, %f888, %f882;
	mul.f32 	%f890, %f889, %f881;
	selp.f32 	%f1098, %f879, %f890, %p63;
	and.pred  	%p64, %p60, %p61;
	@%p64 bra 	$L__BB6_72;
	add.f32 	%f891, %f48, %f48;
	mov.b32 	%r235, %f891;
	and.b32  	%r236, %r235, 2147483647;
	mov.b32 	%f1098, %r236;
	bra.uni 	$L__BB6_72;
$L__BB6_65:
	setp.lt.f32 	%p27, %f54, 0f00800000;
	mul.f32 	%f660, %f54, 0f4B800000;
	selp.f32 	%f661, %f660, %f54, %p27;
	mov.b32 	%r193, %f661;
	add.s32 	%r194, %r193, -1060439283;
	and.b32  	%r195, %r194, -8388608;
	sub.s32 	%r196, %r193, %r195;
	mov.b32 	%f662, %r196;
	cvt.rn.f32.s32 	%f663, %r195;
	selp.f32 	%f664, 0fC1C00000, 0f00000000, %p27;
	fma.rn.f32 	%f665, %f663, 0f34000000, %f664;
	add.f32 	%f666, %f662, 0fBF800000;
	add.f32 	%f667, %f662, 0f3F800000;
	rcp.approx.ftz.f32 	%f668, %f667;
	add.f32 	%f669, %f666, %f666;
	mul.f32 	%f670, %f669, %f668;
	mul.f32 	%f671, %f670, %f670;
	neg.f32 	%f672, %f670;
	sub.f32 	%f673, %f666, %f670;
	add.f32 	%f674, %f673, %f673;
	fma.rn.f32 	%f675, %f672, %f666, %f674;
	mul.rn.f32 	%f676, %f668, %f675;
	fma.rn.f32 	%f677, %f671, 0f3A2C32E4, 0f3B52E7DB;
	fma.rn.f32 	%f678, %f677, %f671, 0f3C93BB73;
	fma.rn.f32 	%f679, %f678, %f671, 0f3DF6384F;
	mul.rn.f32 	%f680, %f679, %f671;
	fma.rn.f32 	%f681, %f670, 0f3FB8AA3B, %f665;
	mul.f32 	%f682, %f680, 0f40400000;
	sub.f32 	%f683, %f665, %f681;
	fma.rn.f32 	%f684, %f670, 0f3FB8AA3B, %f683;
	fma.rn.f32 	%f685, %f676, 0f3FB8AA3B, %f684;
	fma.rn.f32 	%f686, %f670, 0f32A55E34, %f685;
	fma.rn.f32 	%f687, %f682, %f676, %f686;
	fma.rn.f32 	%f688, %f680, %f670, %f687;
	add.rn.f32 	%f689, %f681, %f688;
	mov.f32 	%f690, 0f400CCCCD;
	mul.rn.f32 	%f691, %f689, %f690;
	cvt.rni.f32.f32 	%f692, %f691;
	sub.f32 	%f693, %f691, %f692;
	neg.f32 	%f694, %f691;
	fma.rn.f32 	%f695, %f689, 0f400CCCCD, %f694;
	neg.f32 	%f696, %f681;
	add.rn.f32 	%f697, %f689, %f696;
	neg.f32 	%f698, %f697;
	add.rn.f32 	%f699, %f688, %f698;
	fma.rn.f32 	%f700, %f699, 0f400CCCCD, %f695;
	add.f32 	%f701, %f693, %f700;
	setp.gt.f32 	%p28, %f692, 0f00000000;
	selp.b32 	%r197, 0, -2097152000, %p28;
	setp.neu.f32 	%p29, %f54, 0f7F800000;
	setp.lt.f32 	%p30, %f691, 0f00000000;
	selp.f32 	%f702, 0f00000000, 0f7F800000, %p30;
	abs.f32 	%f703, %f691;
	setp.gt.f32 	%p31, %f703, 0f43180000;
	cvt.rzi.s32.f32 	%r198, %f692;
	shl.b32 	%r199, %r198, 23;
	sub.s32 	%r200, %r199, %r197;
	mov.b32 	%f704, %r200;
	add.s32 	%r201, %r197, 2130706432;
	mov.b32 	%f705, %r201;
	fma.rn.f32 	%f706, %f701, 0f391FCB8E, 0f3AAF85ED;
	fma.rn.f32 	%f707, %f706, %f701, 0f3C1D9856;
	fma.rn.f32 	%f708, %f707, %f701, 0f3D6357BB;
	fma.rn.f32 	%f709, %f708, %f701, 0f3E75FDEC;
	fma.rn.f32 	%f710, %f709, %f701, 0f3F317218;
	fma.rn.f32 	%f711, %f710, %f701, 0f3F800000;
	mul.f32 	%f712, %f711, %f705;
	mul.f32 	%f713, %f712, %f704;
	selp.f32 	%f1098, %f702, %f713, %p31;
	@%p29 bra 	$L__BB6_72;
	add.f32 	%f714, %f10, %f10;
	mov.b32 	%r202, %f714;
	and.b32  	%r203, %r202, 2147483647;
	mov.b32 	%f1098, %r203;
	bra.uni 	$L__BB6_72;
$L__BB6_67:
	add.f32 	%f1013, %f10, 0f3D6147AE;
	div.rn.f32 	%f60, %f1013, 0f3F870A3D;
	abs.f32 	%f61, %f60;
	setp.eq.f32 	%p89, %f60, 0f3F800000;
	mov.f32 	%f1098, 0f3F800000;
	@%p89 bra 	$L__BB6_72;
	setp.num.f32 	%p90, %f61, %f61;
	@%p90 bra 	$L__BB6_70;
	mov.f32 	%f1069, 0f4019999A;
	add.rn.f32 	%f1098, %f60, %f1069;
	bra.uni 	$L__BB6_72;
$L__BB6_70:
	setp.lt.f32 	%p91, %f61, 0f00800000;
	mul.f32 	%f1014, %f61, 0f4B800000;
	selp.f32 	%f1015, %f1014, %f61, %p91;
	mov.b32 	%r259, %f1015;
	add.s32 	%r260, %r259, -1060439283;
	and.b32  	%r261, %r260, -8388608;
	sub.s32 	%r262, %r259, %r261;
	mov.b32 	%f1016, %r262;
	cvt.rn.f32.s32 	%f1017, %r261;
	selp.f32 	%f1018, 0fC1C00000, 0f00000000, %p91;
	fma.rn.f32 	%f1019, %f1017, 0f34000000, %f1018;
	add.f32 	%f1020, %f1016, 0fBF800000;
	add.f32 	%f1021, %f1016, 0f3F800000;
	rcp.approx.ftz.f32 	%f1022, %f1021;
	add.f32 	%f1023, %f1020, %f1020;
	mul.f32 	%f1024, %f1023, %f1022;
	mul.f32 	%f1025, %f1024, %f1024;
	neg.f32 	%f1026, %f1024;
	sub.f32 	%f1027, %f1020, %f1024;
	add.f32 	%f1028, %f1027, %f1027;
	fma.rn.f32 	%f1029, %f1026, %f1020, %f1028;
	mul.rn.f32 	%f1030, %f1022, %f1029;
	fma.rn.f32 	%f1031, %f1025, 0f3A2C32E4, 0f3B52E7DB;
	fma.rn.f32 	%f1032, %f1031, %f1025, 0f3C93BB73;
	fma.rn.f32 	%f1033, %f1032, %f1025, 0f3DF6384F;
	mul.rn.f32 	%f1034, %f1033, %f1025;
	fma.rn.f32 	%f1035, %f1024, 0f3FB8AA3B, %f1019;
	mul.f32 	%f1036, %f1034, 0f40400000;
	sub.f32 	%f1037, %f1019, %f1035;
	fma.rn.f32 	%f1038, %f1024, 0f3FB8AA3B, %f1037;
	fma.rn.f32 	%f1039, %f1030, 0f3FB8AA3B, %f1038;
	fma.rn.f32 	%f1040, %f1024, 0f32A55E34, %f1039;
	fma.rn.f32 	%f1041, %f1036, %f1030, %f1040;
	fma.rn.f32 	%f1042, %f1034, %f1024, %f1041;
	add.rn.f32 	%f1043, %f1035, %f1042;
	mov.f32 	%f1044, 0f4019999A;
	mul.rn.f32 	%f1045, %f1043, %f1044;
	cvt.rni.f32.f32 	%f1046, %f1045;
	sub.f32 	%f1047, %f1045, %f1046;
	neg.f32 	%f1048, %f1045;
	fma.rn.f32 	%f1049, %f1043, 0f4019999A, %f1048;
	neg.f32 	%f1050, %f1035;
	add.rn.f32 	%f1051, %f1043, %f1050;
	neg.f32 	%f1052, %f1051;
	add.rn.f32 	%f1053, %f1042, %f1052;
	fma.rn.f32 	%f1054, %f1053, 0f4019999A, %f1049;
	add.f32 	%f1055, %f1047, %f1054;
	setp.gt.f32 	%p92, %f1046, 0f00000000;
	selp.b32 	%r263, 0, -2097152000, %p92;
	setp.neu.f32 	%p93, %f60, 0f00000000;
	setp.neu.f32 	%p94, %f61, 0f7F800000;
	setp.lt.f32 	%p95, %f1045, 0f00000000;
	selp.f32 	%f1056, 0f00000000, 0f7F800000, %p95;
	abs.f32 	%f1057, %f1045;
	setp.gt.f32 	%p96, %f1057, 0f43180000;
	cvt.rzi.s32.f32 	%r264, %f1046;
	shl.b32 	%r265, %r264, 23;
	sub.s32 	%r266, %r265, %r263;
	mov.b32 	%f1058, %r266;
	add.s32 	%r267, %r263, 2130706432;
	mov.b32 	%f1059, %r267;
	fma.rn.f32 	%f1060, %f1055, 0f391FCB8E, 0f3AAF85ED;
	fma.rn.f32 	%f1061, %f1060, %f1055, 0f3C1D9856;
	fma.rn.f32 	%f1062, %f1061, %f1055, 0f3D6357BB;
	fma.rn.f32 	%f1063, %f1062, %f1055, 0f3E75FDEC;
	fma.rn.f32 	%f1064, %f1063, %f1055, 0f3F317218;
	fma.rn.f32 	%f1065, %f1064, %f1055, 0f3F800000;
	mul.f32 	%f1066, %f1065, %f1059;
	mul.f32 	%f1067, %f1066, %f1058;
	selp.f32 	%f1098, %f1056, %f1067, %p96;
	and.pred  	%p97, %p93, %p94;
	@%p97 bra 	$L__BB6_72;
	add.f32 	%f1068, %f60, %f60;
	mov.b32 	%r268, %f1068;
	and.b32  	%r269, %r268, 2147483647;
	mov.b32 	%f1098, %r269;
$L__BB6_72:
	mul.f32 	%f1099, %f1, %f1097;
	mul.f32 	%f1100, %f1, %f1096;
	mul.f32 	%f1101, %f1, %f1098;
$L__BB6_73:
	setp.le.f32 	%p98, %f84, 0f3A83126F;
	mov.f32 	%f1084, 0f00000000;
	mov.f32 	%f1085, 0f00000000;
	mov.f32 	%f1086, 0f00000000;
	mov.f32 	%f1102, %f1099;
	mov.f32 	%f1103, %f1100;
	mov.f32 	%f1104, %f1101;
	@%p98 bra 	$L__BB6_80;
	max.f32 	%f1071, %f1099, %f1100;
	max.f32 	%f74, %f1071, %f1101;
	mov.f32 	%f1072, 0f3F800000;
	sub.f32 	%f1073, %f1072, %f84;
	min.f32 	%f1074, %f84, %f1073;
	mul.f32 	%f75, %f85, %f1074;
	sub.f32 	%f76, %f84, %f75;
	add.f32 	%f77, %f84, %f75;
	setp.le.f32 	%p99, %f74, %f76;
	mov.f32 	%f1102, %f1084;
	mov.f32 	%f1103, %f1085;
	mov.f32 	%f1104, %f1086;
	@%p99 bra 	$L__BB6_80;
	setp.ge.f32 	%p100, %f74, %f77;
	mov.f32 	%f1102, %f1099;
	mov.f32 	%f1103, %f1100;
	mov.f32 	%f1104, %f1101;
	@%p100 bra 	$L__BB6_80;
	setp.gtu.f32 	%p101, %f75, 0f3A83126F;
	@%p101 bra 	$L__BB6_79;
	setp.geu.f32 	%p102, %f74, %f84;
	mov.f32 	%f1102, %f1099;
	mov.f32 	%f1103, %f1100;
	mov.f32 	%f1104, %f1101;
	@%p102 bra 	$L__BB6_80;
	mov.f32 	%f1102, %f1084;
	mov.f32 	%f1103, %f1085;
	mov.f32 	%f1104, %f1086;
	bra.uni 	$L__BB6_80;
$L__BB6_79:
	sub.f32 	%f1076, %f74, %f76;
	add.f32 	%f1077, %f75, %f75;
	div.rn.f32 	%f1078, %f1076, %f1077;
	mul.f32 	%f1079, %f1078, %f1078;
	add.f32 	%f1080, %f1078, %f1078;
	mov.f32 	%f1081, 0f40400000;
	sub.f32 	%f1082, %f1081, %f1080;
	mul.f32 	%f1083, %f1079, %f1082;
	mul.f32 	%f1102, %f1099, %f1083;
	mul.f32 	%f1103, %f1100, %f1083;
	mul.f32 	%f1104, %f1101, %f1083;
$L__BB6_80:
	mad.lo.s32 	%r270, %r6, %r18, %r1;
	shl.b32 	%r271, %r270, 2;
	cvta.to.global.u64 	%rd76, %rd2;
	mul.wide.s32 	%rd77, %r271, 4;
	add.s64 	%rd78, %rd76, %rd77;
	st.global.f32 	[%rd78], %f1102;
	st.global.f32 	[%rd78+4], %f1103;
	st.global.f32 	[%rd78+8], %f1104;
	mov.b32 	%r272, 1065353216;
	st.global.u32 	[%rd78+12], %r272;
$L__BB6_81:
	ret;

}
	// .globl	Gaussian2DDownsampleKernel
.visible .entry Gaussian2DDownsampleKernel(
	.param .u64 .ptr .align 1 Gaussian2DDownsampleKernel_param_0,
	.param .u64 .ptr .align 1 Gaussian2DDownsampleKernel_param_1,
	.param .u32 Gaussian2DDownsampleKernel_param_2,
	.param .u32 Gaussian2DDownsampleKernel_param_3,
	.param .u32 Gaussian2DDownsampleKernel_param_4,
	.param .u32 Gaussian2DDownsampleKernel_param_5,
	.param .u32 Gaussian2DDownsampleKernel_param_6,
	.param .u32 Gaussian2DDownsampleKernel_param_7,
	.param .f32 Gaussian2DDownsampleKernel_param_8,
	.param .f32 Gaussian2DDownsampleKernel_param_9,
	.param .u32 Gaussian2DDownsampleKernel_param_10,
	.param .u32 Gaussian2DDownsampleKernel_param_11,
	.param .f32 Gaussian2DDownsampleKernel_param_12
)
{
	.reg .pred 	%p<256>;
	.reg .b32 	%r<132>;
	.reg .b32 	%f<899>;
	.reg .b64 	%rd<80>;

	ld.param.u64 	%rd3, [Gaussian2DDownsampleKernel_param_0];
	ld.param.u32 	%r39, [Gaussian2DDownsampleKernel_param_2];
	ld.param.u32 	%r40, [Gaussian2DDownsampleKernel_param_3];
	ld.param.u32 	%r41, [Gaussian2DDownsampleKernel_param_4];
	ld.param.u32 	%r42, [Gaussian2DDownsampleKernel_param_5];
	ld.param.u32 	%r47, [Gaussian2DDownsampleKernel_param_6];
	ld.param.u32 	%r44, [Gaussian2DDownsampleKernel_param_7];
	ld.param.f32 	%f389, [Gaussian2DDownsampleKernel_param_8];
	ld.param.f32 	%f390, [Gaussian2DDownsampleKernel_param_9];
	ld.param.u32 	%r45, [Gaussian2DDownsampleKernel_param_10];
	ld.param.u32 	%r46, [Gaussian2DDownsampleKernel_param_11];
	ld.param.f32 	%f391, [Gaussian2DDownsampleKernel_param_12];
	cvta.to.global.u64 	%rd1, %rd3;
	mov.u32 	%r48, %ctaid.x;
	mov.u32 	%r49, %ntid.x;
	mov.u32 	%r50, %tid.x;
	mad.lo.s32 	%r1, %r48, %r49, %r50;
	mov.u32 	%r51, %ctaid.y;
	mov.u32 	%r52, %ntid.y;
	mov.u32 	%r53, %tid.y;
	mad.lo.s32 	%r54, %r51, %r52, %r53;
	setp.ge.s32 	%p32, %r1, %r42;
	setp.ge.s32 	%p33, %r54, %r47;
	or.pred  	%p34, %p32, %p33;
	@%p34 bra 	$L__BB7_92;
	cvt.rn.f32.s32 	%f393, %r1;
	add.f32 	%f394, %f393, 0f3F000000;
	cvt.rn.f32.s32 	%f395, %r42;
	div.rn.f32 	%f1, %f394, %f395;
	cvt.rn.f32.u32 	%f396, %r54;
	add.f32 	%f397, %f396, 0f3F000000;
	cvt.rn.f32.u32 	%f398, %r47;
	div.rn.f32 	%f2, %f397, %f398;
	cvt.rn.f32.s32 	%f3, %r39;
	rcp.rn.f32 	%f399, %f3;
	cvt.rn.f32.s32 	%f4, %r40;
	rcp.rn.f32 	%f400, %f4;
	cvt.rn.f32.s32 	%f401, %r45;
	add.s32 	%r55, %r46, -1;
	cvt.rn.f32.s32 	%f402, %r55;
	max.f32 	%f403, %f402, 0f3F800000;
	div.rn.f32 	%f404, %f401, %f403;
	fma.rn.f32 	%f405, %f390, %f404, %f389;
	mul.f32 	%f5, %f399, %f405;
	sub.f32 	%f6, %f1, %f5;
	mul.f32 	%f7, %f400, %f405;
	sub.f32 	%f8, %f2, %f7;
	setp.lt.f32 	%p35, %f6, 0f00000000;
	setp.gt.f32 	%p36, %f6, 0f3F800000;
	or.pred  	%p1, %p35, %p36;
	setp.lt.f32 	%p37, %f8, 0f00000000;
	setp.gt.f32 	%p38, %f8, 0f3F800000;
	or.pred  	%p2, %p37, %p38;
	or.pred  	%p40, %p1, %p2;
	mov.f32 	%f735, 0f00000000;
	mov.f32 	%f736, %f735;
	mov.f32 	%f737, %f735;
	mov.f32 	%f738, %f735;
	@%p40 bra 	$L__BB7_11;
	fma.rn.f32 	%f9, %f6, %f3, 0fBF000000;
	fma.rn.f32 	%f10, %f8, %f4, 0fBF000000;
	cvt.rmi.f32.f32 	%f407, %f9;
	cvt.rzi.s32.f32 	%r3, %f407;
	cvt.rmi.f32.f32 	%f408, %f10;
	cvt.rzi.s32.f32 	%r4, %f408;
	add.s32 	%r5, %r3, 1;
	add.s32 	%r6, %r4, 1;
	setp.gt.s32 	%p41, %r3, -1;
	setp.lt.s32 	%p42, %r3, %r39;
	and.pred  	%p3, %p41, %p42;
	setp.gt.s32 	%p43, %r4, -1;
	setp.lt.s32 	%p44, %r4, %r40;
	and.pred  	%p4, %p43, %p44;
	and.pred  	%p46, %p3, %p4;
	mov.f32 	%f719, 0f00000000;
	not.pred 	%p47, %p46;
	mov.f32 	%f720, %f719;
	mov.f32 	%f721, %f719;
	mov.f32 	%f722, %f719;
	@%p47 bra 	$L__BB7_4;
	mad.lo.s32 	%r56, %r4, %r41, %r3;
	shl.b32 	%r57, %r56, 2;
	mul.wide.s32 	%rd4, %r57, 4;
	add.s64 	%rd5, %rd1, %rd4;
	ld.global.nc.f32 	%f719, [%rd5];
	ld.global.nc.f32 	%f720, [%rd5+4];
	ld.global.nc.f32 	%f721, [%rd5+8];
	ld.global.nc.f32 	%f722, [%rd5+12];
$L__BB7_4:
	setp.gt.s32 	%p48, %r3, -2;
	setp.lt.s32 	%p49, %r5, %r39;
	and.pred  	%p5, %p48, %p49;
	and.pred  	%p50, %p5, %p4;
	mov.f32 	%f723, 0f00000000;
	not.pred 	%p51, %p50;
	mov.f32 	%f724, %f723;
	mov.f32 	%f725, %f723;
	mov.f32 	%f726, %f723;
	@%p51 bra 	$L__BB7_6;
	mad.lo.s32 	%r58, %r4, %r41, %r5;
	shl.b32 	%r59, %r58, 2;
	mul.wide.s32 	%rd6, %r59, 4;
	add.s64 	%rd7, %rd1, %rd6;
	ld.global.nc.f32 	%f723, [%rd7];
	ld.global.nc.f32 	%f724, [%rd7+4];
	ld.global.nc.f32 	%f725, [%rd7+8];
	ld.global.nc.f32 	%f726, [%rd7+12];
$L__BB7_6:
	setp.lt.s32 	%p52, %r4, -1;
	not.pred 	%p53, %p3;
	or.pred  	%p54, %p53, %p52;
	setp.ge.s32 	%p55, %r6, %r40;
	mov.f32 	%f727, 0f00000000;
	or.pred  	%p56, %p54, %p55;
	mov.f32 	%f728, %f727;
	mov.f32 	%f729, %f727;
	mov.f32 	%f730, %f727;
	@%p56 bra 	$L__BB7_8;
	mad.lo.s32 	%r60, %r6, %r41, %r3;
	shl.b32 	%r61, %r60, 2;
	mul.wide.s32 	%rd8, %r61, 4;
	add.s64 	%rd9, %rd1, %rd8;
	ld.global.nc.f32 	%f727, [%rd9];
	ld.global.nc.f32 	%f728, [%rd9+4];
	ld.global.nc.f32 	%f729, [%rd9+8];
	ld.global.nc.f32 	%f730, [%rd9+12];
$L__BB7_8:
	setp.ge.s32 	%p57, %r6, %r40;
	setp.lt.s32 	%p58, %r4, -1;
	not.pred 	%p59, %p5;
	or.pred  	%p60, %p59, %p58;
	mov.f32 	%f731, 0f00000000;
	or.pred  	%p61, %p60, %p57;
	mov.f32 	%f732, %f731;
	mov.f32 	%f733, %f731;
	mov.f32 	%f734, %f731;
	@%p61 bra 	$L__BB7_10;
	mad.lo.s32 	%r62, %r6, %r41, %r5;
	shl.b32 	%r63, %r62, 2;
	mul.wide.s32 	%rd10, %r63, 4;
	add.s64 	%rd11, %rd1, %rd10;
	ld.global.nc.f32 	%f731, [%rd11];
	ld.global.nc.f32 	%f732, [%rd11+4];
	ld.global.nc.f32 	%f733, [%rd11+8];
	ld.global.nc.f32 	%f734, [%rd11+12];
$L__BB7_10:
	cvt.rn.f32.s32 	%f412, %r3;
	sub.f32 	%f413, %f9, %f412;
	cvt.rn.f32.s32 	%f414, %r4;
	sub.f32 	%f415, %f10, %f414;
	mov.f32 	%f416, 0f3F800000;
	sub.f32 	%f417, %f416, %f413;
	sub.f32 	%f418, %f416, %f415;
	mul.f32 	%f419, %f417, %f418;
	mul.f32 	%f420, %f413, %f418;
	mul.f32 	%f421, %f415, %f417;
	mul.f32 	%f422, %f413, %f415;
	mul.f32 	%f423, %f420, %f723;
	fma.rn.f32 	%f424, %f419, %f719, %f423;
	fma.rn.f32 	%f425, %f421, %f727, %f424;
	fma.rn.f32 	%f737, %f422, %f731, %f425;
	mul.f32 	%f426, %f420, %f724;
	fma.rn.f32 	%f427, %f419, %f720, %f426;
	fma.rn.f32 	%f428, %f421, %f728, %f427;
	fma.rn.f32 	%f736, %f422, %f732, %f428;
	mul.f32 	%f429, %f420, %f725;
	fma.rn.f32 	%f430, %f419, %f721, %f429;
	fma.rn.f32 	%f431, %f421, %f729, %f430;
	fma.rn.f32 	%f735, %f422, %f733, %f431;
	mul.f32 	%f432, %f420, %f726;
	fma.rn.f32 	%f433, %f419, %f722, %f432;
	fma.rn.f32 	%f434, %f421, %f730, %f433;
	fma.rn.f32 	%f738, %f422, %f734, %f434;
$L__BB7_11:
	setp.lt.f32 	%p62, %f1, 0f00000000;
	setp.gt.f32 	%p63, %f1, 0f3F800000;
	or.pred  	%p64, %p62, %p63;
	or.pred  	%p65, %p64, %p2;
	mov.f32 	%f755, 0f00000000;
	mov.f32 	%f756, %f755;
	mov.f32 	%f757, %f755;
	mov.f32 	%f758, %f755;
	@%p65 bra 	$L__BB7_21;
	fma.rn.f32 	%f51, %f1, %f3, 0fBF000000;
	fma.rn.f32 	%f52, %f8, %f4, 0fBF000000;
	cvt.rmi.f32.f32 	%f437, %f51;
	cvt.rzi.s32.f32 	%r7, %f437;
	cvt.rmi.f32.f32 	%f438, %f52;
	cvt.rzi.s32.f32 	%r8, %f438;
	add.s32 	%r9, %r7, 1;
	add.s32 	%r10, %r8, 1;
	setp.gt.s32 	%p66, %r7, -1;
	setp.lt.s32 	%p67, %r7, %r39;
	and.pred  	%p6, %p66, %p67;
	setp.gt.s32 	%p68, %r8, -1;
	setp.lt.s32 	%p69, %r8, %r40;
	and.pred  	%p7, %p68, %p69;
	and.pred  	%p71, %p6, %p7;
	mov.f32 	%f739, 0f00000000;
	not.pred 	%p72, %p71;
	mov.f32 	%f740, %f739;
	mov.f32 	%f741, %f739;
	mov.f32 	%f742, %f739;
	@%p72 bra 	$L__BB7_14;
	mad.lo.s32 	%r64, %r8, %r41, %r7;
	shl.b32 	%r65, %r64, 2;
	mul.wide.s32 	%rd12, %r65, 4;
	add.s64 	%rd13, %rd1, %rd12;
	ld.global.nc.f32 	%f739, [%rd13];
	ld.global.nc.f32 	%f740, [%rd13+4];
	ld.global.nc.f32 	%f741, [%rd13+8];
	ld.global.nc.f32 	%f742, [%rd13+12];
$L__BB7_14:
	setp.gt.s32 	%p73, %r7, -2;
	setp.lt.s32 	%p74, %r9, %r39;
	and.pred  	%p8, %p73, %p74;
	and.pred  	%p75, %p8, %p7;
	mov.f32 	%f743, 0f00000000;
	not.pred 	%p76, %p75;
	mov.f32 	%f744, %f743;
	mov.f32 	%f745, %f743;
	mov.f32 	%f746, %f743;
	@%p76 bra 	$L__BB7_16;
	mad.lo.s32 	%r66, %r8, %r41, %r9;
	shl.b32 	%r67, %r66, 2;
	mul.wide.s32 	%rd14, %r67, 4;
	add.s64 	%rd15, %rd1, %rd14;
	ld.global.nc.f32 	%f743, [%rd15];
	ld.global.nc.f32 	%f744, [%rd15+4];
	ld.global.nc.f32 	%f745, [%rd15+8];
	ld.global.nc.f32 	%f746, [%rd15+12];
$L__BB7_16:
	setp.lt.s32 	%p77, %r8, -1;
	not.pred 	%p78, %p6;
	or.pred  	%p79, %p78, %p77;
	setp.ge.s32 	%p80, %r10, %r40;
	mov.f32 	%f747, 0f00000000;
	or.pred  	%p81, %p79, %p80;
	mov.f32 	%f748, %f747;
	mov.f32 	%f749, %f747;
	mov.f32 	%f750, %f747;
	@%p81 bra 	$L__BB7_18;
	mad.lo.s32 	%r68, %r10, %r41, %r7;
	shl.b32 	%r69, %r68, 2;
	mul.wide.s32 	%rd16, %r69, 4;
	add.s64 	%rd17, %rd1, %rd16;
	ld.global.nc.f32 	%f747, [%rd17];
	ld.global.nc.f32 	%f748, [%rd17+4];
	ld.global.nc.f32 	%f749, [%rd17+8];
	ld.global.nc.f32 	%f750, [%rd17+12];
$L__BB7_18:
	not.pred 	%p84, %p8;
	or.pred  	%p85, %p84, %p77;
	mov.f32 	%f751, 0f00000000;
	or.pred  	%p86, %p85, %p80;
	mov.f32 	%f752, %f751;
	mov.f32 	%f753, %f751;
	mov.f32 	%f754, %f751;
	@%p86 bra 	$L__BB7_20;
	mad.lo.s32 	%r70, %r10, %r41, %r9;
	shl.b32 	%r71, %r70, 2;
	mul.wide.s32 	%rd18, %r71, 4;
	add.s64 	%rd19, %rd1, %rd18;
	ld.global.nc.f32 	%f751, [%rd19];
	ld.global.nc.f32 	%f752, [%rd19+4];
	ld.global.nc.f32 	%f753, [%rd19+8];
	ld.global.nc.f32 	%f754, [%rd19+12];
$L__BB7_20:
	cvt.rn.f32.s32 	%f442, %r7;
	sub.f32 	%f443, %f51, %f442;
	cvt.rn.f32.s32 	%f444, %r8;
	sub.f32 	%f445, %f52, %f444;
	mov.f32 	%f446, 0f3F800000;
	sub.f32 	%f447, %f446, %f443;
	sub.f32 	%f448, %f446, %f445;
	mul.f32 	%f449, %f447, %f448;
	mul.f32 	%f450, %f443, %f448;
	mul.f32 	%f451, %f447, %f445;
	mul.f32 	%f452, %f443, %f445;
	mul.f32 	%f453, %f450, %f743;
	fma.rn.f32 	%f454, %f449, %f739, %f453;
	fma.rn.f32 	%f455, %f451, %f747, %f454;
	fma.rn.f32 	%f757, %f452, %f751, %f455;
	mul.f32 	%f456, %f450, %f744;
	fma.rn.f32 	%f457, %f449, %f740, %f456;
	fma.rn.f32 	%f458, %f451, %f748, %f457;
	fma.rn.f32 	%f756, %f452, %f752, %f458;
	mul.f32 	%f459, %f450, %f745;
	fma.rn.f32 	%f460, %f449, %f741, %f459;
	fma.rn.f32 	%f461, %f451, %f749, %f460;
	fma.rn.f32 	%f755, %f452, %f753, %f461;
	mul.f32 	%f462, %f450, %f746;
	fma.rn.f32 	%f463, %f449, %f742, %f462;
	fma.rn.f32 	%f464, %f451, %f750, %f463;
	fma.rn.f32 	%f758, %f452, %f754, %f464;
$L__BB7_21:
	add.f32 	%f93, %f1, %f5;
	setp.lt.f32 	%p87, %f93, 0f00000000;
	setp.gt.f32 	%p88, %f93, 0f3F800000;
	or.pred  	%p9, %p87, %p88;
	or.pred  	%p89, %p9, %p2;
	mov.f32 	%f775, 0f00000000;
	mov.f32 	%f776, %f775;
	mov.f32 	%f777, %f775;
	mov.f32 	%f778, %f775;
	@%p89 bra 	$L__BB7_31;
	fma.rn.f32 	%f94, %f93, %f3, 0fBF000000;
	fma.rn.f32 	%f95, %f8, %f4, 0fBF000000;
	cvt.rmi.f32.f32 	%f467, %f94;
	cvt.rzi.s32.f32 	%r11, %f467;
	cvt.rmi.f32.f32 	%f468, %f95;
	cvt.rzi.s32.f32 	%r12, %f468;
	add.s32 	%r13, %r11, 1;
	add.s32 	%r14, %r12, 1;
	setp.gt.s32 	%p90, %r11, -1;
	setp.lt.s32 	%p91, %r11, %r39;
	and.pred  	%p10, %p90, %p91;
	setp.gt.s32 	%p92, %r12, -1;
	setp.lt.s32 	%p93, %r12, %r40;
	and.pred  	%p11, %p92, %p93;
	and.pred  	%p95, %p10, %p11;
	mov.f32 	%f759, 0f00000000;
	not.pred 	%p96, %p95;
	mov.f32 	%f760, %f759;
	mov.f32 	%f761, %f759;
	mov.f32 	%f762, %f759;
	@%p96 bra 	$L__BB7_24;
	mad.lo.s32 	%r72, %r12, %r41, %r11;
	shl.b32 	%r73, %r72, 2;
	mul.wide.s32 	%rd20, %r73, 4;
	add.s64 	%rd21, %rd1, %rd20;
	ld.global.nc.f32 	%f759, [%rd21];
	ld.global.nc.f32 	%f760, [%rd21+4];
	ld.global.nc.f32 	%f761, [%rd21+8];
	ld.global.nc.f32 	%f762, [%rd21+12];
$L__BB7_24:
	setp.gt.s32 	%p97, %r11, -2;
	setp.lt.s32 	%p98, %r13, %r39;
	and.pred  	%p12, %p97, %p98;
	and.pred  	%p99, %p12, %p11;
	mov.f32 	%f763, 0f00000000;
	not.pred 	%p100, %p99;
	mov.f32 	%f764, %f763;
	mov.f32 	%f765, %f763;
	mov.f32 	%f766, %f763;
	@%p100 bra 	$L__BB7_26;
	mad.lo.s32 	%r74, %r12, %r41, %r13;
	shl.b32 	%r75, %r74, 2;
	mul.wide.s32 	%rd22, %r75, 4;
	add.s64 	%rd23, %rd1, %rd22;
	ld.global.nc.f32 	%f763, [%rd23];
	ld.global.nc.f32 	%f764, [%rd23+4];
	ld.global.nc.f32 	%f765, [%rd23+8];
	ld.global.nc.f32 	%f766, [%rd23+12];
$L__BB7_26:
	setp.lt.s32 	%p101, %r12, -1;
	not.pred 	%p102, %p10;
	or.pred  	%p103, %p102, %p101;
	setp.ge.s32 	%p104, %r14, %r40;
	mov.f32 	%f767, 0f00000000;
	or.pred  	%p105, %p103, %p104;
	mov.f32 	%f768, %f767;
	mov.f32 	%f769, %f767;
	mov.f32 	%f770, %f767;
	@%p105 bra 	$L__BB7_28;
	mad.lo.s32 	%r76, %r14, %r41, %r11;
	shl.b32 	%r77, %r76, 2;
	mul.wide.s32 	%rd24, %r77, 4;
	add.s64 	%rd25, %rd1, %rd24;
	ld.global.nc.f32 	%f767, [%rd25];
	ld.global.nc.f32 	%f768, [%rd25+4];
	ld.global.nc.f32 	%f769, [%rd25+8];
	ld.global.nc.f32 	%f770, [%rd25+12];
$L__BB7_28:
	not.pred 	%p108, %p12;
	or.pred  	%p109, %p108, %p101;
	mov.f32 	%f771, 0f00000000;
	or.pred  	%p110, %p109, %p104;
	mov.f32 	%f772, %f771;
	mov.f32 	%f773, %f771;
	mov.f32 	%f774, %f771;
	@%p110 bra 	$L__BB7_30;
	mad.lo.s32 	%r78, %r14, %r41, %r13;
	shl.b32 	%r79, %r78, 2;
	mul.wide.s32 	%rd26, %r79, 4;
	add.s64 	%rd27, %rd1, %rd26;
	ld.global.nc.f32 	%f771, [%rd27];
	ld.global.nc.f32 	%f772, [%rd27+4];
	ld.global.nc.f32 	%f773, [%rd27+8];
	ld.global.nc.f32 	%f774, [%rd27+12];
$L__BB7_30:
	cvt.rn.f32.s32 	%f472, %r11;
	sub.f32 	%f473, %f94, %f472;
	cvt.rn.f32.s32 	%f474, %r12;
	sub.f32 	%f475, %f95, %f474;
	mov.f32 	%f476, 0f3F800000;
	sub.f32 	%f477, %f476, %f473;
	sub.f32 	%f478, %f476, %f475;
	mul.f32 	%f479, %f477, %f478;
	mul.f32 	%f480, %f473, %f478;
	mul.f32 	%f481, %f475, %f477;
	mul.f32 	%f482, %f473, %f475;
	mul.f32 	%f483, %f480, %f763;
	fma.rn.f32 	%f484, %f479, %f759, %f483;
	fma.rn.f32 	%f485, %f481, %f767, %f484;
	fma.rn.f32 	%f777, %f482, %f771, %f485;
	mul.f32 	%f486, %f480, %f764;
	fma.rn.f32 	%f487, %f479, %f760, %f486;
	fma.rn.f32 	%f488, %f481, %f768, %f487;
	fma.rn.f32 	%f775, %f482, %f772, %f488;
	mul.f32 	%f489, %f480, %f765;
	fma.rn.f32 	%f490, %f479, %f761, %f489;
	fma.rn.f32 	%f491, %f481, %f769, %f490;
	fma.rn.f32 	%f776, %f482, %f773, %f491;
	mul.f32 	%f492, %f480, %f766;
	fma.rn.f32 	%f493, %f479, %f762, %f492;
	fma.rn.f32 	%f494, %f481, %f770, %f493;
	fma.rn.f32 	%f778, %f482, %f774, %f494;
$L__BB7_31:
	setp.gt.f32 	%p111, %f2, 0f3F800000;
	or.pred  	%p112, %p1, %p111;
	mov.f32 	%f795, 0f00000000;
	mov.f32 	%f796, %f795;
	mov.f32 	%f797, %f795;
	mov.f32 	%f798, %f795;
	@%p112 bra 	$L__BB7_41;
	fma.rn.f32 	%f136, %f6, %f3, 0fBF000000;
	fma.rn.f32 	%f137, %f2, %f4, 0fBF000000;
	cvt.rmi.f32.f32 	%f497, %f136;
	cvt.rzi.s32.f32 	%r15, %f497;
	cvt.rmi.f32.f32 	%f498, %f137;
	cvt.rzi.s32.f32 	%r16, %f498;
	add.s32 	%r17, %r15, 1;
	add.s32 	%r18, %r16, 1;
	setp.gt.s32 	%p113, %r15, -1;
	setp.lt.s32 	%p114, %r15, %r39;
	and.pred  	%p13, %p113, %p114;
	setp.gt.s32 	%p115, %r16, -1;
	setp.lt.s32 	%p116, %r16, %r40;
	and.pred  	%p14, %p115, %p116;
	and.pred  	%p118, %p13, %p14;
	mov.f32 	%f779, 0f00000000;
	not.pred 	%p119, %p118;
	mov.f32 	%f780, %f779;
	mov.f32 	%f781, %f779;
	mov.f32 	%f782, %f779;
	@%p119 bra 	$L__BB7_34;
	mad.lo.s32 	%r80, %r16, %r41, %r15;
	shl.b32 	%r81, %r80, 2;
	mul.wide.s32 	%rd28, %r81, 4;
	add.s64 	%rd29, %rd1, %rd28;
	ld.global.nc.f32 	%f779, [%rd29];
	ld.global.nc.f32 	%f780, [%rd29+4];
	ld.global.nc.f32 	%f781, [%rd29+8];
	ld.global.nc.f32 	%f782, [%rd29+12];
$L__BB7_34:
	setp.gt.s32 	%p120, %r15, -2;
	setp.lt.s32 	%p121, %r17, %r39;
	and.pred  	%p15, %p120, %p121;
	and.pred  	%p122, %p15, %p14;
	mov.f32 	%f783, 0f00000000;
	not.pred 	%p123, %p122;
	mov.f32 	%f784, %f783;
	mov.f32 	%f785, %f783;
	mov.f32 	%f786, %f783;
	@%p123 bra 	$L__BB7_36;
	mad.lo.s32 	%r82, %r16, %r41, %r17;
	shl.b32 	%r83, %r82, 2;
	mul.wide.s32 	%rd30, %r83, 4;
	add.s64 	%rd31, %rd1, %rd30;
	ld.global.nc.f32 	%f783, [%rd31];
	ld.global.nc.f32 	%f784, [%rd31+4];
	ld.global.nc.f32 	%f785, [%rd31+8];
	ld.global.nc.f32 	%f786, [%rd31+12];
$L__BB7_36:
	setp.lt.s32 	%p124, %r16, -1;
	not.pred 	%p125, %p13;
	or.pred  	%p126, %p125, %p124;
	setp.ge.s32 	%p127, %r18, %r40;
	mov.f32 	%f787, 0f00000000;
	or.pred  	%p128, %p126, %p127;
	mov.f32 	%f788, %f787;
	mov.f32 	%f789, %f787;
	mov.f32 	%f790, %f787;
	@%p128 bra 	$L__BB7_38;
	mad.lo.s32 	%r84, %r18, %r41, %r15;
	shl.b32 	%r85, %r84, 2;
	mul.wide.s32 	%rd32, %r85, 4;
	add.s64 	%rd33, %rd1, %rd32;
	ld.global.nc.f32 	%f787, [%rd33];
	ld.global.nc.f32 	%f788, [%rd33+4];
	ld.global.nc.f32 	%f789, [%rd33+8];
	ld.global.nc.f32 	%f790, [%rd33+12];
$L__BB7_38:
	not.pred 	%p131, %p15;
	or.pred  	%p132, %p131, %p124;
	mov.f32 	%f791, 0f00000000;
	or.pred  	%p133, %p132, %p127;
	mov.f32 	%f792, %f791;
	mov.f32 	%f793, %f791;
	mov.f32 	%f794, %f791;
	@%p133 bra 	$L__BB7_40;
	mad.lo.s32 	%r86, %r18, %r41, %r17;
	shl.b32 	%r87, %r86, 2;
	mul.wide.s32 	%rd34, %r87, 4;
	add.s64 	%rd35, %rd1, %rd34;
	ld.global.nc.f32 	%f791, [%rd35];
	ld.global.nc.f32 	%f792, [%rd35+4];
	ld.global.nc.f32 	%f793, [%rd35+8];
	ld.global.nc.f32 	%f794, [%rd35+12];
$L__BB7_40:
	cvt.rn.f32.s32 	%f502, %r15;
	sub.f32 	%f503, %f136, %f502;
	cvt.rn.f32.s32 	%f504, %r16;
	sub.f32 	%f505, %f137, %f504;
	mov.f32 	%f506, 0f3F800000;
	sub.f32 	%f507, %f506, %f503;
	sub.f32 	%f508, %f506, %f505;
	mul.f32 	%f509, %f508, %f507;
	mul.f32 	%f510, %f508, %f503;
	mul.f32 	%f511, %f505, %f507;
	mul.f32 	%f512, %f505, %f503;
	mul.f32 	%f513, %f510, %f783;
	fma.rn.f32 	%f514, %f509, %f779, %f513;
	fma.rn.f32 	%f515, %f511, %f787, %f514;
	fma.rn.f32 	%f795, %f512, %f791, %f515;
	mul.f32 	%f516, %f510, %f784;
	fma.rn.f32 	%f517, %f509, %f780, %f516;
	fma.rn.f32 	%f518, %f511, %f788, %f517;
	fma.rn.f32 	%f796, %f512, %f792, %f518;
	mul.f32 	%f519, %f510, %f785;
	fma.rn.f32 	%f520, %f509, %f781, %f519;
	fma.rn.f32 	%f521, %f511, %f789, %f520;
	fma.rn.f32 	%f797, %f512, %f793, %f521;
	mul.f32 	%f522, %f510, %f786;
	fma.rn.f32 	%f523, %f509, %f782, %f522;
	fma.rn.f32 	%f524, %f511, %f790, %f523;
	fma.rn.f32 	%f798, %f512, %f794, %f524;
$L__BB7_41:
	setp.lt.f32 	%p134, %f1, 0f00000000;
	max.f32 	%f526, %f1, %f2;
	setp.gt.f32 	%p135, %f526, 0f3F800000;
	or.pred  	%p136, %p135, %p134;
	mov.f32 	%f815, 0f00000000;
	mov.f32 	%f816, %f815;
	mov.f32 	%f817, %f815;
	mov.f32 	%f818, %f815;
	@%p136 bra 	$L__BB7_51;
	fma.rn.f32 	%f178, %f1, %f3, 0fBF000000;
	fma.rn.f32 	%f179, %f2, %f4, 0fBF000000;
	cvt.rmi.f32.f32 	%f528, %f178;
	cvt.rzi.s32.f32 	%r19, %f528;
	cvt.rmi.f32.f32 	%f529, %f179;
	cvt.rzi.s32.f32 	%r20, %f529;
	add.s32 	%r21, %r19, 1;
	add.s32 	%r22, %r20, 1;
	setp.gt.s32 	%p137, %r19, -1;
	setp.lt.s32 	%p138, %r19, %r39;
	and.pred  	%p16, %p137, %p138;
	setp.gt.s32 	%p139, %r20, -1;
	setp.lt.s32 	%p140, %r20, %r40;
	and.pred  	%p17, %p139, %p140;
	and.pred  	%p142, %p16, %p17;
	mov.f32 	%f799, 0f00000000;
	not.pred 	%p143, %p142;
	mov.f32 	%f800, %f799;
	mov.f32 	%f801, %f799;
	mov.f32 	%f802, %f799;
	@%p143 bra 	$L__BB7_44;
	mad.lo.s32 	%r88, %r20, %r41, %r19;
	shl.b32 	%r89, %r88, 2;
	mul.wide.s32 	%rd36, %r89, 4;
	add.s64 	%rd37, %rd1, %rd36;
	ld.global.nc.f32 	%f799, [%rd37];
	ld.global.nc.f32 	%f800, [%rd37+4];
	ld.global.nc.f32 	%f801, [%rd37+8];
	ld.global.nc.f32 	%f802, [%rd37+12];
$L__BB7_44:
	setp.gt.s32 	%p144, %r19, -2;
	setp.lt.s32 	%p145, %r21, %r39;
	and.pred  	%p18, %p144, %p145;
	and.pred  	%p146, %p18, %p17;
	mov.f32 	%f803, 0f00000000;
	not.pred 	%p147, %p146;
	mov.f32 	%f804, %f803;
	mov.f32 	%f805, %f803;
	mov.f32 	%f806, %f803;
	@%p147 bra 	$L__BB7_46;
	mad.lo.s32 	%r90, %r20, %r41, %r21;
	shl.b32 	%r91, %r90, 2;
	mul.wide.s32 	%rd38, %r91, 4;
	add.s64 	%rd39, %rd1, %rd38;
	ld.global.nc.f32 	%f803, [%rd39];
	ld.global.nc.f32 	%f804, [%rd39+4];
	ld.global.nc.f32 	%f805, [%rd39+8];
	ld.global.nc.f32 	%f806, [%rd39+12];
$L__BB7_46:
	setp.lt.s32 	%p148, %r20, -1;
	not.pred 	%p149, %p16;
	or.pred  	%p150, %p149, %p148;
	setp.ge.s32 	%p151, %r22, %r40;
	mov.f32 	%f807, 0f00000000;
	or.pred  	%p152, %p150, %p151;
	mov.f32 	%f808, %f807;
	mov.f32 	%f809, %f807;
	mov.f32 	%f810, %f807;
	@%p152 bra 	$L__BB7_48;
	mad.lo.s32 	%r92, %r22, %r41, %r19;
	shl.b32 	%r93, %r92, 2;
	mul.wide.s32 	%rd40, %r93, 4;
	add.s64 	%rd41, %rd1, %rd40;
	ld.global.nc.f32 	%f807, [%rd41];
	ld.global.nc.f32 	%f808, [%rd41+4];
	ld.global.nc.f32 	%f809, [%rd41+8];
	ld.global.nc.f32 	%f810, [%rd41+12];
$L__BB7_48:
	not.pred 	%p155, %p18;
	or.pred  	%p156, %p155, %p148;
	mov.f32 	%f811, 0f00000000;
	or.pred  	%p157, %p156, %p151;
	mov.f32 	%f812, %f811;
	mov.f32 	%f813, %f811;
	mov.f32 	%f814, %f811;
	@%p157 bra 	$L__BB7_50;
	mad.lo.s32 	%r94, %r22, %r41, %r21;
	shl.b32 	%r95, %r94, 2;
	mul.wide.s32 	%rd42, %r95, 4;
	add.s64 	%rd43, %rd1, %rd42;
	ld.global.nc.f32 	%f811, [%rd43];
	ld.global.nc.f32 	%f812, [%rd43+4];
	ld.global.nc.f32 	%f813, [%rd43+8];
	ld.global.nc.f32 	%f814, [%rd43+12];
$L__BB7_50:
	cvt.rn.f32.s32 	%f533, %r19;
	sub.f32 	%f534, %f178, %f533;
	cvt.rn.f32.s32 	%f535, %r20;
	sub.f32 	%f536, %f179, %f535;
	mov.f32 	%f537, 0f3F800000;
	sub.f32 	%f538, %f537, %f534;
	sub.f32 	%f539, %f537, %f536;
	mul.f32 	%f540, %f538, %f539;
	mul.f32 	%f541, %f534, %f539;
	mul.f32 	%f542, %f538, %f536;
	mul.f32 	%f543, %f534, %f536;
	mul.f32 	%f544, %f541, %f803;
	fma.rn.f32 	%f545, %f540, %f799, %f544;
	fma.rn.f32 	%f546, %f542, %f807, %f545;
	fma.rn.f32 	%f547, %f543, %f811, %f546;
	mul.f32 	%f548, %f541, %f804;
	fma.rn.f32 	%f549, %f540, %f800, %f548;
	fma.rn.f32 	%f550, %f542, %f808, %f549;
	fma.rn.f32 	%f551, %f543, %f812, %f550;
	mul.f32 	%f552, %f541, %f805;
	fma.rn.f32 	%f553, %f540, %f801, %f552;
	fma.rn.f32 	%f554, %f542, %f809, %f553;
	fma.rn.f32 	%f555, %f543, %f813, %f554;
	mul.f32 	%f556, %f541, %f806;
	fma.rn.f32 	%f557, %f540, %f802, %f556;
	fma.rn.f32 	%f558, %f542, %f810, %f557;
	fma.rn.f32 	%f559, %f543, %f814, %f558;
	mul.f32 	%f815, %f547, 0f3E800000;
	mul.f32 	%f816, %f551, 0f3E800000;
	mul.f32 	%f817, %f555, 0f3E800000;
	mul.f32 	%f818, %f559, 0f3E800000;
$L__BB7_51:
	setp.gt.f32 	%p158, %f2, 0f3F800000;
	or.pred  	%p159, %p9, %p158;
	mov.f32 	%f835, 0f00000000;
	mov.f32 	%f836, %f835;
	mov.f32 	%f837, %f835;
	mov.f32 	%f838, %f835;
	@%p159 bra 	$L__BB7_61;
	fma.rn.f32 	%f220, %f93, %f3, 0fBF000000;
	fma.rn.f32 	%f221, %f2, %f4, 0fBF000000;
	cvt.rmi.f32.f32 	%f562, %f220;
	cvt.rzi.s32.f32 	%r23, %f562;
	cvt.rmi.f32.f32 	%f563, %f221;
	cvt.rzi.s32.f32 	%r24, %f563;
	add.s32 	%r25, %r23, 1;
	add.s32 	%r26, %r24, 1;
	setp.gt.s32 	%p160, %r23, -1;
	setp.lt.s32 	%p161, %r23, %r39;
	and.pred  	%p19, %p160, %p161;
	setp.gt.s32 	%p162, %r24, -1;
	setp.lt.s32 	%p163, %r24, %r40;
	and.pred  	%p20, %p162, %p163;
	and.pred  	%p165, %p19, %p20;
	mov.f32 	%f819, 0f00000000;
	not.pred 	%p166, %p165;
	mov.f32 	%f820, %f819;
	mov.f32 	%f821, %f819;
	mov.f32 	%f822, %f819;
	@%p166 bra 	$L__BB7_54;
	mad.lo.s32 	%r96, %r24, %r41, %r23;
	shl.b32 	%r97, %r96, 2;
	mul.wide.s32 	%rd44, %r97, 4;
	add.s64 	%rd45, %rd1, %rd44;
	ld.global.nc.f32 	%f819, [%rd45];
	ld.global.nc.f32 	%f820, [%rd45+4];
	ld.global.nc.f32 	%f821, [%rd45+8];
	ld.global.nc.f32 	%f822, [%rd45+12];
$L__BB7_54:
	setp.gt.s32 	%p167, %r23, -2;
	setp.lt.s32 	%p168, %r25, %r39;
	and.pred  	%p21, %p167, %p168;
	and.pred  	%p169, %p21, %p20;
	mov.f32 	%f823, 0f00000000;
	not.pred 	%p170, %p169;
	mov.f32 	%f824, %f823;
	mov.f32 	%f825, %f823;
	mov.f32 	%f826, %f823;
	@%p170 bra 	$L__BB7_56;
	mad.lo.s32 	%r98, %r24, %r41, %r25;
	shl.b32 	%r99, %r98, 2;
	mul.wide.s32 	%rd46, %r99, 4;
	add.s64 	%rd47, %rd1, %rd46;
	ld.global.nc.f32 	%f823, [%rd47];
	ld.global.nc.f32 	%f824, [%rd47+4];
	ld.global.nc.f32 	%f825, [%rd47+8];
	ld.global.nc.f32 	%f826, [%rd47+12];
$L__BB7_56:
	setp.lt.s32 	%p171, %r24, -1;
	not.pred 	%p172, %p19;
	or.pred  	%p173, %p172, %p171;
	setp.ge.s32 	%p174, %r26, %r40;
	mov.f32 	%f827, 0f00000000;
	or.pred  	%p175, %p173, %p174;
	mov.f32 	%f828, %f827;
	mov.f32 	%f829, %f827;
	mov.f32 	%f830, %f827;
	@%p175 bra 	$L__BB7_58;
	mad.lo.s32 	%r100, %r26, %r41, %r23;
	shl.b32 	%r101, %r100, 2;
	mul.wide.s32 	%rd48, %r101, 4;
	add.s64 	%rd49, %rd1, %rd48;
	ld.global.nc.f32 	%f827, [%rd49];
	ld.global.nc.f32 	%f828, [%rd49+4];
	ld.global.nc.f32 	%f829, [%rd49+8];
	ld.global.nc.f32 	%f830, [%rd49+12];
$L__BB7_58:
	not.pred 	%p178, %p21;
	or.pred  	%p179, %p178, %p171;
	mov.f32 	%f831, 0f00000000;
	or.pred  	%p180, %p179, %p174;
	mov.f32 	%f832, %f831;
	mov.f32 	%f833, %f831;
	mov.f32 	%f834, %f831;
	@%p180 bra 	$L__BB7_60;
	mad.lo.s32 	%r102, %r26, %r41, %r25;
	shl.b32 	%r103, %r102, 2;
	mul.wide.s32 	%rd50, %r103, 4;
	add.s64 	%rd51, %rd1, %rd50;
	ld.global.nc.f32 	%f831, [%rd51];
	ld.global.nc.f32 	%f832, [%rd51+4];
	ld.global.nc.f32 	%f833, [%rd51+8];
	ld.global.nc.f32 	%f834, [%rd51+12];
$L__BB7_60:
	cvt.rn.f32.s32 	%f567, %r23;
	sub.f32 	%f568, %f220, %f567;
	cvt.rn.f32.s32 	%f569, %r24;
	sub.f32 	%f570, %f221, %f569;
	mov.f32 	%f571, 0f3F800000;
	sub.f32 	%f572, %f571, %f568;
	sub.f32 	%f573, %f571, %f570;
	mul.f32 	%f574, %f573, %f572;
	mul.f32 	%f575, %f573, %f568;
	mul.f32 	%f576, %f570, %f572;
	mul.f32 	%f577, %f570, %f568;
	mul.f32 	%f578, %f575, %f823;
	fma.rn.f32 	%f579, %f574, %f819, %f578;
	fma.rn.f32 	%f580, %f576, %f827, %f579;
	fma.rn.f32 	%f835, %f577, %f831, %f580;
	mul.f32 	%f581, %f575, %f824;
	fma.rn.f32 	%f582, %f574, %f820, %f581;
	fma.rn.f32 	%f583, %f576, %f828, %f582;
	fma.rn.f32 	%f836, %f577, %f832, %f583;
	mul.f32 	%f584, %f575, %f825;
	fma.rn.f32 	%f585, %f574, %f821, %f584;
	fma.rn.f32 	%f586, %f576, %f829, %f585;
	fma.rn.f32 	%f837, %f577, %f833, %f586;
	mul.f32 	%f587, %f575, %f826;
	fma.rn.f32 	%f588, %f574, %f822, %f587;
	fma.rn.f32 	%f589, %f576, %f830, %f588;
	fma.rn.f32 	%f838, %f577, %f834, %f589;
$L__BB7_61:
	add.f32 	%f262, %f2, %f7;
	setp.lt.f32 	%p181, %f262, 0f00000000;
	setp.gt.f32 	%p182, %f262, 0f3F800000;
	or.pred  	%p22, %p181, %p182;
	or.pred  	%p184, %p1, %p22;
	mov.f32 	%f855, 0f00000000;
	mov.f32 	%f856, %f855;
	mov.f32 	%f857, %f855;
	mov.f32 	%f858, %f855;
	@%p184 bra 	$L__BB7_71;
	fma.rn.f32 	%f263, %f6, %f3, 0fBF000000;
	fma.rn.f32 	%f264, %f262, %f4, 0fBF000000;
	cvt.rmi.f32.f32 	%f592, %f263;
	cvt.rzi.s32.f32 	%r27, %f592;
	cvt.rmi.f32.f32 	%f593, %f264;
	cvt.rzi.s32.f32 	%r28, %f593;
	add.s32 	%r29, %r27, 1;
	add.s32 	%r30, %r28, 1;
	setp.gt.s32 	%p185, %r27, -1;
	setp.lt.s32 	%p186, %r27, %r39;
	and.pred  	%p23, %p185, %p186;
	setp.gt.s32 	%p187, %r28, -1;
	setp.lt.s32 	%p188, %r28, %r40;
	and.pred  	%p24, %p187, %p188;
	and.pred  	%p190, %p23, %p24;
	mov.f32 	%f839, 0f00000000;
	not.pred 	%p191, %p190;
	mov.f32 	%f840, %f839;
	mov.f32 	%f841, %f839;
	mov.f32 	%f842, %f839;
	@%p191 bra 	$L__BB7_64;
	mad.lo.s32 	%r104, %r28, %r41, %r27;
	shl.b32 	%r105, %r104, 2;
	mul.wide.s32 	%rd52, %r105, 4;
	add.s64 	%rd53, %rd1, %rd52;
	ld.global.nc.f32 	%f839, [%rd53];
	ld.global.nc.f32 	%f840, [%rd53+4];
	ld.global.nc.f32 	%f841, [%rd53+8];
	ld.global.nc.f32 	%f842, [%rd53+12];
$L__BB7_64:
	setp.gt.s32 	%p192, %r27, -2;
	setp.lt.s32 	%p193, %r29, %r39;
	and.pred  	%p25, %p192, %p193;
	and.pred  	%p194, %p25, %p24;
	mov.f32 	%f843, 0f00000000;
	not.pred 	%p195, %p194;
	mov.f32 	%f844, %f843;
	mov.f32 	%f845, %f843;
	mov.f32 	%f846, %f843;
	@%p195 bra 	$L__BB7_66;
	mad.lo.s32 	%r106, %r28, %r41, %r29;
	shl.b32 	%r107, %r106, 2;
	mul.wide.s32 	%rd54, %r107, 4;
	add.s64 	%rd55, %rd1, %rd54;
	ld.global.nc.f32 	%f843, [%rd55];
	ld.global.nc.f32 	%f844, [%rd55+4];
	ld.global.nc.f32 	%f845, [%rd55+8];
	ld.global.nc.f32 	%f846, [%rd55+12];
$L__BB7_66:
	setp.lt.s32 	%p196, %r28, -1;
	not.pred 	%p197, %p23;
	or.pred  	%p198, %p197, %p196;
	setp.ge.s32 	%p199, %r30, %r40;
	mov.f32 	%f847, 0f00000000;
	or.pred  	%p200, %p198, %p199;
	mov.f32 	%f848, %f847;
	mov.f32 	%f849, %f847;
	mov.f32 	%f850, %f847;
	@%p200 bra 	$L__BB7_68;
	mad.lo.s32 	%r108, %r30, %r41, %r27;
	shl.b32 	%r109, %r108, 2;
	mul.wide.s32 	%rd56, %r109, 4;
	add.s64 	%rd57, %rd1, %rd56;
	ld.global.nc.f32 	%f847, [%rd57];
	ld.global.nc.f32 	%f848, [%rd57+4];
	ld.global.nc.f32 	%f849, [%rd57+8];
	ld.global.nc.f32 	%f850, [%rd57+12];
$L__BB7_68:
	not.pred 	%p203, %p25;
	or.pred  	%p204, %p203, %p196;
	mov.f32 	%f851, 0f00000000;
	or.pred  	%p205, %p204, %p199;
	mov.f32 	%f852, %f851;
	mov.f32 	%f853, %f851;
	mov.f32 	%f854, %f851;
	@%p205 bra 	$L__BB7_70;
	mad.lo.s32 	%r110, %r30, %r41, %r29;
	shl.b32 	%r111, %r110, 2;
	mul.wide.s32 	%rd58, %r111, 4;
	add.s64 	%rd59, %rd1, %rd58;
	ld.global.nc.f32 	%f851, [%rd59];
	ld.global.nc.f32 	%f852, [%rd59+4];
	ld.global.nc.f32 	%f853, [%rd59+8];
	ld.global.nc.f32 	%f854, [%rd59+12];
$L__BB7_70:
	cvt.rn.f32.s32 	%f597, %r27;
	sub.f32 	%f598, %f263, %f597;
	cvt.rn.f32.s32 	%f599, %r28;
	sub.f32 	%f600, %f264, %f599;
	mov.f32 	%f601, 0f3F800000;
	sub.f32 	%f602, %f601, %f598;
	sub.f32 	%f603, %f601, %f600;
	mul.f32 	%f604, %f602, %f603;
	mul.f32 	%f605, %f598, %f603;
	mul.f32 	%f606, %f600, %f602;
	mul.f32 	%f607, %f598, %f600;
	mul.f32 	%f608, %f605, %f843;
	fma.rn.f32 	%f609, %f604, %f839, %f608;
	fma.rn.f32 	%f610, %f606, %f847, %f609;
	fma.rn.f32 	%f855, %f607, %f851, %f610;
	mul.f32 	%f611, %f605, %f844;
	fma.rn.f32 	%f612, %f604, %f840, %f611;
	fma.rn.f32 	%f613, %f606, %f848, %f612;
	fma.rn.f32 	%f856, %f607, %f852, %f613;
	mul.f32 	%f614, %f605, %f845;
	fma.rn.f32 	%f615, %f604, %f841, %f614;
	fma.rn.f32 	%f616, %f606, %f849, %f615;
	fma.rn.f32 	%f857, %f607, %f853, %f616;
	mul.f32 	%f617, %f605, %f846;
	fma.rn.f32 	%f618, %f604, %f842, %f617;
	fma.rn.f32 	%f619, %f606, %f850, %f618;
	fma.rn.f32 	%f858, %f607, %f854, %f619;
$L__BB7_71:
	setp.lt.f32 	%p206, %f1, 0f00000000;
	setp.gt.f32 	%p207, %f1, 0f3F800000;
	or.pred  	%p208, %p206, %p207;
	or.pred  	%p209, %p208, %p22;
	mov.f32 	%f875, 0f00000000;
	mov.f32 	%f876, %f875;
	mov.f32 	%f877, %f875;
	mov.f32 	%f878, %f875;
	@%p209 bra 	$L__BB7_81;
	fma.rn.f32 	%f305, %f1, %f3, 0fBF000000;
	fma.rn.f32 	%f306, %f262, %f4, 0fBF000000;
	cvt.rmi.f32.f32 	%f622, %f305;
	cvt.rzi.s32.f32 	%r31, %f622;
	cvt.rmi.f32.f32 	%f623, %f306;
	cvt.rzi.s32.f32 	%r32, %f623;
	add.s32 	%r33, %r31, 1;
	add.s32 	%r34, %r32, 1;
	setp.gt.s32 	%p210, %r31, -1;
	setp.lt.s32 	%p211, %r31, %r39;
	and.pred  	%p26, %p210, %p211;
	setp.gt.s32 	%p212, %r32, -1;
	setp.lt.s32 	%p213, %r32, %r40;
	and.pred  	%p27, %p212, %p213;
	and.pred  	%p215, %p26, %p27;
	mov.f32 	%f859, 0f00000000;
	not.pred 	%p216, %p215;
	mov.f32 	%f860, %f859;
	mov.f32 	%f861, %f859;
	mov.f32 	%f862, %f859;
	@%p216 bra 	$L__BB7_74;
	mad.lo.s32 	%r112, %r32, %r41, %r31;
	shl.b32 	%r113, %r112, 2;
	mul.wide.s32 	%rd60, %r113, 4;
	add.s64 	%rd61, %rd1, %rd60;
	ld.global.nc.f32 	%f859, [%rd61];
	ld.global.nc.f32 	%f860, [%rd61+4];
	ld.global.nc.f32 	%f861, [%rd61+8];
	ld.global.nc.f32 	%f862, [%rd61+12];
$L__BB7_74:
	setp.gt.s32 	%p217, %r31, -2;
	setp.lt.s32 	%p218, %r33, %r39;
	and.pred  	%p28, %p217, %p218;
	and.pred  	%p219, %p28, %p27;
	mov.f32 	%f863, 0f00000000;
	not.pred 	%p220, %p219;
	mov.f32 	%f864, %f863;
	mov.f32 	%f865, %f863;
	mov.f32 	%f866, %f863;
	@%p220 bra 	$L__BB7_76;
	mad.lo.s32 	%r114, %r32, %r41, %r31;
	shl.b32 	%r115, %r114, 2;
	add.s32 	%r116, %r115, 4;
	mul.wide.s32 	%rd62, %r116, 4;
	add.s64 	%rd63, %rd1, %rd62;
	ld.global.nc.f32 	%f863, [%rd63];
	ld.global.nc.f32 	%f864, [%rd63+4];
	ld.global.nc.f32 	%f865, [%rd63+8];
	ld.global.nc.f32 	%f866, [%rd63+12];
$L__BB7_76:
	setp.lt.s32 	%p221, %r32, -1;
	not.pred 	%p222, %p26;
	or.pred  	%p223, %p222, %p221;
	setp.ge.s32 	%p224, %r34, %r40;
	mov.f32 	%f867, 0f00000000;
	or.pred  	%p225, %p223, %p224;
	mov.f32 	%f868, %f867;
	mov.f32 	%f869, %f867;
	mov.f32 	%f870, %f867;
	@%p225 bra 	$L__BB7_78;
	mad.lo.s32 	%r117, %r34, %r41, %r31;
	shl.b32 	%r118, %r117, 2;
	mul.wide.s32 	%rd64, %r118, 4;
	add.s64 	%rd65, %rd1, %rd64;
	ld.global.nc.f32 	%f867, [%rd65];
	ld.global.nc.f32 	%f868, [%rd65+4];
	ld.global.nc.f32 	%f869, [%rd65+8];
	ld.global.nc.f32 	%f870, [%rd65+12];
$L__BB7_78:
	not.pred 	%p228, %p28;
	or.pred  	%p229, %p228, %p221;
	mov.f32 	%f871, 0f00000000;
	or.pred  	%p230, %p229, %p224;
	mov.f32 	%f872, %f871;
	mov.f32 	%f873, %f871;
	mov.f32 	%f874, %f871;
	@%p230 bra 	$L__BB7_80;
	mad.lo.s32 	%r119, %r34, %r41, %r31;
	shl.b32 	%r120, %r119, 2;
	add.s32 	%r121, %r120, 4;
	mul.wide.s32 	%rd66, %r121, 4;
	add.s64 	%rd67, %rd1, %rd66;
	ld.global.nc.f32 	%f871, [%rd67];
	ld.global.nc.f32 	%f872, [%rd67+4];
	ld.global.nc.f32 	%f873, [%rd67+8];
	ld.global.nc.f32 	%f874, [%rd67+12];
$L__BB7_80:
	cvt.rn.f32.s32 	%f627, %r31;
	sub.f32 	%f628, %f305, %f627;
	cvt.rn.f32.s32 	%f629, %r32;
	sub.f32 	%f630, %f306, %f629;
	mov.f32 	%f631, 0f3F800000;
	sub.f32 	%f632, %f631, %f628;
	sub.f32 	%f633, %f631, %f630;
	mul.f32 	%f634, %f632, %f633;
	mul.f32 	%f635, %f628, %f633;
	mul.f32 	%f636, %f632, %f630;
	mul.f32 	%f637, %f628, %f630;
	mul.f32 	%f638, %f635, %f863;
	fma.rn.f32 	%f639, %f634, %f859, %f638;
	fma.rn.f32 	%f640, %f636, %f867, %f639;
	fma.rn.f32 	%f875, %f637, %f871, %f640;
	mul.f32 	%f641, %f635, %f864;
	fma.rn.f32 	%f642, %f634, %f860, %f641;
	fma.rn.f32 	%f643, %f636, %f868, %f642;
	fma.rn.f32 	%f876, %f637, %f872, %f643;
	mul.f32 	%f644, %f635, %f865;
	fma.rn.f32 	%f645, %f634, %f861, %f644;
	fma.rn.f32 	%f646, %f636, %f869, %f645;
	fma.rn.f32 	%f877, %f637, %f873, %f646;
	mul.f32 	%f647, %f635, %f866;
	fma.rn.f32 	%f648, %f634, %f862, %f647;
	fma.rn.f32 	%f649, %f636, %f870, %f648;
	fma.rn.f32 	%f878, %f637, %f874, %f649;
$L__BB7_81:
	or.pred  	%p231, %p9, %p22;
	mov.f32 	%f895, 0f00000000;
	mov.f32 	%f896, %f895;
	mov.f32 	%f897, %f895;
	mov.f32 	%f898, %f895;
	@%p231 bra 	$L__BB7_91;
	fma.rn.f32 	%f347, %f93, %f3, 0fBF000000;
	fma.rn.f32 	%f348, %f262, %f4, 0fBF000000;
	cvt.rmi.f32.f32 	%f652, %f347;
	cvt.rzi.s32.f32 	%r35, %f652;
	cvt.rmi.f32.f32 	%f653, %f348;
	cvt.rzi.s32.f32 	%r36, %f653;
	add.s32 	%r37, %r35, 1;
	add.s32 	%r38, %r36, 1;
	setp.gt.s32 	%p232, %r35, -1;
	setp.lt.s32 	%p233, %r35, %r39;
	and.pred  	%p29, %p232, %p233;
	setp.gt.s32 	%p234, %r36, -1;
	setp.lt.s32 	%p235, %r36, %r40;
	and.pred  	%p30, %p234, %p235;
	and.pred  	%p237, %p29, %p30;
	mov.f32 	%f879, 0f00000000;
	not.pred 	%p238, %p237;
	mov.f32 	%f880, %f879;
	mov.f32 	%f881, %f879;
	mov.f32 	%f882, %f879;
	@%p238 bra 	$L__BB7_84;
	mad.lo.s32 	%r122, %r36, %r41, %r35;
	shl.b32 	%r123, %r122, 2;
	mul.wide.s32 	%rd68, %r123, 4;
	add.s64 	%rd69, %rd1, %rd68;
	ld.global.nc.f32 	%f879, [%rd69];
	ld.global.nc.f32 	%f880, [%rd69+4];
	ld.global.nc.f32 	%f881, [%rd69+8];
	ld.global.nc.f32 	%f882, [%rd69+12];
$L__BB7_84:
	setp.gt.s32 	%p239, %r35, -2;
	setp.lt.s32 	%p240, %r37, %r39;
	and.pred  	%p31, %p239, %p240;
	and.pred  	%p241, %p31, %p30;
	mov.f32 	%f883, 0f00000000;
	not.pred 	%p242, %p241;
	mov.f32 	%f884, %f883;
	mov.f32 	%f885, %f883;
	mov.f32 	%f886, %f883;
	@%p242 bra 	$L__BB7_86;
	mad.lo.s32 	%r124, %r36, %r41, %r37;
	shl.b32 	%r125, %r124, 2;
	mul.wide.s32 	%rd70, %r125, 4;
	add.s64 	%rd71, %rd1, %rd70;
	ld.global.nc.f32 	%f883, [%rd71];
	ld.global.nc.f32 	%f884, [%rd71+4];
	ld.global.nc.f32 	%f885, [%rd71+8];
	ld.global.nc.f32 	%f886, [%rd71+12];
$L__BB7_86:
	setp.lt.s32 	%p243, %r36, -1;
	not.pred 	%p244, %p29;
	or.pred  	%p245, %p244, %p243;
	setp.ge.s32 	%p246, %r38, %r40;
	mov.f32 	%f887, 0f00000000;
	or.pred  	%p247, %p245, %p246;
	mov.f32 	%f888, %f887;
	mov.f32 	%f889, %f887;
	mov.f32 	%f890, %f887;
	@%p247 bra 	$L__BB7_88;
	mad.lo.s32 	%r126, %r38, %r41, %r35;
	shl.b32 	%r127, %r126, 2;
	mul.wide.s32 	%rd72, %r127, 4;
	add.s64 	%rd73, %rd1, %rd72;
	ld.global.nc.f32 	%f887, [%rd73];
	ld.global.nc.f32 	%f888, [%rd73+4];
	ld.global.nc.f32 	%f889, [%rd73+8];
	ld.global.nc.f32 	%f890, [%rd73+12];
$L__BB7_88:
	not.pred 	%p250, %p31;
	or.pred  	%p251, %p250, %p243;
	mov.f32 	%f891, 0f00000000;
	or.pred  	%p252, %p251, %p246;
	mov.f32 	%f892, %f891;
	mov.f32 	%f893, %f891;
	mov.f32 	%f894, %f891;
	@%p252 bra 	$L__BB7_90;
	mad.lo.s32 	%r128, %r38, %r41, %r37;
	shl.b32 	%r129, %r128, 2;
	mul.wide.s32 	%rd74, %r129, 4;
	add.s64 	%rd75, %rd1, %rd74;
	ld.global.nc.f32 	%f891, [%rd75];
	ld.global.nc.f32 	%f892, [%rd75+4];
	ld.global.nc.f32 	%f893, [%rd75+8];
	ld.global.nc.f32 	%f894, [%rd75+12];
$L__BB7_90:
	cvt.rn.f32.s32 	%f657, %r35;
	sub.f32 	%f658, %f347, %f657;
	cvt.rn.f32.s32 	%f659, %r36;
	sub.f32 	%f660, %f348, %f659;
	mov.f32 	%f661, 0f3F800000;
	sub.f32 	%f662, %f661, %f658;
	sub.f32 	%f663, %f661, %f660;
	mul.f32 	%f664, %f662, %f663;
	mul.f32 	%f665, %f658, %f663;
	mul.f32 	%f666, %f660, %f662;
	mul.f32 	%f667, %f658, %f660;
	mul.f32 	%f668, %f665, %f883;
	fma.rn.f32 	%f669, %f664, %f879, %f668;
	fma.rn.f32 	%f670, %f666, %f887, %f669;
	fma.rn.f32 	%f895, %f667, %f891, %f670;
	mul.f32 	%f671, %f665, %f884;
	fma.rn.f32 	%f672, %f664, %f880, %f671;
	fma.rn.f32 	%f673, %f666, %f888, %f672;
	fma.rn.f32 	%f896, %f667, %f892, %f673;
	mul.f32 	%f674, %f665, %f885;
	fma.rn.f32 	%f675, %f664, %f881, %f674;
	fma.rn.f32 	%f676, %f666, %f889, %f675;
	fma.rn.f32 	%f897, %f667, %f893, %f676;
	mul.f32 	%f677, %f665, %f886;
	fma.rn.f32 	%f678, %f664, %f882, %f677;
	fma.rn.f32 	%f679, %f666, %f890, %f678;
	fma.rn.f32 	%f898, %f667, %f894, %f679;
$L__BB7_91:
	ld.param.u64 	%rd79, [Gaussian2DDownsampleKernel_param_1];
	add.f32 	%f680, %f757, %f795;
	add.f32 	%f681, %f680, %f835;
	add.f32 	%f682, %f681, %f875;
	fma.rn.f32 	%f683, %f682, 0f3E000000, %f815;
	add.f32 	%f684, %f737, %f777;
	add.f32 	%f685, %f684, %f855;
	add.f32 	%f686, %f685, %f895;
	fma.rn.f32 	%f687, %f686, 0f3D800000, %f683;
	add.f32 	%f688, %f756, %f796;
	add.f32 	%f689, %f688, %f836;
	add.f32 	%f690, %f689, %f876;
	fma.rn.f32 	%f691, %f690, 0f3E000000, %f816;
	add.f32 	%f692, %f736, %f775;
	add.f32 	%f693, %f692, %f856;
	add.f32 	%f694, %f693, %f896;
	fma.rn.f32 	%f695, %f694, 0f3D800000, %f691;
	add.f32 	%f696, %f755, %f797;
	add.f32 	%f697, %f696, %f837;
	add.f32 	%f698, %f697, %f877;
	fma.rn.f32 	%f699, %f698, 0f3E000000, %f817;
	add.f32 	%f700, %f735, %f776;
	add.f32 	%f701, %f700, %f857;
	add.f32 	%f702, %f701, %f897;
	fma.rn.f32 	%f703, %f702, 0f3D800000, %f699;
	add.f32 	%f704, %f758, %f798;
	add.f32 	%f705, %f704, %f838;
	add.f32 	%f706, %f705, %f878;
	fma.rn.f32 	%f707, %f706, 0f3E000000, %f818;
	add.f32 	%f708, %f738, %f778;
	add.f32 	%f709, %f708, %f858;
	add.f32 	%f710, %f709, %f898;
	fma.rn.f32 	%f711, %f710, 0f3D800000, %f707;
	setp.gt.f32 	%p253, %f391, 0f00000000;
	add.f32 	%f712, %f687, %f695;
	add.f32 	%f713, %f712, %f703;
	setp.lt.f32 	%p254, %f713, %f391;
	and.pred  	%p255, %p253, %p254;
	selp.f32 	%f715, 0f00000000, %f687, %p255;
	selp.f32 	%f716, 0f00000000, %f695, %p255;
	selp.f32 	%f717, 0f00000000, %f703, %p255;
	selp.f32 	%f718, 0f00000000, %f711, %p255;
	mad.lo.s32 	%r130, %r44, %r54, %r1;
	shl.b32 	%r131, %r130, 2;
	cvta.to.global.u64 	%rd76, %rd79;
	mul.wide.s32 	%rd77, %r131, 4;
	add.s64 	%rd78, %rd76, %rd77;
	st.global.f32 	[%rd78], %f715;
	st.global.f32 	[%rd78+4], %f716;
	st.global.f32 	[%rd78+8], %f717;
	st.global.f32 	[%rd78+12], %f718;
$L__BB7_92:
	ret;

}
	// .globl	GaussianDownsampleHKernel
.visible .entry GaussianDownsampleHKernel(
	.param .u64 .ptr .align 1 GaussianDownsampleHKernel_param_0,
	.param .u64 .ptr .align 1 GaussianDownsampleHKernel_param_1,
	.param .u32 GaussianDownsampleHKernel_param_2,
	.param .u32 GaussianDownsampleHKernel_param_3,
	.param .u32 GaussianDownsampleHKernel_param_4,
	.param .f32 GaussianDownsampleHKernel_param_5
)
{
	.reg .pred 	%p<4>;
	.reg .b32 	%r<68>;
	.reg .b32 	%f<162>;
	.reg .b64 	%rd<33>;

	ld.param.u32 	%r3, [GaussianDownsampleHKernel_param_2];
	ld.param.u32 	%r6, [GaussianDownsampleHKernel_param_3];
	ld.param.u32 	%r5, [GaussianDownsampleHKernel_param_4];
	mov.u32 	%r7, %ctaid.x;
	mov.u32 	%r8, %ntid.x;
	mov.u32 	%r9, %tid.x;
	mad.lo.s32 	%r1, %r7, %r8, %r9;
	mov.u32 	%r10, %ctaid.y;
	mov.u32 	%r11, %ntid.y;
	mov.u32 	%r12, %tid.y;
	mad.lo.s32 	%r13, %r10, %r11, %r12;
	setp.ge.s32 	%p1, %r1, %r3;
	setp.ge.s32 	%p2, %r13, %r6;
	or.pred  	%p3, %p1, %p2;
	@%p3 bra 	$L__BB8_2;
	ld.param.u64 	%rd32, [GaussianDownsampleHKernel_param_1];
	ld.param.u64 	%rd31, [GaussianDownsampleHKernel_param_0];
	cvta.to.global.u64 	%rd3, %rd31;
	cvta.to.global.u64 	%rd4, %rd32;
	cvt.rn.f32.s32 	%f1, %r1;
	add.f32 	%f2, %f1, 0f3F000000;
	cvt.rn.f32.s32 	%f3, %r3;
	div.rn.f32 	%f4, %f2, %f3;
	cvt.rn.f32.u32 	%f5, %r13;
	add.f32 	%f6, %f5, 0f3F000000;
	cvt.rn.f32.u32 	%f7, %r6;
	div.rn.f32 	%f8, %f6, %f7;
	rcp.rn.f32 	%f9, %f3;
	max.f32 	%f10, %f4, 0f00000000;
	min.f32 	%f11, %f10, 0f3F800000;
	max.f32 	%f12, %f8, 0f00000000;
	min.f32 	%f13, %f12, 0f3F800000;
	fma.rn.f32 	%f14, %f11, %f3, 0fBF000000;
	fma.rn.f32 	%f15, %f13, %f7, 0fBF000000;
	cvt.rmi.f32.f32 	%f16, %f14;
	cvt.rzi.s32.f32 	%r14, %f16;
	cvt.rmi.f32.f32 	%f17, %f15;
	cvt.rzi.s32.f32 	%r15, %f17;
	add.s32 	%r16, %r14, 1;
	add.s32 	%r17, %r15, 1;
	cvt.rn.f32.s32 	%f18, %r14;
	sub.f32 	%f19, %f14, %f18;
	cvt.rn.f32.s32 	%f20, %r15;
	sub.f32 	%f21, %f15, %f20;
	add.s32 	%r18, %r3, -1;
	min.s32 	%r19, %r14, %r18;
	max.s32 	%r20, %r19, 0;
	min.s32 	%r21, %r16, %r18;
	max.s32 	%r22, %r21, 0;
	add.s32 	%r23, %r6, -1;
	min.s32 	%r24, %r15, %r23;
	max.s32 	%r25, %r24, 0;
	min.s32 	%r26, %r17, %r23;
	max.s32 	%r27, %r26, 0;
	mul.lo.s32 	%r28, %r25, %r5;
	add.s32 	%r29, %r28, %r20;
	shl.b32 	%r30, %r29, 2;
	add.s32 	%r31, %r28, %r22;
	shl.b32 	%r32, %r31, 2;
	mul.lo.s32 	%r33, %r27, %r5;
	add.s32 	%r34, %r33, %r20;
	shl.b32 	%r35, %r34, 2;
	add.s32 	%r36, %r33, %r22;
	shl.b32 	%r37, %r36, 2;
	mov.f32 	%f22, 0f3F800000;
	sub.f32 	%f23, %f22, %f19;
	sub.f32 	%f24, %f22, %f21;
	mul.f32 	%f25, %f23, %f24;
	mul.f32 	%f26, %f19, %f24;
	mul.f32 	%f27, %f23, %f21;
	mul.f32 	%f28, %f19, %f21;
	mul.wide.s32 	%rd5, %r30, 4;
	add.s64 	%rd6, %rd3, %rd5;
	ld.global.nc.f32 	%f29, [%rd6];
	mul.wide.s32 	%rd7, %r32, 4;
	add.s64 	%rd8, %rd3, %rd7;
	ld.global.nc.f32 	%f30, [%rd8];
	mul.f32 	%f31, %f26, %f30;
	fma.rn.f32 	%f32, %f25, %f29, %f31;
	mul.wide.s32 	%rd9, %r35, 4;
	add.s64 	%rd10, %rd3, %rd9;
	ld.global.nc.f32 	%f33, [%rd10];
	fma.rn.f32 	%f34, %f27, %f33, %f32;
	mul.wide.s32 	%rd11, %r37, 4;
	add.s64 	%rd12, %rd3, %rd11;
	ld.global.nc.f32 	%f35, [%rd12];
	fma.rn.f32 	%f36, %f28, %f35, %f34;
	ld.global.nc.f32 	%f37, [%rd6+4];
	ld.global.nc.f32 	%f38, [%rd8+4];
	mul.f32 	%f39, %f26, %f38;
	fma.rn.f32 	%f40, %f25, %f37, %f39;
	ld.global.nc.f32 	%f41, [%rd10+4];
	fma.rn.f32 	%f42, %f27, %f41, %f40;
	ld.global.nc.f32 	%f43, [%rd12+4];
	fma.rn.f32 	%f44, %f28, %f43, %f42;
	ld.global.nc.f32 	%f45, [%rd6+8];
	ld.global.nc.f32 	%f46, [%rd8+8];
	mul.f32 	%f47, %f26, %f46;
	fma.rn.f32 	%f48, %f25, %f45, %f47;
	ld.global.nc.f32 	%f49, [%rd10+8];
	fma.rn.f32 	%f50, %f27, %f49, %f48;
	ld.global.nc.f32 	%f51, [%rd12+8];
	fma.rn.f32 	%f52, %f28, %f51, %f50;
	ld.global.nc.f32 	%f53, [%rd6+12];
	ld.global.nc.f32 	%f54, [%rd8+12];
	mul.f32 	%f55, %f26, %f54;
	fma.rn.f32 	%f56, %f25, %f53, %f55;
	ld.global.nc.f32 	%f57, [%rd10+12];
	fma.rn.f32 	%f58, %f27, %f57, %f56;
	ld.global.nc.f32 	%f59, [%rd12+12];
	fma.rn.f32 	%f60, %f28, %f59, %f58;
	mul.f32 	%f61, %f9, 0f3F99999A;
	sub.f32 	%f62, %f4, %f61;
	max.f32 	%f63, %f62, 0f00000000;
	min.f32 	%f64, %f63, 0f3F800000;
	fma.rn.f32 	%f65, %f64, %f3, 0fBF000000;
	cvt.rmi.f32.f32 	%f66, %f65;
	cvt.rzi.s32.f32 	%r38, %f66;
	add.s32 	%r39, %r38, 1;
	cvt.rn.f32.s32 	%f67, %r38;
	sub.f32 	%f68, %f65, %f67;
	min.s32 	%r40, %r38, %r18;
	max.s32 	%r41, %r40, 0;
	min.s32 	%r42, %r39, %r18;
	max.s32 	%r43, %r42, 0;
	add.s32 	%r44, %r28, %r41;
	shl.b32 	%r45, %r44, 2;
	add.s32 	%r46, %r43, %r28;
	shl.b32 	%r47, %r46, 2;
	add.s32 	%r48, %r33, %r41;
	shl.b32 	%r49, %r48, 2;
	add.s32 	%r50, %r33, %r43;
	shl.b32 	%r51, %r50, 2;
	sub.f32 	%f69, %f22, %f68;
	mul.f32 	%f70, %f24, %f69;
	mul.f32 	%f71, %f68, %f24;
	mul.f32 	%f72, %f21, %f69;
	mul.f32 	%f73, %f21, %f68;
	mul.wide.s32 	%rd13, %r45, 4;
	add.s64 	%rd14, %rd3, %rd13;
	ld.global.nc.f32 	%f74, [%rd14];
	mul.wide.s32 	%rd15, %r47, 4;
	add.s64 	%rd16, %rd3, %rd15;
	ld.global.nc.f32 	%f75, [%rd16];
	mul.f32 	%f76, %f71, %f75;
	fma.rn.f32 	%f77, %f70, %f74, %f76;
	mul.wide.s32 	%rd17, %r49, 4;
	add.s64 	%rd18, %rd3, %rd17;
	ld.global.nc.f32 	%f78, [%rd18];
	fma.rn.f32 	%f79, %f72, %f78, %f77;
	mul.wide.s32 	%rd19, %r51, 4;
	add.s64 	%rd20, %rd3, %rd19;
	ld.global.nc.f32 	%f80, [%rd20];
	fma.rn.f32 	%f81, %f73, %f80, %f79;
	ld.global.nc.f32 	%f82, [%rd14+4];
	ld.global.nc.f32 	%f83, [%rd16+4];
	mul.f32 	%f84, %f71, %f83;
	fma.rn.f32 	%f85, %f70, %f82, %f84;
	ld.global.nc.f32 	%f86, [%rd18+4];
	fma.rn.f32 	%f87, %f72, %f86, %f85;
	ld.global.nc.f32 	%f88, [%rd20+4];
	fma.rn.f32 	%f89, %f73, %f88, %f87;
	ld.global.nc.f32 	%f90, [%rd14+8];
	ld.global.nc.f32 	%f91, [%rd16+8];
	mul.f32 	%f92, %f71, %f91;
	fma.rn.f32 	%f93, %f70, %f90, %f92;
	ld.global.nc.f32 	%f94, [%rd18+8];
	fma.rn.f32 	%f95, %f72, %f94, %f93;
	ld.global.nc.f32 	%f96, [%rd20+8];
	fma.rn.f32 	%f97, %f73, %f96, %f95;
	ld.global.nc.f32 	%f98, [%rd14+12];
	ld.global.nc.f32 	%f99, [%rd16+12];
	mul.f32 	%f100, %f71, %f99;
	fma.rn.f32 	%f101, %f70, %f98, %f100;
	ld.global.nc.f32 	%f102, [%rd18+12];
	fma.rn.f32 	%f103, %f72, %f102, %f101;
	ld.global.nc.f32 	%f104, [%rd20+12];
	fma.rn.f32 	%f105, %f73, %f104, %f103;
	add.f32 	%f106, %f4, %f61;
	max.f32 	%f107, %f106, 0f00000000;
	min.f32 	%f108, %f107, 0f3F800000;
	fma.rn.f32 	%f109, %f108, %f3, 0fBF000000;
	cvt.rmi.f32.f32 	%f110, %f109;
	cvt.rzi.s32.f32 	%r52, %f110;
	add.s32 	%r53, %r52, 1;
	cvt.rn.f32.s32 	%f111, %r52;
	sub.f32 	%f112, %f109, %f111;
	min.s32 	%r54, %r52, %r18;
	max.s32 	%r55, %r54, 0;
	min.s32 	%r56, %r53, %r18;
	max.s32 	%r57, %r56, 0;
	add.s32 	%r58, %r28, %r55;
	shl.b32 	%r59, %r58, 2;
	add.s32 	%r60, %r57, %r28;
	shl.b32 	%r61, %r60, 2;
	add.s32 	%r62, %r33, %r55;
	shl.b32 	%r63, %r62, 2;
	add.s32 	%r64, %r33, %r57;
	shl.b32 	%r65, %r64, 2;
	sub.f32 	%f113, %f22, %f112;
	mul.f32 	%f114, %f24, %f113;
	mul.f32 	%f115, %f112, %f24;
	mul.f32 	%f116, %f21, %f113;
	mul.f32 	%f117, %f21, %f112;
	mul.wide.s32 	%rd21, %r59, 4;
	add.s64 	%rd22, %rd3, %rd21;
	ld.global.nc.f32 	%f118, [%rd22];
	mul.wide.s32 	%rd23, %r61, 4;
	add.s64 	%rd24, %rd3, %rd23;
	ld.global.nc.f32 	%f119, [%rd24];
	mul.f32 	%f120, %f115, %f119;
	fma.rn.f32 	%f121, %f114, %f118, %f120;
	mul.wide.s32 	%rd25, %r63, 4;
	add.s64 	%rd26, %rd3, %rd25;
	ld.global.nc.f32 	%f122, [%rd26];
	fma.rn.f32 	%f123, %f116, %f122, %f121;
	mul.wide.s32 	%rd27, %r65, 4;
	add.s64 	%rd28, %rd3, %rd27;
	ld.global.nc.f32 	%f124, [%rd28];
	fma.rn.f32 	%f125, %f117, %f124, %f123;
	ld.global.nc.f32 	%f126, [%rd22+4];
	ld.global.nc.f32 	%f127, [%rd24+4];
	mul.f32 	%f128, %f115, %f127;
	fma.rn.f32 	%f129, %f114, %f126, %f128;
	ld.global.nc.f32 	%f130, [%rd26+4];
	fma.rn.f32 	%f131, %f116, %f130, %f129;
	ld.global.nc.f32 	%f132, [%rd28+4];
	fma.rn.f32 	%f133, %f117, %f132, %f131;
	ld.global.nc.f32 	%f134, [%rd22+8];
	ld.global.nc.f32 	%f135, [%rd24+8];
	mul.f32 	%f136, %f115, %f135;
	fma.rn.f32 	%f137, %f114, %f134, %f136;
	ld.global.nc.f32 	%f138, [%rd26+8];
	fma.rn.f32 	%f139, %f116, %f138, %f137;
	ld.global.nc.f32 	%f140, [%rd28+8];
	fma.rn.f32 	%f141, %f117, %f140, %f139;
	ld.global.nc.f32 	%f142, [%rd22+12];
	ld.global.nc.f32 	%f143, [%rd24+12];
	mul.f32 	%f144, %f115, %f143;
	fma.rn.f32 	%f145, %f114, %f142, %f144;
	ld.global.nc.f32 	%f146, [%rd26+12];
	fma.rn.f32 	%f147, %f116, %f146, %f145;
	ld.global.nc.f32 	%f148, [%rd28+12];
	fma.rn.f32 	%f149, %f117, %f148, %f147;
	add.f32 	%f150, %f81, %f125;
	mul.f32 	%f151, %f150, 0f3EA00000;
	fma.rn.f32 	%f152, %f36, 0f3EC00000, %f151;
	add.f32 	%f153, %f89, %f133;
	mul.f32 	%f154, %f153, 0f3EA00000;
	fma.rn.f32 	%f155, %f44, 0f3EC00000, %f154;
	add.f32 	%f156, %f97, %f141;
	mul.f32 	%f157, %f156, 0f3EA00000;
	fma.rn.f32 	%f158, %f52, 0f3EC00000, %f157;
	add.f32 	%f159, %f105, %f149;
	mul.f32 	%f160, %f159, 0f3EA00000;
	fma.rn.f32 	%f161, %f60, 0f3EC00000, %f160;
	mad.lo.s32 	%r66, %r5, %r13, %r1;
	shl.b32 	%r67, %r66, 2;
	mul.wide.s32 	%rd29, %r67, 4;
	add.s64 	%rd30, %rd4, %rd29;
	st.global.f32 	[%rd30], %f152;
	st.global.f32 	[%rd30+4], %f155;
	st.global.f32 	[%rd30+8], %f158;
	st.global.f32 	[%rd30+12], %f161;
$L__BB8_2:
	ret;

}
	// .globl	GaussianDownsampleVKernel
.visible .entry GaussianDownsampleVKernel(
	.param .u64 .ptr .align 1 GaussianDownsampleVKernel_param_0,
	.param .u64 .ptr .align 1 GaussianDownsampleVKernel_param_1,
	.param .u32 GaussianDownsampleVKernel_param_2,
	.param .u32 GaussianDownsampleVKernel_param_3,
	.param .u32 GaussianDownsampleVKernel_param_4,
	.param .u32 GaussianDownsampleVKernel_param_5,
	.param .u32 GaussianDownsampleVKernel_param_6,
	.param .u32 GaussianDownsampleVKernel_param_7,
	.param .f32 GaussianDownsampleVKernel_param_8
)
{
	.reg .pred 	%p<4>;
	.reg .b32 	%r<77>;
	.reg .b32 	%f<164>;
	.reg .b64 	%rd<33>;

	ld.param.u32 	%r4, [GaussianDownsampleVKernel_param_3];
	ld.param.u32 	%r6, [GaussianDownsampleVKernel_param_5];
	ld.param.u32 	%r9, [GaussianDownsampleVKernel_param_6];
	ld.param.u32 	%r8, [GaussianDownsampleVKernel_param_7];
	mov.u32 	%r10, %ctaid.x;
	mov.u32 	%r11, %ntid.x;
	mov.u32 	%r12, %tid.x;
	mad.lo.s32 	%r1, %r10, %r11, %r12;
	mov.u32 	%r13, %ctaid.y;
	mov.u32 	%r14, %ntid.y;
	mov.u32 	%r15, %tid.y;
	mad.lo.s32 	%r16, %r13, %r14, %r15;
	setp.ge.s32 	%p1, %r1, %r6;
	setp.ge.s32 	%p2, %r16, %r9;
	or.pred  	%p3, %p1, %p2;
	@%p3 bra 	$L__BB9_2;
	ld.param.u32 	%r76, [GaussianDownsampleVKernel_param_4];
	ld.param.u32 	%r75, [GaussianDownsampleVKernel_param_2];
	ld.param.u64 	%rd32, [GaussianDownsampleVKernel_param_1];
	ld.param.u64 	%rd31, [GaussianDownsampleVKernel_param_0];
	cvta.to.global.u64 	%rd3, %rd31;
	cvta.to.global.u64 	%rd4, %rd32;
	cvt.rn.f32.s32 	%f1, %r1;
	add.f32 	%f2, %f1, 0f3F000000;
	cvt.rn.f32.s32 	%f3, %r6;
	div.rn.f32 	%f4, %f2, %f3;
	cvt.rn.f32.u32 	%f5, %r16;
	add.f32 	%f6, %f5, 0f3F000000;
	cvt.rn.f32.u32 	%f7, %r9;
	div.rn.f32 	%f8, %f6, %f7;
	cvt.rn.f32.s32 	%f9, %r4;
	rcp.rn.f32 	%f10, %f9;
	max.f32 	%f11, %f4, 0f00000000;
	min.f32 	%f12, %f11, 0f3F800000;
	max.f32 	%f13, %f8, 0f00000000;
	min.f32 	%f14, %f13, 0f3F800000;
	cvt.rn.f32.s32 	%f15, %r75;
	fma.rn.f32 	%f16, %f12, %f15, 0fBF000000;
	fma.rn.f32 	%f17, %f14, %f9, 0fBF000000;
	cvt.rmi.f32.f32 	%f18, %f16;
	cvt.rzi.s32.f32 	%r17, %f18;
	cvt.rmi.f32.f32 	%f19, %f17;
	cvt.rzi.s32.f32 	%r18, %f19;
	add.s32 	%r19, %r17, 1;
	add.s32 	%r20, %r18, 1;
	cvt.rn.f32.s32 	%f20, %r17;
	sub.f32 	%f21, %f16, %f20;
	cvt.rn.f32.s32 	%f22, %r18;
	sub.f32 	%f23, %f17, %f22;
	add.s32 	%r21, %r75, -1;
	min.s32 	%r22, %r17, %r21;
	max.s32 	%r23, %r22, 0;
	min.s32 	%r24, %r19, %r21;
	max.s32 	%r25, %r24, 0;
	add.s32 	%r26, %r4, -1;
	min.s32 	%r27, %r18, %r26;
	max.s32 	%r28, %r27, 0;
	min.s32 	%r29, %r20, %r26;
	max.s32 	%r30, %r29, 0;
	mul.lo.s32 	%r31, %r28, %r76;
	add.s32 	%r32, %r31, %r23;
	shl.b32 	%r33, %r32, 2;
	add.s32 	%r34, %r31, %r25;
	shl.b32 	%r35, %r34, 2;
	mul.lo.s32 	%r36, %r30, %r76;
	add.s32 	%r37, %r36, %r23;
	shl.b32 	%r38, %r37, 2;
	add.s32 	%r39, %r36, %r25;
	shl.b32 	%r40, %r39, 2;
	mov.f32 	%f24, 0f3F800000;
	sub.f32 	%f25, %f24, %f21;
	sub.f32 	%f26, %f24, %f23;
	mul.f32 	%f27, %f25, %f26;
	mul.f32 	%f28, %f21, %f26;
	mul.f32 	%f29, %f25, %f23;
	mul.f32 	%f30, %f21, %f23;
	mul.wide.s32 	%rd5, %r33, 4;
	add.s64 	%rd6, %rd3, %rd5;
	ld.global.nc.f32 	%f31, [%rd6];
	mul.wide.s32 	%rd7, %r35, 4;
	add.s64 	%rd8, %rd3, %rd7;
	ld.global.nc.f32 	%f32, [%rd8];
	mul.f32 	%f33, %f28, %f32;
	fma.rn.f32 	%f34, %f27, %f31, %f33;
	mul.wide.s32 	%rd9, %r38, 4;
	add.s64 	%rd10, %rd3, %rd9;
	ld.global.nc.f32 	%f35, [%rd10];
	fma.rn.f32 	%f36, %f29, %f35, %f34;
	mul.wide.s32 	%rd11, %r40, 4;
	add.s64 	%rd12, %rd3, %rd11;
	ld.global.nc.f32 	%f37, [%rd12];
	fma.rn.f32 	%f38, %f30, %f37, %f36;
	ld.global.nc.f32 	%f39, [%rd6+4];
	ld.global.nc.f32 	%f40, [%rd8+4];
	mul.f32 	%f41, %f28, %f40;
	fma.rn.f32 	%f42, %f27, %f39, %f41;
	ld.global.nc.f32 	%f43, [%rd10+4];
	fma.rn.f32 	%f44, %f29, %f43, %f42;
	ld.global.nc.f32 	%f45, [%rd12+4];
	fma.rn.f32 	%f46, %f30, %f45, %f44;
	ld.global.nc.f32 	%f47, [%rd6+8];
	ld.global.nc.f32 	%f48, [%rd8+8];
	mul.f32 	%f49, %f28, %f48;
	fma.rn.f32 	%f50, %f27, %f47, %f49;
	ld.global.nc.f32 	%f51, [%rd10+8];
	fma.rn.f32 	%f52, %f29, %f51, %f50;
	ld.global.nc.f32 	%f53, [%rd12+8];
	fma.rn.f32 	%f54, %f30, %f53, %f52;
	ld.global.nc.f32 	%f55, [%rd6+12];
	ld.global.nc.f32 	%f56, [%rd8+12];
	mul.f32 	%f57, %f28, %f56;
	fma.rn.f32 	%f58, %f27, %f55, %f57;
	ld.global.nc.f32 	%f59, [%rd10+12];
	fma.rn.f32 	%f60, %f29, %f59, %f58;
	ld.global.nc.f32 	%f61, [%rd12+12];
	fma.rn.f32 	%f62, %f30, %f61, %f60;
	mul.f32 	%f63, %f10, 0f3F99999A;
	sub.f32 	%f64, %f8, %f63;
	max.f32 	%f65, %f64, 0f00000000;
	min.f32 	%f66, %f65, 0f3F800000;
	fma.rn.f32 	%f67, %f66, %f9, 0fBF000000;
	cvt.rmi.f32.f32 	%f68, %f67;
	cvt.rzi.s32.f32 	%r41, %f68;
	add.s32 	%r42, %r41, 1;
	cvt.rn.f32.s32 	%f69, %r41;
	sub.f32 	%f70, %f67, %f69;
	min.s32 	%r43, %r41, %r26;
	max.s32 	%r44, %r43, 0;
	min.s32 	%r45, %r42, %r26;
	max.s32 	%r46, %r45, 0;
	mul.lo.s32 	%r47, %r44, %r76;
	add.s32 	%r48, %r47, %r23;
	shl.b32 	%r49, %r48, 2;
	add.s32 	%r50, %r47, %r25;
	shl.b32 	%r51, %r50, 2;
	mul.lo.s32 	%r52, %r46, %r76;
	add.s32 	%r53, %r52, %r23;
	shl.b32 	%r54, %r53, 2;
	add.s32 	%r55, %r52, %r25;
	shl.b32 	%r56, %r55, 2;
	sub.f32 	%f71, %f24, %f70;
	mul.f32 	%f72, %f25, %f71;
	mul.f32 	%f73, %f21, %f71;
	mul.f32 	%f74, %f25, %f70;
	mul.f32 	%f75, %f21, %f70;
	mul.wide.s32 	%rd13, %r49, 4;
	add.s64 	%rd14, %rd3, %rd13;
	ld.global.nc.f32 	%f76, [%rd14];
	mul.wide.s32 	%rd15, %r51, 4;
	add.s64 	%rd16, %rd3, %rd15;
	ld.global.nc.f32 	%f77, [%rd16];
	mul.f32 	%f78, %f73, %f77;
	fma.rn.f32 	%f79, %f72, %f76, %f78;
	mul.wide.s32 	%rd17, %r54, 4;
	add.s64 	%rd18, %rd3, %rd17;
	ld.global.nc.f32 	%f80, [%rd18];
	fma.rn.f32 	%f81, %f74, %f80, %f79;
	mul.wide.s32 	%rd19, %r56, 4;
	add.s64 	%rd20, %rd3, %rd19;
	ld.global.nc.f32 	%f82, [%rd20];
	fma.rn.f32 	%f83, %f75, %f82, %f81;
	ld.global.nc.f32 	%f84, [%rd14+4];
	ld.global.nc.f32 	%f85, [%rd16+4];
	mul.f32 	%f86, %f73, %f85;
	fma.rn.f32 	%f87, %f72, %f84, %f86;
	ld.global.nc.f32 	%f88, [%rd18+4];
	fma.rn.f32 	%f89, %f74, %f88, %f87;
	ld.global.nc.f32 	%f90, [%rd20+4];
	fma.rn.f32 	%f91, %f75, %f90, %f89;
	ld.global.nc.f32 	%f92, [%rd14+8];
	ld.global.nc.f32 	%f93, [%rd16+8];
	mul.f32 	%f94, %f73, %f93;
	fma.rn.f32 	%f95, %f72, %f92, %f94;
	ld.global.nc.f32 	%f96, [%rd18+8];
	fma.rn.f32 	%f97, %f74, %f96, %f95;
	ld.global.nc.f32 	%f98, [%rd20+8];
	fma.rn.f32 	%f99, %f75, %f98, %f97;
	ld.global.nc.f32 	%f100, [%rd14+12];
	ld.global.nc.f32 	%f101, [%rd16+12];
	mul.f32 	%f102, %f73, %f101;
	fma.rn.f32 	%f103, %f72, %f100, %f102;
	ld.global.nc.f32 	%f104, [%rd18+12];
	fma.rn.f32 	%f105, %f74, %f104, %f103;
	ld.global.nc.f32 	%f106, [%rd20+12];
	fma.rn.f32 	%f107, %f75, %f106, %f105;
	add.f32 	%f108, %f63, %f8;
	max.f32 	%f109, %f108, 0f00000000;
	min.f32 	%f110, %f109, 0f3F800000;
	fma.rn.f32 	%f111, %f110, %f9, 0fBF000000;
	cvt.rmi.f32.f32 	%f112, %f111;
	cvt.rzi.s32.f32 	%r57, %f112;
	add.s32 	%r58, %r57, 1;
	cvt.rn.f32.s32 	%f113, %r57;
	sub.f32 	%f114, %f111, %f113;
	min.s32 	%r59, %r57, %r26;
	max.s32 	%r60, %r59, 0;
	min.s32 	%r61, %r58, %r26;
	max.s32 	%r62, %r61, 0;
	mul.lo.s32 	%r63, %r60, %r76;
	add.s32 	%r64, %r63, %r23;
	shl.b32 	%r65, %r64, 2;
	add.s32 	%r66, %r63, %r25;
	shl.b32 	%r67, %r66, 2;
	mul.lo.s32 	%r68, %r62, %r76;
	add.s32 	%r69, %r68, %r23;
	shl.b32 	%r70, %r69, 2;
	add.s32 	%r71, %r68, %r25;
	shl.b32 	%r72, %r71, 2;
	sub.f32 	%f115, %f24, %f114;
	mul.f32 	%f116, %f25, %f115;
	mul.f32 	%f117, %f21, %f115;
	mul.f32 	%f118, %f25, %f114;
	mul.f32 	%f119, %f21, %f114;
	mul.wide.s32 	%rd21, %r65, 4;
	add.s64 	%rd22, %rd3, %rd21;
	ld.global.nc.f32 	%f120, [%rd22];
	mul.wide.s32 	%rd23, %r67, 4;
	add.s64 	%rd24, %rd3, %rd23;
	ld.global.nc.f32 	%f121, [%rd24];
	mul.f32 	%f122, %f117, %f121;
	fma.rn.f32 	%f123, %f116, %f120, %f122;
	mul.wide.s32 	%rd25, %r70, 4;
	add.s64 	%rd26, %rd3, %rd25;
	ld.global.nc.f32 	%f124, [%rd26];
	fma.rn.f32 	%f125, %f118, %f124, %f123;
	mul.wide.s32 	%rd27, %r72, 4;
	add.s64 	%rd28, %rd3, %rd27;
	ld.global.nc.f32 	%f126, [%rd28];
	fma.rn.f32 	%f127, %f119, %f126, %f125;
	ld.global.nc.f32 	%f128, [%rd22+4];
	ld.global.nc.f32 	%f129, [%rd24+4];
	mul.f32 	%f130, %f117, %f129;
	fma.rn.f32 	%f131, %f116, %f128, %f130;
	ld.global.nc.f32 	%f132, [%rd26+4];
	fma.rn.f32 	%f133, %f118, %f132, %f131;
	ld.global.nc.f32 	%f134, [%rd28+4];
	fma.rn.f32 	%f135, %f119, %f134, %f133;
	ld.global.nc.f32 	%f136, [%rd22+8];
	ld.global.nc.f32 	%f137, [%rd24+8];
	mul.f32 	%f138, %f117, %f137;
	fma.rn.f32 	%f139, %f116, %f136, %f138;
	ld.global.nc.f32 	%f140, [%rd26+8];
	fma.rn.f32 	%f141, %f118, %f140, %f139;
	ld.global.nc.f32 	%f142, [%rd28+8];
	fma.rn.f32 	%f143, %f119, %f142, %f141;
	ld.global.nc.f32 	%f144, [%rd22+12];
	ld.global.nc.f32 	%f145, [%rd24+12];
	mul.f32 	%f146, %f117, %f145;
	fma.rn.f32 	%f147, %f116, %f144, %f146;
	ld.global.nc.f32 	%f148, [%rd26+12];
	fma.rn.f32 	%f149, %f118, %f148, %f147;
	ld.global.nc.f32 	%f150, [%rd28+12];
	fma.rn.f32 	%f151, %f119, %f150, %f149;
	add.f32 	%f152, %f83, %f127;
	mul.f32 	%f153, %f152, 0f3EA00000;
	fma.rn.f32 	%f154, %f38, 0f3EC00000, %f153;
	add.f32 	%f155, %f91, %f135;
	mul.f32 	%f156, %f155, 0f3EA00000;
	fma.rn.f32 	%f157, %f46, 0f3EC00000, %f156;
	add.f32 	%f158, %f99, %f143;
	mul.f32 	%f159, %f158, 0f3EA00000;
	fma.rn.f32 	%f160, %f54, 0f3EC00000, %f159;
	add.f32 	%f161, %f107, %f151;
	mul.f32 	%f162, %f161, 0f3EA00000;
	fma.rn.f32 	%f163, %f62, 0f3EC00000, %f162;
	mad.lo.s32 	%r73, %r8, %r16, %r1;
	shl.b32 	%r74, %r73, 2;
	mul.wide.s32 	%rd29, %r74, 4;
	add.s64 	%rd30, %rd4, %rd29;
	st.global.f32 	[%rd30], %f154;
	st.global.f32 	[%rd30+4], %f157;
	st.global.f32 	[%rd30+8], %f160;
	st.global.f32 	[%rd30+12], %f163;
$L__BB9_2:
	ret;

}
	// .globl	DownsampleKernel
.visible .entry DownsampleKernel(
	.param .u64 .ptr .align 1 DownsampleKernel_param_0,
	.param .u64 .ptr .align 1 DownsampleKernel_param_1,
	.param .u32 DownsampleKernel_param_2,
	.param .u32 DownsampleKernel_param_3,
	.param .u32 DownsampleKernel_param_4,
	.param .u32 DownsampleKernel_param_5,
	.param .u32 DownsampleKernel_param_6,
	.param .u32 DownsampleKernel_param_7,
	.param .f32 DownsampleKernel_param_8,
	.param .u32 DownsampleKernel_param_9
)
{
	.reg .pred 	%p<261>;
	.reg .b32 	%r<255>;
	.reg .b32 	%f<902>;
	.reg .b64 	%rd<80>;

	ld.param.u64 	%rd3, [DownsampleKernel_param_0];
	ld.param.u32 	%r38, [DownsampleKernel_param_5];
	ld.param.u32 	%r42, [DownsampleKernel_param_6];
	ld.param.u32 	%r41, [DownsampleKernel_param_9];
	cvta.to.global.u64 	%rd1, %rd3;
	mov.u32 	%r43, %ctaid.x;
	mov.u32 	%r44, %ntid.x;
	mov.u32 	%r45, %tid.x;
	mad.lo.s32 	%r1, %r43, %r44, %r45;
	mov.u32 	%r46, %ctaid.y;
	mov.u32 	%r47, %ntid.y;
	mov.u32 	%r48, %tid.y;
	mad.lo.s32 	%r49, %r46, %r47, %r48;
	setp.ge.s32 	%p33, %r1, %r38;
	setp.ge.s32 	%p34, %r49, %r42;
	or.pred  	%p35, %p33, %p34;
	@%p35 bra 	$L__BB10_93;
	ld.param.u32 	%r190, [DownsampleKernel_param_3];
	ld.param.u32 	%r171, [DownsampleKernel_param_2];
	cvt.rn.f32.s32 	%f397, %r1;
	add.f32 	%f398, %f397, 0f3F000000;
	cvt.rn.f32.s32 	%f399, %r38;
	div.rn.f32 	%f1, %f398, %f399;
	cvt.rn.f32.u32 	%f400, %r49;
	add.f32 	%f401, %f400, 0f3F000000;
	cvt.rn.f32.u32 	%f402, %r42;
	div.rn.f32 	%f2, %f401, %f402;
	cvt.rn.f32.s32 	%f3, %r171;
	rcp.rn.f32 	%f4, %f3;
	cvt.rn.f32.s32 	%f5, %r190;
	rcp.rn.f32 	%f6, %f5;
	setp.ne.s32 	%p36, %r41, 0;
	@%p36 bra 	$L__BB10_42;
	mul.f32 	%f7, %f4, 0f3F000000;
	sub.f32 	%f8, %f1, %f7;
	mul.f32 	%f9, %f6, 0f3F000000;
	sub.f32 	%f10, %f2, %f9;
	setp.lt.f32 	%p139, %f8, 0f00000000;
	setp.gt.f32 	%p140, %f8, 0f3F800000;
	or.pred  	%p1, %p139, %p140;
	setp.lt.f32 	%p141, %f10, 0f00000000;
	setp.gt.f32 	%p142, %f10, 0f3F800000;
	or.pred  	%p2, %p141, %p142;
	or.pred  	%p144, %p1, %p2;
	mov.f32 	%f866, 0f00000000;
	mov.f32 	%f867, %f866;
	mov.f32 	%f881, %f866;
	mov.f32 	%f868, %f866;
	@%p144 bra 	$L__BB10_12;
	ld.param.u32 	%r203, [DownsampleKernel_param_3];
	ld.param.u32 	%r180, [DownsampleKernel_param_2];
	fma.rn.f32 	%f11, %f8, %f3, 0fBF000000;
	fma.rn.f32 	%f536, %f10, %f5, 0fBF000000;
	cvt.rmi.f32.f32 	%f537, %f11;
	cvt.rzi.s32.f32 	%r3, %f537;
	cvt.rmi.f32.f32 	%f538, %f536;
	cvt.rzi.s32.f32 	%r4, %f538;
	add.s32 	%r5, %r3, 1;
	add.s32 	%r6, %r4, 1;
	setp.gt.s32 	%p145, %r3, -1;
	setp.lt.s32 	%p146, %r3, %r180;
	and.pred  	%p3, %p145, %p146;
	setp.gt.s32 	%p147, %r4, -1;
	setp.lt.s32 	%p148, %r4, %r203;
	and.pred  	%p4, %p147, %p148;
	and.pred  	%p150, %p3, %p4;
	mov.f32 	%f714, 0f00000000;
	not.pred 	%p151, %p150;
	mov.f32 	%f715, %f714;
	mov.f32 	%f716, %f714;
	mov.f32 	%f717, %f714;
	@%p151 bra 	$L__BB10_5;
	ld.param.u32 	%r234, [DownsampleKernel_param_4];
	mad.lo.s32 	%r97, %r4, %r234, %r3;
	shl.b32 	%r98, %r97, 2;
	mul.wide.s32 	%rd36, %r98, 4;
	add.s64 	%rd37, %rd1, %rd36;
	ld.global.nc.f32 	%f714, [%rd37];
	ld.global.nc.f32 	%f715, [%rd37+4];
	ld.global.nc.f32 	%f716, [%rd37+8];
	ld.global.nc.f32 	%f717, [%rd37+12];
$L__BB10_5:
	ld.param.u32 	%r181, [DownsampleKernel_param_2];
	setp.gt.s32 	%p152, %r3, -2;
	setp.lt.s32 	%p153, %r5, %r181;
	and.pred  	%p5, %p152, %p153;
	and.pred  	%p154, %p5, %p4;
	mov.f32 	%f718, 0f00000000;
	not.pred 	%p155, %p154;
	mov.f32 	%f719, %f718;
	mov.f32 	%f720, %f718;
	mov.f32 	%f721, %f718;
	@%p155 bra 	$L__BB10_7;
	ld.param.u32 	%r235, [DownsampleKernel_param_4];
	mad.lo.s32 	%r99, %r4, %r235, %r5;
	shl.b32 	%r100, %r99, 2;
	mul.wide.s32 	%rd38, %r100, 4;
	add.s64 	%rd39, %rd1, %rd38;
	ld.global.nc.f32 	%f718, [%rd39];
	ld.global.nc.f32 	%f719, [%rd39+4];
	ld.global.nc.f32 	%f720, [%rd39+8];
	ld.global.nc.f32 	%f721, [%rd39+12];
$L__BB10_7:
	ld.param.u32 	%r204, [DownsampleKernel_param_3];
	setp.lt.s32 	%p156, %r4, -1;
	not.pred 	%p157, %p3;
	or.pred  	%p158, %p157, %p156;
	setp.ge.s32 	%p159, %r6, %r204;
	mov.f32 	%f722, 0f00000000;
	or.pred  	%p160, %p158, %p159;
	mov.f32 	%f723, %f722;
	mov.f32 	%f724, %f722;
	mov.f32 	%f725, %f722;
	@%p160 bra 	$L__BB10_9;
	ld.param.u32 	%r236, [DownsampleKernel_param_4];
	mad.lo.s32 	%r101, %r6, %r236, %r3;
	shl.b32 	%r102, %r101, 2;
	mul.wide.s32 	%rd40, %r102, 4;
	add.s64 	%rd41, %rd1, %rd40;
	ld.global.nc.f32 	%f722, [%rd41];
	ld.global.nc.f32 	%f723, [%rd41+4];
	ld.global.nc.f32 	%f724, [%rd41+8];
	ld.global.nc.f32 	%f725, [%rd41+12];
$L__BB10_9:
	ld.param.u32 	%r205, [DownsampleKernel_param_3];
	setp.ge.s32 	%p161, %r6, %r205;
	not.pred 	%p163, %p5;
	or.pred  	%p164, %p163, %p156;
	mov.f32 	%f726, 0f00000000;
	or.pred  	%p165, %p164, %p161;
	mov.f32 	%f727, %f726;
	mov.f32 	%f728, %f726;
	mov.f32 	%f729, %f726;
	@%p165 bra 	$L__BB10_11;
	ld.param.u32 	%r237, [DownsampleKernel_param_4];
	mad.lo.s32 	%r103, %r237, %r4, %r237;
	add.s32 	%r104, %r3, %r103;
	shl.b32 	%r105, %r104, 2;
	add.s32 	%r106, %r105, 4;
	mul.wide.s32 	%rd42, %r106, 4;
	add.s64 	%rd43, %rd1, %rd42;
	ld.global.nc.f32 	%f726, [%rd43];
	ld.global.nc.f32 	%f727, [%rd43+4];
	ld.global.nc.f32 	%f728, [%rd43+8];
	ld.global.nc.f32 	%f729, [%rd43+12];
$L__BB10_11:
	cvt.rn.f32.s32 	%f542, %r3;
	sub.f32 	%f543, %f11, %f542;
	cvt.rn.f32.s32 	%f544, %r4;
	fma.rn.f32 	%f545, %f10, %f5, 0fBF000000;
	sub.f32 	%f546, %f545, %f544;
	mov.f32 	%f547, 0f3F800000;
	sub.f32 	%f548, %f547, %f543;
	sub.f32 	%f549, %f547, %f546;
	mul.f32 	%f550, %f548, %f549;
	mul.f32 	%f551, %f543, %f549;
	mul.f32 	%f552, %f548, %f546;
	mul.f32 	%f553, %f543, %f546;
	mul.f32 	%f554, %f551, %f718;
	fma.rn.f32 	%f555, %f550, %f714, %f554;
	fma.rn.f32 	%f556, %f552, %f722, %f555;
	fma.rn.f32 	%f881, %f553, %f726, %f556;
	mul.f32 	%f557, %f551, %f719;
	fma.rn.f32 	%f558, %f550, %f715, %f557;
	fma.rn.f32 	%f559, %f552, %f723, %f558;
	fma.rn.f32 	%f866, %f553, %f727, %f559;
	mul.f32 	%f560, %f551, %f720;
	fma.rn.f32 	%f561, %f550, %f716, %f560;
	fma.rn.f32 	%f562, %f552, %f724, %f561;
	fma.rn.f32 	%f867, %f553, %f728, %f562;
	mul.f32 	%f563, %f551, %f721;
	fma.rn.f32 	%f564, %f550, %f717, %f563;
	fma.rn.f32 	%f565, %f552, %f725, %f564;
	fma.rn.f32 	%f868, %f553, %f729, %f565;
$L__BB10_12:
	add.f32 	%f52, %f7, %f1;
	setp.lt.f32 	%p166, %f52, 0f00000000;
	setp.gt.f32 	%p167, %f52, 0f3F800000;
	or.pred  	%p6, %p166, %p167;
	or.pred  	%p168, %p6, %p2;
	mov.f32 	%f869, 0f00000000;
	mov.f32 	%f870, %f869;
	mov.f32 	%f871, %f869;
	mov.f32 	%f872, %f869;
	@%p168 bra 	$L__BB10_22;
	ld.param.u32 	%r206, [DownsampleKernel_param_3];
	ld.param.u32 	%r182, [DownsampleKernel_param_2];
	fma.rn.f32 	%f568, %f52, %f3, 0fBF000000;
	fma.rn.f32 	%f569, %f10, %f5, 0fBF000000;
	cvt.rmi.f32.f32 	%f570, %f568;
	cvt.rzi.s32.f32 	%r7, %f570;
	cvt.rmi.f32.f32 	%f571, %f569;
	cvt.rzi.s32.f32 	%r8, %f571;
	add.s32 	%r9, %r7, 1;
	add.s32 	%r10, %r8, 1;
	setp.gt.s32 	%p169, %r7, -1;
	setp.lt.s32 	%p170, %r7, %r182;
	and.pred  	%p7, %p169, %p170;
	setp.gt.s32 	%p171, %r8, -1;
	setp.lt.s32 	%p172, %r8, %r206;
	and.pred  	%p8, %p171, %p172;
	and.pred  	%p174, %p7, %p8;
	mov.f32 	%f734, 0f00000000;
	not.pred 	%p175, %p174;
	mov.f32 	%f735, %f734;
	mov.f32 	%f736, %f734;
	mov.f32 	%f737, %f734;
	@%p175 bra 	$L__BB10_15;
	ld.param.u32 	%r238, [DownsampleKernel_param_4];
	mad.lo.s32 	%r107, %r8, %r238, %r7;
	shl.b32 	%r108, %r107, 2;
	mul.wide.s32 	%rd44, %r108, 4;
	add.s64 	%rd45, %rd1, %rd44;
	ld.global.nc.f32 	%f734, [%rd45];
	ld.global.nc.f32 	%f735, [%rd45+4];
	ld.global.nc.f32 	%f736, [%rd45+8];
	ld.global.nc.f32 	%f737, [%rd45+12];
$L__BB10_15:
	ld.param.u32 	%r183, [DownsampleKernel_param_2];
	setp.gt.s32 	%p176, %r7, -2;
	setp.lt.s32 	%p177, %r9, %r183;
	and.pred  	%p9, %p176, %p177;
	and.pred  	%p178, %p9, %p8;
	mov.f32 	%f738, 0f00000000;
	not.pred 	%p179, %p178;
	mov.f32 	%f739, %f738;
	mov.f32 	%f740, %f738;
	mov.f32 	%f741, %f738;
	@%p179 bra 	$L__BB10_17;
	ld.param.u32 	%r239, [DownsampleKernel_param_4];
	mad.lo.s32 	%r109, %r8, %r239, %r9;
	shl.b32 	%r110, %r109, 2;
	mul.wide.s32 	%rd46, %r110, 4;
	add.s64 	%rd47, %rd1, %rd46;
	ld.global.nc.f32 	%f738, [%rd47];
	ld.global.nc.f32 	%f739, [%rd47+4];
	ld.global.nc.f32 	%f740, [%rd47+8];
	ld.global.nc.f32 	%f741, [%rd47+12];
$L__BB10_17:
	ld.param.u32 	%r207, [DownsampleKernel_param_3];
	setp.lt.s32 	%p180, %r8, -1;
	not.pred 	%p181, %p7;
	or.pred  	%p182, %p181, %p180;
	setp.ge.s32 	%p183, %r10, %r207;
	mov.f32 	%f742, 0f00000000;
	or.pred  	%p184, %p182, %p183;
	mov.f32 	%f743, %f742;
	mov.f32 	%f744, %f742;
	mov.f32 	%f745, %f742;
	@%p184 bra 	$L__BB10_19;
	ld.param.u32 	%r240, [DownsampleKernel_param_4];
	mad.lo.s32 	%r111, %r240, %r8, %r240;
	add.s32 	%r112, %r111, %r7;
	shl.b32 	%r113, %r112, 2;
	mul.wide.s32 	%rd48, %r113, 4;
	add.s64 	%rd49, %rd1, %rd48;
	ld.global.nc.f32 	%f742, [%rd49];
	ld.global.nc.f32 	%f743, [%rd49+4];
	ld.global.nc.f32 	%f744, [%rd49+8];
	ld.global.nc.f32 	%f745, [%rd49+12];
$L__BB10_19:
	ld.param.u32 	%r208, [DownsampleKernel_param_3];
	setp.ge.s32 	%p185, %r10, %r208;
	not.pred 	%p187, %p9;
	or.pred  	%p188, %p187, %p180;
	mov.f32 	%f746, 0f00000000;
	or.pred  	%p189, %p188, %p185;
	mov.f32 	%f747, %f746;
	mov.f32 	%f748, %f746;
	mov.f32 	%f749, %f746;
	@%p189 bra 	$L__BB10_21;
	ld.param.u32 	%r241, [DownsampleKernel_param_4];
	mad.lo.s32 	%r115, %r241, %r8, %r241;
	add.s32 	%r116, %r7, %r115;
	shl.b32 	%r117, %r116, 2;
	add.s32 	%r118, %r117, 4;
	mul.wide.s32 	%rd50, %r118, 4;
	add.s64 	%rd51, %rd1, %rd50;
	ld.global.nc.f32 	%f746, [%rd51];
	ld.global.nc.f32 	%f747, [%rd51+4];
	ld.global.nc.f32 	%f748, [%rd51+8];
	ld.global.nc.f32 	%f749, [%rd51+12];
$L__BB10_21:
	cvt.rn.f32.s32 	%f575, %r7;
	fma.rn.f32 	%f576, %f52, %f3, 0fBF000000;
	sub.f32 	%f577, %f576, %f575;
	cvt.rn.f32.s32 	%f578, %r8;
	sub.f32 	%f579, %f2, %f9;
	fma.rn.f32 	%f580, %f579, %f5, 0fBF000000;
	sub.f32 	%f581, %f580, %f578;
	mov.f32 	%f582, 0f3F800000;
	sub.f32 	%f583, %f582, %f577;
	sub.f32 	%f584, %f582, %f581;
	mul.f32 	%f585, %f583, %f584;
	mul.f32 	%f586, %f577, %f584;
	mul.f32 	%f587, %f583, %f581;
	mul.f32 	%f588, %f577, %f581;
	mul.f32 	%f589, %f586, %f738;
	fma.rn.f32 	%f590, %f585, %f734, %f589;
	fma.rn.f32 	%f591, %f587, %f742, %f590;
	fma.rn.f32 	%f869, %f588, %f746, %f591;
	mul.f32 	%f592, %f586, %f739;
	fma.rn.f32 	%f593, %f585, %f735, %f592;
	fma.rn.f32 	%f594, %f587, %f743, %f593;
	fma.rn.f32 	%f870, %f588, %f747, %f594;
	mul.f32 	%f595, %f586, %f740;
	fma.rn.f32 	%f596, %f585, %f736, %f595;
	fma.rn.f32 	%f597, %f587, %f744, %f596;
	fma.rn.f32 	%f871, %f588, %f748, %f597;
	mul.f32 	%f598, %f586, %f741;
	fma.rn.f32 	%f599, %f585, %f737, %f598;
	fma.rn.f32 	%f600, %f587, %f745, %f599;
	fma.rn.f32 	%f872, %f588, %f749, %f600;
$L__BB10_22:
	add.f32 	%f93, %f9, %f2;
	setp.lt.f32 	%p190, %f93, 0f00000000;
	setp.gt.f32 	%p191, %f93, 0f3F800000;
	or.pred  	%p10, %p190, %p191;
	or.pred  	%p193, %p1, %p10;
	mov.f32 	%f873, 0f00000000;
	mov.f32 	%f874, %f873;
	mov.f32 	%f875, %f873;
	mov.f32 	%f876, %f873;
	@%p193 bra 	$L__BB10_32;
	ld.param.u32 	%r209, [DownsampleKernel_param_3];
	ld.param.u32 	%r184, [DownsampleKernel_param_2];
	fma.rn.f32 	%f94, %f8, %f3, 0fBF000000;
	fma.rn.f32 	%f603, %f93, %f5, 0fBF000000;
	cvt.rmi.f32.f32 	%f604, %f94;
	cvt.rzi.s32.f32 	%r11, %f604;
	cvt.rmi.f32.f32 	%f605, %f603;
	cvt.rzi.s32.f32 	%r12, %f605;
	add.s32 	%r13, %r11, 1;
	setp.gt.s32 	%p194, %r11, -1;
	setp.lt.s32 	%p195, %r11, %r184;
	and.pred  	%p11, %p194, %p195;
	setp.gt.s32 	%p196, %r12, -1;
	setp.lt.s32 	%p197, %r12, %r209;
	and.pred  	%p12, %p196, %p197;
	and.pred  	%p199, %p11, %p12;
	mov.f32 	%f754, 0f00000000;
	not.pred 	%p200, %p199;
	mov.f32 	%f755, %f754;
	mov.f32 	%f756, %f754;
	mov.f32 	%f757, %f754;
	@%p200 bra 	$L__BB10_25;
	ld.param.u32 	%r242, [DownsampleKernel_param_4];
	mad.lo.s32 	%r119, %r12, %r242, %r11;
	shl.b32 	%r120, %r119, 2;
	mul.wide.s32 	%rd52, %r120, 4;
	add.s64 	%rd53, %rd1, %rd52;
	ld.global.nc.f32 	%f754, [%rd53];
	ld.global.nc.f32 	%f755, [%rd53+4];
	ld.global.nc.f32 	%f756, [%rd53+8];
	ld.global.nc.f32 	%f757, [%rd53+12];
$L__BB10_25:
	ld.param.u32 	%r185, [DownsampleKernel_param_2];
	setp.gt.s32 	%p201, %r11, -2;
	setp.lt.s32 	%p202, %r13, %r185;
	and.pred  	%p13, %p201, %p202;
	and.pred  	%p203, %p13, %p12;
	mov.f32 	%f758, 0f00000000;
	not.pred 	%p204, %p203;
	mov.f32 	%f759, %f758;
	mov.f32 	%f760, %f758;
	mov.f32 	%f761, %f758;
	@%p204 bra 	$L__BB10_27;
	ld.param.u32 	%r243, [DownsampleKernel_param_4];
	mad.lo.s32 	%r121, %r12, %r243, %r11;
	shl.b32 	%r122, %r121, 2;
	add.s32 	%r123, %r122, 4;
	mul.wide.s32 	%rd54, %r123, 4;
	add.s64 	%rd55, %rd1, %rd54;
	ld.global.nc.f32 	%f758, [%rd55];
	ld.global.nc.f32 	%f759, [%rd55+4];
	ld.global.nc.f32 	%f760, [%rd55+8];
	ld.global.nc.f32 	%f761, [%rd55+12];
$L__BB10_27:
	ld.param.u32 	%r210, [DownsampleKernel_param_3];
	setp.lt.s32 	%p205, %r12, -1;
	not.pred 	%p206, %p11;
	or.pred  	%p207, %p206, %p205;
	add.s32 	%r124, %r12, 1;
	setp.ge.s32 	%p208, %r124, %r210;
	mov.f32 	%f762, 0f00000000;
	or.pred  	%p209, %p207, %p208;
	mov.f32 	%f763, %f762;
	mov.f32 	%f764, %f762;
	mov.f32 	%f765, %f762;
	@%p209 bra 	$L__BB10_29;
	ld.param.u32 	%r244, [DownsampleKernel_param_4];
	mad.lo.s32 	%r125, %r244, %r12, %r244;
	add.s32 	%r126, %r125, %r11;
	shl.b32 	%r127, %r126, 2;
	mul.wide.s32 	%rd56, %r127, 4;
	add.s64 	%rd57, %rd1, %rd56;
	ld.global.nc.f32 	%f762, [%rd57];
	ld.global.nc.f32 	%f763, [%rd57+4];
	ld.global.nc.f32 	%f764, [%rd57+8];
	ld.global.nc.f32 	%f765, [%rd57+12];
$L__BB10_29:
	ld.param.u32 	%r211, [DownsampleKernel_param_3];
	add.s32 	%r128, %r12, 1;
	setp.ge.s32 	%p210, %r128, %r211;
	not.pred 	%p212, %p13;
	or.pred  	%p213, %p212, %p205;
	mov.f32 	%f766, 0f00000000;
	or.pred  	%p214, %p213, %p210;
	mov.f32 	%f767, %f766;
	mov.f32 	%f768, %f766;
	mov.f32 	%f769, %f766;
	@%p214 bra 	$L__BB10_31;
	ld.param.u32 	%r245, [DownsampleKernel_param_4];
	mad.lo.s32 	%r129, %r245, %r12, %r245;
	add.s32 	%r130, %r11, %r129;
	shl.b32 	%r131, %r130, 2;
	add.s32 	%r132, %r131, 4;
	mul.wide.s32 	%rd58, %r132, 4;
	add.s64 	%rd59, %rd1, %rd58;
	ld.global.nc.f32 	%f766, [%rd59];
	ld.global.nc.f32 	%f767, [%rd59+4];
	ld.global.nc.f32 	%f768, [%rd59+8];
	ld.global.nc.f32 	%f769, [%rd59+12];
$L__BB10_31:
	cvt.rn.f32.s32 	%f609, %r11;
	sub.f32 	%f610, %f94, %f609;
	cvt.rn.f32.s32 	%f611, %r12;
	fma.rn.f32 	%f612, %f93, %f5, 0fBF000000;
	sub.f32 	%f613, %f612, %f611;
	mov.f32 	%f614, 0f3F800000;
	sub.f32 	%f615, %f614, %f610;
	sub.f32 	%f616, %f614, %f613;
	mul.f32 	%f617, %f615, %f616;
	mul.f32 	%f618, %f610, %f616;
	mul.f32 	%f619, %f615, %f613;
	mul.f32 	%f620, %f610, %f613;
	mul.f32 	%f621, %f618, %f758;
	fma.rn.f32 	%f622, %f617, %f754, %f621;
	fma.rn.f32 	%f623, %f619, %f762, %f622;
	fma.rn.f32 	%f873, %f620, %f766, %f623;
	mul.f32 	%f624, %f618, %f759;
	fma.rn.f32 	%f625, %f617, %f755, %f624;
	fma.rn.f32 	%f626, %f619, %f763, %f625;
	fma.rn.f32 	%f874, %f620, %f767, %f626;
	mul.f32 	%f627, %f618, %f760;
	fma.rn.f32 	%f628, %f617, %f756, %f627;
	fma.rn.f32 	%f629, %f619, %f764, %f628;
	fma.rn.f32 	%f875, %f620, %f768, %f629;
	mul.f32 	%f630, %f618, %f761;
	fma.rn.f32 	%f631, %f617, %f757, %f630;
	fma.rn.f32 	%f632, %f619, %f765, %f631;
	fma.rn.f32 	%f876, %f620, %f769, %f632;
$L__BB10_32:
	or.pred  	%p215, %p6, %p10;
	mov.f32 	%f877, 0f00000000;
	mov.f32 	%f878, %f877;
	mov.f32 	%f879, %f877;
	mov.f32 	%f880, %f877;
	@%p215 bra 	$L__BB10_82;
	ld.param.u32 	%r212, [DownsampleKernel_param_3];
	ld.param.u32 	%r186, [DownsampleKernel_param_2];
	fma.rn.f32 	%f135, %f52, %f3, 0fBF000000;
	fma.rn.f32 	%f136, %f93, %f5, 0fBF000000;
	cvt.rmi.f32.f32 	%f635, %f135;
	cvt.rzi.s32.f32 	%r14, %f635;
	cvt.rmi.f32.f32 	%f636, %f136;
	cvt.rzi.s32.f32 	%r15, %f636;
	add.s32 	%r16, %r14, 1;
	setp.gt.s32 	%p216, %r14, -1;
	setp.lt.s32 	%p217, %r14, %r186;
	and.pred  	%p14, %p216, %p217;
	setp.gt.s32 	%p218, %r15, -1;
	setp.lt.s32 	%p219, %r15, %r212;
	and.pred  	%p15, %p218, %p219;
	and.pred  	%p221, %p14, %p15;
	mov.f32 	%f774, 0f00000000;
	not.pred 	%p222, %p221;
	mov.f32 	%f775, %f774;
	mov.f32 	%f776, %f774;
	mov.f32 	%f777, %f774;
	@%p222 bra 	$L__BB10_35;
	ld.param.u32 	%r246, [DownsampleKernel_param_4];
	mad.lo.s32 	%r133, %r15, %r246, %r14;
	shl.b32 	%r134, %r133, 2;
	mul.wide.s32 	%rd60, %r134, 4;
	add.s64 	%rd61, %rd1, %rd60;
	ld.global.nc.f32 	%f774, [%rd61];
	ld.global.nc.f32 	%f775, [%rd61+4];
	ld.global.nc.f32 	%f776, [%rd61+8];
	ld.global.nc.f32 	%f777, [%rd61+12];
$L__BB10_35:
	ld.param.u32 	%r187, [DownsampleKernel_param_2];
	setp.gt.s32 	%p223, %r14, -2;
	setp.lt.s32 	%p224, %r16, %r187;
	and.pred  	%p16, %p223, %p224;
	and.pred  	%p225, %p16, %p15;
	mov.f32 	%f778, 0f00000000;
	not.pred 	%p226, %p225;
	mov.f32 	%f779, %f778;
	mov.f32 	%f780, %f778;
	mov.f32 	%f781, %f778;
	@%p226 bra 	$L__BB10_37;
	ld.param.u32 	%r247, [DownsampleKernel_param_4];
	mad.lo.s32 	%r135, %r15, %r247, %r14;
	shl.b32 	%r136, %r135, 2;
	add.s32 	%r137, %r136, 4;
	mul.wide.s32 	%rd62, %r137, 4;
	add.s64 	%rd63, %rd1, %rd62;
	ld.global.nc.f32 	%f778, [%rd63];
	ld.global.nc.f32 	%f779, [%rd63+4];
	ld.global.nc.f32 	%f780, [%rd63+8];
	ld.global.nc.f32 	%f781, [%rd63+12];
$L__BB10_37:
	ld.param.u32 	%r213, [DownsampleKernel_param_3];
	setp.lt.s32 	%p227, %r15, -1;
	not.pred 	%p228, %p14;
	or.pred  	%p229, %p228, %p227;
	add.s32 	%r138, %r15, 1;
	setp.ge.s32 	%p230, %r138, %r213;
	mov.f32 	%f782, 0f00000000;
	or.pred  	%p231, %p229, %p230;
	mov.f32 	%f783, %f782;
	mov.f32 	%f784, %f782;
	mov.f32 	%f785, %f782;
	@%p231 bra 	$L__BB10_39;
	ld.param.u32 	%r248, [DownsampleKernel_param_4];
	mad.lo.s32 	%r139, %r248, %r15, %r248;
	add.s32 	%r140, %r139, %r14;
	shl.b32 	%r141, %r140, 2;
	mul.wide.s32 	%rd64, %r141, 4;
	add.s64 	%rd65, %rd1, %rd64;
	ld.global.nc.f32 	%f782, [%rd65];
	ld.global.nc.f32 	%f783, [%rd65+4];
	ld.global.nc.f32 	%f784, [%rd65+8];
	ld.global.nc.f32 	%f785, [%rd65+12];
$L__BB10_39:
	ld.param.u32 	%r214, [DownsampleKernel_param_3];
	add.s32 	%r142, %r15, 1;
	setp.ge.s32 	%p232, %r142, %r214;
	not.pred 	%p234, %p16;
	or.pred  	%p235, %p234, %p227;
	mov.f32 	%f786, 0f00000000;
	or.pred  	%p236, %p235, %p232;
	mov.f32 	%f787, %f786;
	mov.f32 	%f788, %f786;
	mov.f32 	%f789, %f786;
	@%p236 bra 	$L__BB10_41;
	ld.param.u32 	%r249, [DownsampleKernel_param_4];
	mad.lo.s32 	%r143, %r249, %r15, %r249;
	add.s32 	%r144, %r14, %r143;
	shl.b32 	%r145, %r144, 2;
	add.s32 	%r146, %r145, 4;
	mul.wide.s32 	%rd66, %r146, 4;
	add.s64 	%rd67, %rd1, %rd66;
	ld.global.nc.f32 	%f786, [%rd67];
	ld.global.nc.f32 	%f787, [%rd67+4];
	ld.global.nc.f32 	%f788, [%rd67+8];
	ld.global.nc.f32 	%f789, [%rd67+12];
$L__BB10_41:
	cvt.rn.f32.s32 	%f640, %r14;
	sub.f32 	%f641, %f135, %f640;
	cvt.rn.f32.s32 	%f642, %r15;
	sub.f32 	%f643, %f136, %f642;
	mov.f32 	%f644, 0f3F800000;
	sub.f32 	%f645, %f644, %f641;
	sub.f32 	%f646, %f644, %f643;
	mul.f32 	%f647, %f645, %f646;
	mul.f32 	%f648, %f641, %f646;
	mul.f32 	%f649, %f645, %f643;
	mul.f32 	%f650, %f641, %f643;
	mul.f32 	%f651, %f648, %f778;
	fma.rn.f32 	%f652, %f647, %f774, %f651;
	fma.rn.f32 	%f653, %f649, %f782, %f652;
	fma.rn.f32 	%f877, %f650, %f786, %f653;
	mul.f32 	%f654, %f648, %f779;
	fma.rn.f32 	%f655, %f647, %f775, %f654;
	fma.rn.f32 	%f656, %f649, %f783, %f655;
	fma.rn.f32 	%f878, %f650, %f787, %f656;
	mul.f32 	%f657, %f648, %f780;
	fma.rn.f32 	%f658, %f647, %f776, %f657;
	fma.rn.f32 	%f659, %f649, %f784, %f658;
	fma.rn.f32 	%f879, %f650, %f788, %f659;
	mul.f32 	%f660, %f648, %f781;
	fma.rn.f32 	%f661, %f647, %f777, %f660;
	fma.rn.f32 	%f662, %f649, %f785, %f661;
	fma.rn.f32 	%f880, %f650, %f789, %f662;
	bra.uni 	$L__BB10_82;
$L__BB10_42:
	mul.f32 	%f173, %f6, 0f3F34FDF4;
	sub.f32 	%f174, %f2, %f173;
	setp.lt.f32 	%p37, %f1, 0f00000000;
	setp.gt.f32 	%p38, %f1, 0f3F800000;
	or.pred  	%p17, %p37, %p38;
	setp.lt.f32 	%p39, %f174, 0f00000000;
	setp.gt.f32 	%p40, %f174, 0f3F800000;
	or.pred  	%p41, %p39, %p40;
	or.pred  	%p43, %p17, %p41;
	mov.f32 	%f866, 0f00000000;
	mov.f32 	%f867, %f866;
	mov.f32 	%f881, %f866;
	mov.f32 	%f868, %f866;
	@%p43 bra 	$L__BB10_52;
	ld.param.u32 	%r191, [DownsampleKernel_param_3];
	ld.param.u32 	%r172, [DownsampleKernel_param_2];
	fma.rn.f32 	%f175, %f1, %f3, 0fBF000000;
	fma.rn.f32 	%f176, %f174, %f5, 0fBF000000;
	cvt.rmi.f32.f32 	%f405, %f175;
	cvt.rzi.s32.f32 	%r17, %f405;
	cvt.rmi.f32.f32 	%f406, %f176;
	cvt.rzi.s32.f32 	%r18, %f406;
	add.s32 	%r19, %r17, 1;
	add.s32 	%r20, %r18, 1;
	setp.gt.s32 	%p44, %r17, -1;
	setp.lt.s32 	%p45, %r17, %r172;
	and.pred  	%p18, %p44, %p45;
	setp.gt.s32 	%p46, %r18, -1;
	setp.lt.s32 	%p47, %r18, %r191;
	and.pred  	%p19, %p46, %p47;
	and.pred  	%p49, %p18, %p19;
	mov.f32 	%f790, 0f00000000;
	not.pred 	%p50, %p49;
	mov.f32 	%f791, %f790;
	mov.f32 	%f792, %f790;
	mov.f32 	%f793, %f790;
	@%p50 bra 	$L__BB10_45;
	ld.param.u32 	%r218, [DownsampleKernel_param_4];
	mad.lo.s32 	%r50, %r18, %r218, %r17;
	shl.b32 	%r51, %r50, 2;
	mul.wide.s32 	%rd4, %r51, 4;
	add.s64 	%rd5, %rd1, %rd4;
	ld.global.nc.f32 	%f790, [%rd5];
	ld.global.nc.f32 	%f791, [%rd5+4];
	ld.global.nc.f32 	%f792, [%rd5+8];
	ld.global.nc.f32 	%f793, [%rd5+12];
$L__BB10_45:
	ld.param.u32 	%r173, [DownsampleKernel_param_2];
	setp.gt.s32 	%p51, %r17, -2;
	setp.lt.s32 	%p52, %r19, %r173;
	and.pred  	%p20, %p51, %p52;
	and.pred  	%p53, %p20, %p19;
	mov.f32 	%f794, 0f00000000;
	not.pred 	%p54, %p53;
	mov.f32 	%f795, %f794;
	mov.f32 	%f796, %f794;
	mov.f32 	%f797, %f794;
	@%p54 bra 	$L__BB10_47;
	ld.param.u32 	%r219, [DownsampleKernel_param_4];
	mad.lo.s32 	%r52, %r18, %r219, %r19;
	shl.b32 	%r53, %r52, 2;
	mul.wide.s32 	%rd6, %r53, 4;
	add.s64 	%rd7, %rd1, %rd6;
	ld.global.nc.f32 	%f794, [%rd7];
	ld.global.nc.f32 	%f795, [%rd7+4];
	ld.global.nc.f32 	%f796, [%rd7+8];
	ld.global.nc.f32 	%f797, [%rd7+12];
$L__BB10_47:
	ld.param.u32 	%r192, [DownsampleKernel_param_3];
	setp.lt.s32 	%p55, %r18, -1;
	not.pred 	%p56, %p18;
	or.pred  	%p57, %p56, %p55;
	setp.ge.s32 	%p58, %r20, %r192;
	mov.f32 	%f798, 0f00000000;
	or.pred  	%p59, %p57, %p58;
	mov.f32 	%f799, %f798;
	mov.f32 	%f800, %f798;
	mov.f32 	%f801, %f798;
	@%p59 bra 	$L__BB10_49;
	ld.param.u32 	%r220, [DownsampleKernel_param_4];
	mad.lo.s32 	%r54, %r20, %r220, %r17;
	shl.b32 	%r55, %r54, 2;
	mul.wide.s32 	%rd8, %r55, 4;
	add.s64 	%rd9, %rd1, %rd8;
	ld.global.nc.f32 	%f798, [%rd9];
	ld.global.nc.f32 	%f799, [%rd9+4];
	ld.global.nc.f32 	%f800, [%rd9+8];
	ld.global.nc.f32 	%f801, [%rd9+12];
$L__BB10_49:
	ld.param.u32 	%r193, [DownsampleKernel_param_3];
	setp.ge.s32 	%p60, %r20, %r193;
	not.pred 	%p62, %p20;
	or.pred  	%p63, %p62, %p55;
	mov.f32 	%f802, 0f00000000;
	or.pred  	%p64, %p63, %p60;
	mov.f32 	%f803, %f802;
	mov.f32 	%f804, %f802;
	mov.f32 	%f805, %f802;
	@%p64 bra 	$L__BB10_51;
	ld.param.u32 	%r221, [DownsampleKernel_param_4];
	mad.lo.s32 	%r56, %r20, %r221, %r19;
	shl.b32 	%r57, %r56, 2;
	mul.wide.s32 	%rd10, %r57, 4;
	add.s64 	%rd11, %rd1, %rd10;
	ld.global.nc.f32 	%f802, [%rd11];
	ld.global.nc.f32 	%f803, [%rd11+4];
	ld.global.nc.f32 	%f804, [%rd11+8];
	ld.global.nc.f32 	%f805, [%rd11+12];
$L__BB10_51:
	cvt.rn.f32.s32 	%f410, %r17;
	sub.f32 	%f411, %f175, %f410;
	cvt.rn.f32.s32 	%f412, %r18;
	sub.f32 	%f413, %f176, %f412;
	mov.f32 	%f414, 0f3F800000;
	sub.f32 	%f415, %f414, %f411;
	sub.f32 	%f416, %f414, %f413;
	mul.f32 	%f417, %f415, %f416;
	mul.f32 	%f418, %f411, %f416;
	mul.f32 	%f419, %f415, %f413;
	mul.f32 	%f420, %f411, %f413;
	mul.f32 	%f421, %f418, %f794;
	fma.rn.f32 	%f422, %f417, %f790, %f421;
	fma.rn.f32 	%f423, %f419, %f798, %f422;
	fma.rn.f32 	%f881, %f420, %f802, %f423;
	mul.f32 	%f424, %f418, %f795;
	fma.rn.f32 	%f425, %f417, %f791, %f424;
	fma.rn.f32 	%f426, %f419, %f799, %f425;
	fma.rn.f32 	%f866, %f420, %f803, %f426;
	mul.f32 	%f427, %f418, %f796;
	fma.rn.f32 	%f428, %f417, %f792, %f427;
	fma.rn.f32 	%f429, %f419, %f800, %f428;
	fma.rn.f32 	%f867, %f420, %f804, %f429;
	mul.f32 	%f430, %f418, %f797;
	fma.rn.f32 	%f431, %f417, %f793, %f430;
	fma.rn.f32 	%f432, %f419, %f801, %f431;
	fma.rn.f32 	%f868, %f420, %f805, %f432;
$L__BB10_52:
	mul.f32 	%f217, %f4, 0f3F34FDF4;
	add.f32 	%f218, %f217, %f1;
	setp.lt.f32 	%p65, %f218, 0f00000000;
	max.f32 	%f434, %f218, %f2;
	setp.gt.f32 	%p66, %f434, 0f3F800000;
	or.pred  	%p67, %p66, %p65;
	mov.f32 	%f869, 0f00000000;
	mov.f32 	%f870, %f869;
	mov.f32 	%f871, %f869;
	mov.f32 	%f872, %f869;
	@%p67 bra 	$L__BB10_62;
	ld.param.u32 	%r194, [DownsampleKernel_param_3];
	ld.param.u32 	%r174, [DownsampleKernel_param_2];
	fma.rn.f32 	%f436, %f218, %f3, 0fBF000000;
	fma.rn.f32 	%f437, %f2, %f5, 0fBF000000;
	cvt.rmi.f32.f32 	%f438, %f436;
	cvt.rzi.s32.f32 	%r21, %f438;
	cvt.rmi.f32.f32 	%f439, %f437;
	cvt.rzi.s32.f32 	%r22, %f439;
	add.s32 	%r23, %r21, 1;
	add.s32 	%r24, %r22, 1;
	setp.gt.s32 	%p68, %r21, -1;
	setp.lt.s32 	%p69, %r21, %r174;
	and.pred  	%p21, %p68, %p69;
	setp.gt.s32 	%p70, %r22, -1;
	setp.lt.s32 	%p71, %r22, %r194;
	and.pred  	%p22, %p70, %p71;
	and.pred  	%p73, %p21, %p22;
	mov.f32 	%f810, 0f00000000;
	not.pred 	%p74, %p73;
	mov.f32 	%f811, %f810;
	mov.f32 	%f812, %f810;
	mov.f32 	%f813, %f810;
	@%p74 bra 	$L__BB10_55;
	ld.param.u32 	%r222, [DownsampleKernel_param_4];
	mad.lo.s32 	%r58, %r22, %r222, %r21;
	shl.b32 	%r59, %r58, 2;
	mul.wide.s32 	%rd12, %r59, 4;
	add.s64 	%rd13, %rd1, %rd12;
	ld.global.nc.f32 	%f810, [%rd13];
	ld.global.nc.f32 	%f811, [%rd13+4];
	ld.global.nc.f32 	%f812, [%rd13+8];
	ld.global.nc.f32 	%f813, [%rd13+12];
$L__BB10_55:
	ld.param.u32 	%r175, [DownsampleKernel_param_2];
	setp.gt.s32 	%p75, %r21, -2;
	setp.lt.s32 	%p76, %r23, %r175;
	and.pred  	%p23, %p75, %p76;
	and.pred  	%p77, %p23, %p22;
	mov.f32 	%f814, 0f00000000;
	not.pred 	%p78, %p77;
	mov.f32 	%f815, %f814;
	mov.f32 	%f816, %f814;
	mov.f32 	%f817, %f814;
	@%p78 bra 	$L__BB10_57;
	ld.param.u32 	%r223, [DownsampleKernel_param_4];
	mad.lo.s32 	%r60, %r22, %r223, %r23;
	shl.b32 	%r61, %r60, 2;
	mul.wide.s32 	%rd14, %r61, 4;
	add.s64 	%rd15, %rd1, %rd14;
	ld.global.nc.f32 	%f814, [%rd15];
	ld.global.nc.f32 	%f815, [%rd15+4];
	ld.global.nc.f32 	%f816, [%rd15+8];
	ld.global.nc.f32 	%f817, [%rd15+12];
$L__BB10_57:
	ld.param.u32 	%r195, [DownsampleKernel_param_3];
	setp.lt.s32 	%p79, %r22, -1;
	not.pred 	%p80, %p21;
	or.pred  	%p81, %p80, %p79;
	setp.ge.s32 	%p82, %r24, %r195;
	mov.f32 	%f818, 0f00000000;
	or.pred  	%p83, %p81, %p82;
	mov.f32 	%f819, %f818;
	mov.f32 	%f820, %f818;
	mov.f32 	%f821, %f818;
	@%p83 bra 	$L__BB10_59;
	ld.param.u32 	%r224, [DownsampleKernel_param_4];
	mad.lo.s32 	%r62, %r224, %r22, %r224;
	add.s32 	%r63, %r62, %r21;
	shl.b32 	%r64, %r63, 2;
	mul.wide.s32 	%rd16, %r64, 4;
	add.s64 	%rd17, %rd1, %rd16;
	ld.global.nc.f32 	%f818, [%rd17];
	ld.global.nc.f32 	%f819, [%rd17+4];
	ld.global.nc.f32 	%f820, [%rd17+8];
	ld.global.nc.f32 	%f821, [%rd17+12];
$L__BB10_59:
	ld.param.u32 	%r196, [DownsampleKernel_param_3];
	setp.ge.s32 	%p84, %r24, %r196;
	not.pred 	%p86, %p23;
	or.pred  	%p87, %p86, %p79;
	mov.f32 	%f822, 0f00000000;
	or.pred  	%p88, %p87, %p84;
	mov.f32 	%f823, %f822;
	mov.f32 	%f824, %f822;
	mov.f32 	%f825, %f822;
	@%p88 bra 	$L__BB10_61;
	ld.param.u32 	%r225, [DownsampleKernel_param_4];
	mad.lo.s32 	%r66, %r225, %r22, %r225;
	add.s32 	%r67, %r21, %r66;
	shl.b32 	%r68, %r67, 2;
	add.s32 	%r69, %r68, 4;
	mul.wide.s32 	%rd18, %r69, 4;
	add.s64 	%rd19, %rd1, %rd18;
	ld.global.nc.f32 	%f822, [%rd19];
	ld.global.nc.f32 	%f823, [%rd19+4];
	ld.global.nc.f32 	%f824, [%rd19+8];
	ld.global.nc.f32 	%f825, [%rd19+12];
$L__BB10_61:
	cvt.rn.f32.s32 	%f443, %r21;
	add.f32 	%f444, %f217, %f1;
	fma.rn.f32 	%f445, %f444, %f3, 0fBF000000;
	sub.f32 	%f446, %f445, %f443;
	cvt.rn.f32.s32 	%f447, %r22;
	fma.rn.f32 	%f448, %f2, %f5, 0fBF000000;
	sub.f32 	%f449, %f448, %f447;
	mov.f32 	%f450, 0f3F800000;
	sub.f32 	%f451, %f450, %f446;
	sub.f32 	%f452, %f450, %f449;
	mul.f32 	%f453, %f451, %f452;
	mul.f32 	%f454, %f446, %f452;
	mul.f32 	%f455, %f449, %f451;
	mul.f32 	%f456, %f446, %f449;
	mul.f32 	%f457, %f454, %f814;
	fma.rn.f32 	%f458, %f453, %f810, %f457;
	fma.rn.f32 	%f459, %f455, %f818, %f458;
	fma.rn.f32 	%f869, %f456, %f822, %f459;
	mul.f32 	%f460, %f454, %f815;
	fma.rn.f32 	%f461, %f453, %f811, %f460;
	fma.rn.f32 	%f462, %f455, %f819, %f461;
	fma.rn.f32 	%f870, %f456, %f823, %f462;
	mul.f32 	%f463, %f454, %f816;
	fma.rn.f32 	%f464, %f453, %f812, %f463;
	fma.rn.f32 	%f465, %f455, %f820, %f464;
	fma.rn.f32 	%f871, %f456, %f824, %f465;
	mul.f32 	%f466, %f454, %f817;
	fma.rn.f32 	%f467, %f453, %f813, %f466;
	fma.rn.f32 	%f468, %f455, %f821, %f467;
	fma.rn.f32 	%f872, %f456, %f825, %f468;
$L__BB10_62:
	add.f32 	%f259, %f173, %f2;
	setp.lt.f32 	%p89, %f259, 0f00000000;
	setp.gt.f32 	%p90, %f259, 0f3F800000;
	or.pred  	%p91, %p89, %p90;
	or.pred  	%p93, %p17, %p91;
	mov.f32 	%f873, 0f00000000;
	mov.f32 	%f874, %f873;
	mov.f32 	%f875, %f873;
	mov.f32 	%f876, %f873;
	@%p93 bra 	$L__BB10_72;
	ld.param.u32 	%r197, [DownsampleKernel_param_3];
	ld.param.u32 	%r176, [DownsampleKernel_param_2];
	fma.rn.f32 	%f471, %f1, %f3, 0fBF000000;
	fma.rn.f32 	%f260, %f259, %f5, 0fBF000000;
	cvt.rmi.f32.f32 	%f472, %f471;
	cvt.rzi.s32.f32 	%r25, %f472;
	cvt.rmi.f32.f32 	%f473, %f260;
	cvt.rzi.s32.f32 	%r26, %f473;
	add.s32 	%r27, %r25, 1;
	add.s32 	%r28, %r26, 1;
	setp.gt.s32 	%p94, %r25, -1;
	setp.lt.s32 	%p95, %r25, %r176;
	and.pred  	%p24, %p94, %p95;
	setp.gt.s32 	%p96, %r26, -1;
	setp.lt.s32 	%p97, %r26, %r197;
	and.pred  	%p25, %p96, %p97;
	and.pred  	%p99, %p24, %p25;
	mov.f32 	%f830, 0f00000000;
	not.pred 	%p100, %p99;
	mov.f32 	%f831, %f830;
	mov.f32 	%f832, %f830;
	mov.f32 	%f833, %f830;
	@%p100 bra 	$L__BB10_65;
	ld.param.u32 	%r226, [DownsampleKernel_param_4];
	mad.lo.s32 	%r70, %r26, %r226, %r25;
	shl.b32 	%r71, %r70, 2;
	mul.wide.s32 	%rd20, %r71, 4;
	add.s64 	%rd21, %rd1, %rd20;
	ld.global.nc.f32 	%f830, [%rd21];
	ld.global.nc.f32 	%f831, [%rd21+4];
	ld.global.nc.f32 	%f832, [%rd21+8];
	ld.global.nc.f32 	%f833, [%rd21+12];
$L__BB10_65:
	ld.param.u32 	%r177, [DownsampleKernel_param_2];
	setp.gt.s32 	%p101, %r25, -2;
	setp.lt.s32 	%p102, %r27, %r177;
	and.pred  	%p26, %p101, %p102;
	and.pred  	%p103, %p26, %p25;
	mov.f32 	%f834, 0f00000000;
	not.pred 	%p104, %p103;
	mov.f32 	%f835, %f834;
	mov.f32 	%f836, %f834;
	mov.f32 	%f837, %f834;
	@%p104 bra 	$L__BB10_67;
	ld.param.u32 	%r227, [DownsampleKernel_param_4];
	mad.lo.s32 	%r72, %r26, %r227, %r25;
	shl.b32 	%r73, %r72, 2;
	add.s32 	%r74, %r73, 4;
	mul.wide.s32 	%rd22, %r74, 4;
	add.s64 	%rd23, %rd1, %rd22;
	ld.global.nc.f32 	%f834, [%rd23];
	ld.global.nc.f32 	%f835, [%rd23+4];
	ld.global.nc.f32 	%f836, [%rd23+8];
	ld.global.nc.f32 	%f837, [%rd23+12];
$L__BB10_67:
	ld.param.u32 	%r198, [DownsampleKernel_param_3];
	setp.lt.s32 	%p105, %r26, -1;
	not.pred 	%p106, %p24;
	or.pred  	%p107, %p106, %p105;
	setp.ge.s32 	%p108, %r28, %r198;
	mov.f32 	%f838, 0f00000000;
	or.pred  	%p109, %p107, %p108;
	mov.f32 	%f839, %f838;
	mov.f32 	%f840, %f838;
	mov.f32 	%f841, %f838;
	@%p109 bra 	$L__BB10_69;
	ld.param.u32 	%r228, [DownsampleKernel_param_4];
	mad.lo.s32 	%r75, %r228, %r26, %r228;
	add.s32 	%r76, %r75, %r25;
	shl.b32 	%r77, %r76, 2;
	mul.wide.s32 	%rd24, %r77, 4;
	add.s64 	%rd25, %rd1, %rd24;
	ld.global.nc.f32 	%f838, [%rd25];
	ld.global.nc.f32 	%f839, [%rd25+4];
	ld.global.nc.f32 	%f840, [%rd25+8];
	ld.global.nc.f32 	%f841, [%rd25+12];
$L__BB10_69:
	ld.param.u32 	%r199, [DownsampleKernel_param_3];
	add.s32 	%r78, %r26, 1;
	setp.ge.s32 	%p110, %r78, %r199;
	not.pred 	%p112, %p26;
	or.pred  	%p113, %p112, %p105;
	mov.f32 	%f842, 0f00000000;
	or.pred  	%p114, %p113, %p110;
	mov.f32 	%f843, %f842;
	mov.f32 	%f844, %f842;
	mov.f32 	%f845, %f842;
	@%p114 bra 	$L__BB10_71;
	ld.param.u32 	%r229, [DownsampleKernel_param_4];
	mad.lo.s32 	%r79, %r229, %r26, %r229;
	add.s32 	%r80, %r25, %r79;
	shl.b32 	%r81, %r80, 2;
	add.s32 	%r82, %r81, 4;
	mul.wide.s32 	%rd26, %r82, 4;
	add.s64 	%rd27, %rd1, %rd26;
	ld.global.nc.f32 	%f842, [%rd27];
	ld.global.nc.f32 	%f843, [%rd27+4];
	ld.global.nc.f32 	%f844, [%rd27+8];
	ld.global.nc.f32 	%f845, [%rd27+12];
$L__BB10_71:
	cvt.rn.f32.s32 	%f477, %r25;
	fma.rn.f32 	%f478, %f1, %f3, 0fBF000000;
	sub.f32 	%f479, %f478, %f477;
	cvt.rn.f32.s32 	%f480, %r26;
	sub.f32 	%f481, %f260, %f480;
	mov.f32 	%f482, 0f3F800000;
	sub.f32 	%f483, %f482, %f479;
	sub.f32 	%f484, %f482, %f481;
	mul.f32 	%f485, %f483, %f484;
	mul.f32 	%f486, %f479, %f484;
	mul.f32 	%f487, %f483, %f481;
	mul.f32 	%f488, %f479, %f481;
	mul.f32 	%f489, %f486, %f834;
	fma.rn.f32 	%f490, %f485, %f830, %f489;
	fma.rn.f32 	%f491, %f487, %f838, %f490;
	fma.rn.f32 	%f873, %f488, %f842, %f491;
	mul.f32 	%f492, %f486, %f835;
	fma.rn.f32 	%f493, %f485, %f831, %f492;
	fma.rn.f32 	%f494, %f487, %f839, %f493;
	fma.rn.f32 	%f874, %f488, %f843, %f494;
	mul.f32 	%f495, %f486, %f836;
	fma.rn.f32 	%f496, %f485, %f832, %f495;
	fma.rn.f32 	%f497, %f487, %f840, %f496;
	fma.rn.f32 	%f875, %f488, %f844, %f497;
	mul.f32 	%f498, %f486, %f837;
	fma.rn.f32 	%f499, %f485, %f833, %f498;
	fma.rn.f32 	%f500, %f487, %f841, %f499;
	fma.rn.f32 	%f876, %f488, %f845, %f500;
$L__BB10_72:
	sub.f32 	%f301, %f1, %f217;
	setp.lt.f32 	%p115, %f301, 0f00000000;
	max.f32 	%f502, %f301, %f2;
	setp.gt.f32 	%p116, %f502, 0f3F800000;
	or.pred  	%p117, %p116, %p115;
	mov.f32 	%f877, 0f00000000;
	mov.f32 	%f878, %f877;
	mov.f32 	%f879, %f877;
	mov.f32 	%f880, %f877;
	@%p117 bra 	$L__BB10_82;
	ld.param.u32 	%r200, [DownsampleKernel_param_3];
	ld.param.u32 	%r178, [DownsampleKernel_param_2];
	fma.rn.f32 	%f302, %f301, %f3, 0fBF000000;
	fma.rn.f32 	%f504, %f2, %f5, 0fBF000000;
	cvt.rmi.f32.f32 	%f505, %f302;
	cvt.rzi.s32.f32 	%r29, %f505;
	cvt.rmi.f32.f32 	%f506, %f504;
	cvt.rzi.s32.f32 	%r30, %f506;
	add.s32 	%r31, %r29, 1;
	setp.gt.s32 	%p118, %r29, -1;
	setp.lt.s32 	%p119, %r29, %r178;
	and.pred  	%p27, %p118, %p119;
	setp.gt.s32 	%p120, %r30, -1;
	setp.lt.s32 	%p121, %r30, %r200;
	and.pred  	%p28, %p120, %p121;
	and.pred  	%p123, %p27, %p28;
	mov.f32 	%f850, 0f00000000;
	not.pred 	%p124, %p123;
	mov.f32 	%f851, %f850;
	mov.f32 	%f852, %f850;
	mov.f32 	%f853, %f850;
	@%p124 bra 	$L__BB10_75;
	ld.param.u32 	%r230, [DownsampleKernel_param_4];
	mad.lo.s32 	%r83, %r30, %r230, %r29;
	shl.b32 	%r84, %r83, 2;
	mul.wide.s32 	%rd28, %r84, 4;
	add.s64 	%rd29, %rd1, %rd28;
	ld.global.nc.f32 	%f850, [%rd29];
	ld.global.nc.f32 	%f851, [%rd29+4];
	ld.global.nc.f32 	%f852, [%rd29+8];
	ld.global.nc.f32 	%f853, [%rd29+12];
$L__BB10_75:
	ld.param.u32 	%r179, [DownsampleKernel_param_2];
	setp.gt.s32 	%p125, %r29, -2;
	setp.lt.s32 	%p126, %r31, %r179;
	and.pred  	%p29, %p125, %p126;
	and.pred  	%p127, %p29, %p28;
	mov.f32 	%f854, 0f00000000;
	not.pred 	%p128, %p127;
	mov.f32 	%f855, %f854;
	mov.f32 	%f856, %f854;
	mov.f32 	%f857, %f854;
	@%p128 bra 	$L__BB10_77;
	ld.param.u32 	%r231, [DownsampleKernel_param_4];
	mad.lo.s32 	%r85, %r30, %r231, %r29;
	shl.b32 	%r86, %r85, 2;
	add.s32 	%r87, %r86, 4;
	mul.wide.s32 	%rd30, %r87, 4;
	add.s64 	%rd31, %rd1, %rd30;
	ld.global.nc.f32 	%f854, [%rd31];
	ld.global.nc.f32 	%f855, [%rd31+4];
	ld.global.nc.f32 	%f856, [%rd31+8];
	ld.global.nc.f32 	%f857, [%rd31+12];
$L__BB10_77:
	ld.param.u32 	%r201, [DownsampleKernel_param_3];
	setp.lt.s32 	%p129, %r30, -1;
	not.pred 	%p130, %p27;
	or.pred  	%p131, %p130, %p129;
	add.s32 	%r88, %r30, 1;
	setp.ge.s32 	%p132, %r88, %r201;
	mov.f32 	%f858, 0f00000000;
	or.pred  	%p133, %p131, %p132;
	mov.f32 	%f859, %f858;
	mov.f32 	%f860, %f858;
	mov.f32 	%f861, %f858;
	@%p133 bra 	$L__BB10_79;
	ld.param.u32 	%r232, [DownsampleKernel_param_4];
	mad.lo.s32 	%r89, %r232, %r30, %r232;
	add.s32 	%r90, %r89, %r29;
	shl.b32 	%r91, %r90, 2;
	mul.wide.s32 	%rd32, %r91, 4;
	add.s64 	%rd33, %rd1, %rd32;
	ld.global.nc.f32 	%f858, [%rd33];
	ld.global.nc.f32 	%f859, [%rd33+4];
	ld.global.nc.f32 	%f860, [%rd33+8];
	ld.global.nc.f32 	%f861, [%rd33+12];
$L__BB10_79:
	ld.param.u32 	%r202, [DownsampleKernel_param_3];
	add.s32 	%r92, %r30, 1;
	setp.ge.s32 	%p134, %r92, %r202;
	not.pred 	%p136, %p29;
	or.pred  	%p137, %p136, %p129;
	mov.f32 	%f862, 0f00000000;
	or.pred  	%p138, %p137, %p134;
	mov.f32 	%f863, %f862;
	mov.f32 	%f864, %f862;
	mov.f32 	%f865, %f862;
	@%p138 bra 	$L__BB10_81;
	ld.param.u32 	%r233, [DownsampleKernel_param_4];
	mad.lo.s32 	%r93, %r233, %r30, %r233;
	add.s32 	%r94, %r29, %r93;
	shl.b32 	%r95, %r94, 2;
	add.s32 	%r96, %r95, 4;
	mul.wide.s32 	%rd34, %r96, 4;
	add.s64 	%rd35, %rd1, %rd34;
	ld.global.nc.f32 	%f862, [%rd35];
	ld.global.nc.f32 	%f863, [%rd35+4];
	ld.global.nc.f32 	%f864, [%rd35+8];
	ld.global.nc.f32 	%f865, [%rd35+12];
$L__BB10_81:
	cvt.rn.f32.s32 	%f510, %r29;
	sub.f32 	%f511, %f302, %f510;
	cvt.rn.f32.s32 	%f512, %r30;
	fma.rn.f32 	%f513, %f2, %f5, 0fBF000000;
	sub.f32 	%f514, %f513, %f512;
	mov.f32 	%f515, 0f3F800000;
	sub.f32 	%f516, %f515, %f511;
	sub.f32 	%f517, %f515, %f514;
	mul.f32 	%f518, %f516, %f517;
	mul.f32 	%f519, %f511, %f517;
	mul.f32 	%f520, %f514, %f516;
	mul.f32 	%f521, %f511, %f514;
	mul.f32 	%f522, %f519, %f854;
	fma.rn.f32 	%f523, %f518, %f850, %f522;
	fma.rn.f32 	%f524, %f520, %f858, %f523;
	fma.rn.f32 	%f877, %f521, %f862, %f524;
	mul.f32 	%f525, %f519, %f855;
	fma.rn.f32 	%f526, %f518, %f851, %f525;
	fma.rn.f32 	%f527, %f520, %f859, %f526;
	fma.rn.f32 	%f878, %f521, %f863, %f527;
	mul.f32 	%f528, %f519, %f856;
	fma.rn.f32 	%f529, %f518, %f852, %f528;
	fma.rn.f32 	%f530, %f520, %f860, %f529;
	fma.rn.f32 	%f879, %f521, %f864, %f530;
	mul.f32 	%f531, %f519, %f857;
	fma.rn.f32 	%f532, %f518, %f853, %f531;
	fma.rn.f32 	%f533, %f520, %f861, %f532;
	fma.rn.f32 	%f880, %f521, %f865, %f533;
$L__BB10_82:
	setp.lt.f32 	%p237, %f1, 0f00000000;
	max.f32 	%f664, %f1, %f2;
	setp.gt.f32 	%p238, %f664, 0f3F800000;
	or.pred  	%p239, %p238, %p237;
	mov.f32 	%f898, 0f00000000;
	mov.f32 	%f899, %f898;
	mov.f32 	%f900, %f898;
	mov.f32 	%f901, %f898;
	@%p239 bra 	$L__BB10_92;
	ld.param.u32 	%r215, [DownsampleKernel_param_3];
	ld.param.u32 	%r188, [DownsampleKernel_param_2];
	fma.rn.f32 	%f355, %f1, %f3, 0fBF000000;
	fma.rn.f32 	%f356, %f2, %f5, 0fBF000000;
	cvt.rmi.f32.f32 	%f666, %f355;
	cvt.rzi.s32.f32 	%r32, %f666;
	cvt.rmi.f32.f32 	%f667, %f356;
	cvt.rzi.s32.f32 	%r33, %f667;
	add.s32 	%r34, %r32, 1;
	setp.gt.s32 	%p240, %r32, -1;
	setp.lt.s32 	%p241, %r32, %r188;
	and.pred  	%p30, %p240, %p241;
	setp.gt.s32 	%p242, %r33, -1;
	setp.lt.s32 	%p243, %r33, %r215;
	and.pred  	%p31, %p242, %p243;
	and.pred  	%p245, %p30, %p31;
	mov.f32 	%f882, 0f00000000;
	not.pred 	%p246, %p245;
	mov.f32 	%f883, %f882;
	mov.f32 	%f884, %f882;
	mov.f32 	%f885, %f882;
	@%p246 bra 	$L__BB10_85;
	ld.param.u32 	%r250, [DownsampleKernel_param_4];
	mad.lo.s32 	%r147, %r33, %r250, %r32;
	shl.b32 	%r148, %r147, 2;
	mul.wide.s32 	%rd68, %r148, 4;
	add.s64 	%rd69, %rd1, %rd68;
	ld.global.nc.f32 	%f882, [%rd69];
	ld.global.nc.f32 	%f883, [%rd69+4];
	ld.global.nc.f32 	%f884, [%rd69+8];
	ld.global.nc.f32 	%f885, [%rd69+12];
$L__BB10_85:
	ld.param.u32 	%r189, [DownsampleKernel_param_2];
	setp.gt.s32 	%p247, %r32, -2;
	setp.lt.s32 	%p248, %r34, %r189;
	and.pred  	%p32, %p247, %p248;
	and.pred  	%p249, %p32, %p31;
	mov.f32 	%f886, 0f00000000;
	not.pred 	%p250, %p249;
	mov.f32 	%f887, %f886;
	mov.f32 	%f888, %f886;
	mov.f32 	%f889, %f886;
	@%p250 bra 	$L__BB10_87;
	ld.param.u32 	%r251, [DownsampleKernel_param_4];
	mad.lo.s32 	%r149, %r33, %r251, %r32;
	shl.b32 	%r150, %r149, 2;
	add.s32 	%r151, %r150, 4;
	mul.wide.s32 	%rd70, %r151, 4;
	add.s64 	%rd71, %rd1, %rd70;
	ld.global.nc.f32 	%f886, [%rd71];
	ld.global.nc.f32 	%f887, [%rd71+4];
	ld.global.nc.f32 	%f888, [%rd71+8];
	ld.global.nc.f32 	%f889, [%rd71+12];
$L__BB10_87:
	ld.param.u32 	%r216, [DownsampleKernel_param_3];
	setp.lt.s32 	%p251, %r33, -1;
	not.pred 	%p252, %p30;
	or.pred  	%p253, %p252, %p251;
	add.s32 	%r152, %r33, 1;
	setp.ge.s32 	%p254, %r152, %r216;
	mov.f32 	%f890, 0f00000000;
	or.pred  	%p255, %p253, %p254;
	mov.f32 	%f891, %f890;
	mov.f32 	%f892, %f890;
	mov.f32 	%f893, %f890;
	@%p255 bra 	$L__BB10_89;
	ld.param.u32 	%r252, [DownsampleKernel_param_4];
	mad.lo.s32 	%r153, %r252, %r33, %r252;
	add.s32 	%r154, %r153, %r32;
	shl.b32 	%r155, %r154, 2;
	mul.wide.s32 	%rd72, %r155, 4;
	add.s64 	%rd73, %rd1, %rd72;
	ld.global.nc.f32 	%f890, [%rd73];
	ld.global.nc.f32 	%f891, [%rd73+4];
	ld.global.nc.f32 	%f892, [%rd73+8];
	ld.global.nc.f32 	%f893, [%rd73+12];
$L__BB10_89:
	ld.param.u32 	%r217, [DownsampleKernel_param_3];
	add.s32 	%r156, %r33, 1;
	setp.ge.s32 	%p256, %r156, %r217;
	not.pred 	%p258, %p32;
	or.pred  	%p259, %p258, %p251;
	mov.f32 	%f894, 0f00000000;
	or.pred  	%p260, %p259, %p256;
	mov.f32 	%f895, %f894;
	mov.f32 	%f896, %f894;
	mov.f32 	%f897, %f894;
	@%p260 bra 	$L__BB10_91;
	ld.param.u32 	%r253, [DownsampleKernel_param_4];
	mad.lo.s32 	%r157, %r253, %r33, %r253;
	add.s32 	%r158, %r32, %r157;
	shl.b32 	%r159, %r158, 2;
	add.s32 	%r160, %r159, 4;
	mul.wide.s32 	%rd74, %r160, 4;
	add.s64 	%rd75, %rd1, %rd74;
	ld.global.nc.f32 	%f894, [%rd75];
	ld.global.nc.f32 	%f895, [%rd75+4];
	ld.global.nc.f32 	%f896, [%rd75+8];
	ld.global.nc.f32 	%f897, [%rd75+12];
$L__BB10_91:
	cvt.rn.f32.s32 	%f671, %r32;
	sub.f32 	%f672, %f355, %f671;
	cvt.rn.f32.s32 	%f673, %r33;
	sub.f32 	%f674, %f356, %f673;
	mov.f32 	%f675, 0f3F800000;
	sub.f32 	%f676, %f675, %f672;
	sub.f32 	%f677, %f675, %f674;
	mul.f32 	%f678, %f676, %f677;
	mul.f32 	%f679, %f672, %f677;
	mul.f32 	%f680, %f676, %f674;
	mul.f32 	%f681, %f672, %f674;
	mul.f32 	%f682, %f679, %f886;
	fma.rn.f32 	%f683, %f678, %f882, %f682;
	fma.rn.f32 	%f684, %f680, %f890, %f683;
	fma.rn.f32 	%f685, %f681, %f894, %f684;
	mul.f32 	%f686, %f679, %f887;
	fma.rn.f32 	%f687, %f678, %f883, %f686;
	fma.rn.f32 	%f688, %f680, %f891, %f687;
	fma.rn.f32 	%f689, %f681, %f895, %f688;
	mul.f32 	%f690, %f679, %f888;
	fma.rn.f32 	%f691, %f678, %f884, %f690;
	fma.rn.f32 	%f692, %f680, %f892, %f691;
	fma.rn.f32 	%f693, %f681, %f896, %f692;
	mul.f32 	%f694, %f679, %f889;
	fma.rn.f32 	%f695, %f678, %f885, %f694;
	fma.rn.f32 	%f696, %f680, %f893, %f695;
	fma.rn.f32 	%f697, %f681, %f897, %f696;
	mul.f32 	%f898, %f685, 0f3F000000;
	mul.f32 	%f899, %f689, 0f3F000000;
	mul.f32 	%f900, %f693, 0f3F000000;
	mul.f32 	%f901, %f697, 0f3F000000;
$L__BB10_92:
	ld.param.u32 	%r254, [DownsampleKernel_param_7];
	ld.param.u64 	%rd79, [DownsampleKernel_param_1];
	add.f32 	%f698, %f869, %f881;
	add.f32 	%f699, %f873, %f698;
	add.f32 	%f700, %f877, %f699;
	fma.rn.f32 	%f701, %f700, 0f3E000000, %f898;
	add.f32 	%f702, %f866, %f870;
	add.f32 	%f703, %f702, %f874;
	add.f32 	%f704, %f703, %f878;
	fma.rn.f32 	%f705, %f704, 0f3E000000, %f899;
	add.f32 	%f706, %f867, %f871;
	add.f32 	%f707, %f706, %f875;
	add.f32 	%f708, %f707, %f879;
	fma.rn.f32 	%f709, %f708, 0f3E000000, %f900;
	add.f32 	%f710, %f868, %f872;
	add.f32 	%f711, %f710, %f876;
	add.f32 	%f712, %f711, %f880;
	fma.rn.f32 	%f713, %f712, 0f3E000000, %f901;
	mov.u32 	%r161, %ctaid.y;
	mov.u32 	%r162, %ntid.y;
	mov.u32 	%r163, %tid.y;
	mad.lo.s32 	%r164, %r161, %r162, %r163;
	mov.u32 	%r165, %ctaid.x;
	mov.u32 	%r166, %ntid.x;
	mov.u32 	%r167, %tid.x;
	mad.lo.s32 	%r168, %r165, %r166, %r167;
	mad.lo.s32 	%r169, %r254, %r164, %r168;
	shl.b32 	%r170, %r169, 2;
	cvta.to.global.u64 	%rd76, %rd79;
	mul.wide.s32 	%rd77, %r170, 4;
	add.s64 	%rd78, %rd76, %rd77;
	st.global.f32 	[%rd78], %f701;
	st.global.f32 	[%rd78+4], %f705;
	st.global.f32 	[%rd78+8], %f709;
	st.global.f32 	[%rd78+12], %f713;
$L__BB10_93:
	ret;

}
	// .globl	HorizontalBlurKernel
.visible .entry HorizontalBlurKernel(
	.param .u64 .ptr .align 1 HorizontalBlurKernel_param_0,
	.param .u64 .ptr .align 1 HorizontalBlurKernel_param_1,
	.param .u32 HorizontalBlurKernel_param_2,
	.param .u32 HorizontalBlurKernel_param_3,
	.param .u32 HorizontalBlurKernel_param_4,
	.param .f32 HorizontalBlurKernel_param_5
)
{
	.reg .pred 	%p<4>;
	.reg .b32 	%r<96>;
	.reg .b32 	%f<259>;
	.reg .b64 	%rd<49>;

	ld.param.u32 	%r3, [HorizontalBlurKernel_param_2];
	ld.param.u32 	%r6, [HorizontalBlurKernel_param_3];
	ld.param.u32 	%r5, [HorizontalBlurKernel_param_4];
	mov.u32 	%r7, %ctaid.x;
	mov.u32 	%r8, %ntid.x;
	mov.u32 	%r9, %tid.x;
	mad.lo.s32 	%r1, %r7, %r8, %r9;
	mov.u32 	%r10, %ctaid.y;
	mov.u32 	%r11, %ntid.y;
	mov.u32 	%r12, %tid.y;
	mad.lo.s32 	%r13, %r10, %r11, %r12;
	setp.ge.s32 	%p1, %r1, %r3;
	setp.ge.s32 	%p2, %r13, %r6;
	or.pred  	%p3, %p1, %p2;
	@%p3 bra 	$L__BB11_2;
	ld.param.u64 	%rd48, [HorizontalBlurKernel_param_1];
	ld.param.u64 	%rd47, [HorizontalBlurKernel_param_0];
	cvta.to.global.u64 	%rd3, %rd47;
	cvta.to.global.u64 	%rd4, %rd48;
	cvt.rn.f32.s32 	%f1, %r1;
	add.f32 	%f2, %f1, 0f3F000000;
	cvt.rn.f32.s32 	%f3, %r3;
	div.rn.f32 	%f4, %f2, %f3;
	cvt.rn.f32.u32 	%f5, %r13;
	add.f32 	%f6, %f5, 0f3F000000;
	cvt.rn.f32.u32 	%f7, %r6;
	div.rn.f32 	%f8, %f6, %f7;
	rcp.rn.f32 	%f9, %f3;
	max.f32 	%f10, %f4, 0f00000000;
	min.f32 	%f11, %f10, 0f3F800000;
	max.f32 	%f12, %f8, 0f00000000;
	min.f32 	%f13, %f12, 0f3F800000;
	fma.rn.f32 	%f14, %f11, %f3, 0fBF000000;
	fma.rn.f32 	%f15, %f13, %f7, 0fBF000000;
	cvt.rmi.f32.f32 	%f16, %f14;
	cvt.rzi.s32.f32 	%r14, %f16;
	cvt.rmi.f32.f32 	%f17, %f15;
	cvt.rzi.s32.f32 	%r15, %f17;
	add.s32 	%r16, %r14, 1;
	add.s32 	%r17, %r15, 1;
	cvt.rn.f32.s32 	%f18, %r14;
	sub.f32 	%f19, %f14, %f18;
	cvt.rn.f32.s32 	%f20, %r15;
	sub.f32 	%f21, %f15, %f20;
	add.s32 	%r18, %r3, -1;
	min.s32 	%r19, %r14, %r18;
	max.s32 	%r20, %r19, 0;
	min.s32 	%r21, %r16, %r18;
	max.s32 	%r22, %r21, 0;
	add.s32 	%r23, %r6, -1;
	min.s32 	%r24, %r15, %r23;
	max.s32 	%r25, %r24, 0;
	min.s32 	%r26, %r17, %r23;
	max.s32 	%r27, %r26, 0;
	mul.lo.s32 	%r28, %r25, %r5;
	add.s32 	%r29, %r28, %r20;
	shl.b32 	%r30, %r29, 2;
	add.s32 	%r31, %r28, %r22;
	shl.b32 	%r32, %r31, 2;
	mul.lo.s32 	%r33, %r27, %r5;
	add.s32 	%r34, %r33, %r20;
	shl.b32 	%r35, %r34, 2;
	add.s32 	%r36, %r33, %r22;
	shl.b32 	%r37, %r36, 2;
	mov.f32 	%f22, 0f3F800000;
	sub.f32 	%f23, %f22, %f19;
	sub.f32 	%f24, %f22, %f21;
	mul.f32 	%f25, %f23, %f24;
	mul.f32 	%f26, %f19, %f24;
	mul.f32 	%f27, %f23, %f21;
	mul.f32 	%f28, %f19, %f21;
	mul.wide.s32 	%rd5, %r30, 4;
	add.s64 	%rd6, %rd3, %rd5;
	ld.global.nc.f32 	%f29, [%rd6];
	mul.wide.s32 	%rd7, %r32, 4;
	add.s64 	%rd8, %rd3, %rd7;
	ld.global.nc.f32 	%f30, [%rd8];
	mul.f32 	%f31, %f26, %f30;
	fma.rn.f32 	%f32, %f25, %f29, %f31;
	mul.wide.s32 	%rd9, %r35, 4;
	add.s64 	%rd10, %rd3, %rd9;
	ld.global.nc.f32 	%f33, [%rd10];
	fma.rn.f32 	%f34, %f27, %f33, %f32;
	mul.wide.s32 	%rd11, %r37, 4;
	add.s64 	%rd12, %rd3, %rd11;
	ld.global.nc.f32 	%f35, [%rd12];
	fma.rn.f32 	%f36, %f28, %f35, %f34;
	ld.global.nc.f32 	%f37, [%rd6+4];
	ld.global.nc.f32 	%f38, [%rd8+4];
	mul.f32 	%f39, %f26, %f38;
	fma.rn.f32 	%f40, %f25, %f37, %f39;
	ld.global.nc.f32 	%f41, [%rd10+4];
	fma.rn.f32 	%f42, %f27, %f41, %f40;
	ld.global.nc.f32 	%f43, [%rd12+4];
	fma.rn.f32 	%f44, %f28, %f43, %f42;
	ld.global.nc.f32 	%f45, [%rd6+8];
	ld.global.nc.f32 	%f46, [%rd8+8];
	mul.f32 	%f47, %f26, %f46;
	fma.rn.f32 	%f48, %f25, %f45, %f47;
	ld.global.nc.f32 	%f49, [%rd10+8];
	fma.rn.f32 	%f50, %f27, %f49, %f48;
	ld.global.nc.f32 	%f51, [%rd12+8];
	fma.rn.f32 	%f52, %f28, %f51, %f50;
	ld.global.nc.f32 	%f53, [%rd6+12];
	ld.global.nc.f32 	%f54, [%rd8+12];
	mul.f32 	%f55, %f26, %f54;
	fma.rn.f32 	%f56, %f25, %f53, %f55;
	ld.global.nc.f32 	%f57, [%rd10+12];
	fma.rn.f32 	%f58, %f27, %f57, %f56;
	ld.global.nc.f32 	%f59, [%rd12+12];
	fma.rn.f32 	%f60, %f28, %f59, %f58;
	mul.f32 	%f61, %f9, 0f3FAA3D71;
	sub.f32 	%f62, %f4, %f61;
	max.f32 	%f63, %f62, 0f00000000;
	min.f32 	%f64, %f63, 0f3F800000;
	fma.rn.f32 	%f65, %f64, %f3, 0fBF000000;
	cvt.rmi.f32.f32 	%f66, %f65;
	cvt.rzi.s32.f32 	%r38, %f66;
	add.s32 	%r39, %r38, 1;
	cvt.rn.f32.s32 	%f67, %r38;
	sub.f32 	%f68, %f65, %f67;
	min.s32 	%r40, %r38, %r18;
	max.s32 	%r41, %r40, 0;
	min.s32 	%r42, %r39, %r18;
	max.s32 	%r43, %r42, 0;
	add.s32 	%r44, %r28, %r41;
	shl.b32 	%r45, %r44, 2;
	add.s32 	%r46, %r43, %r28;
	shl.b32 	%r47, %r46, 2;
	add.s32 	%r48, %r33, %r41;
	shl.b32 	%r49, %r48, 2;
	add.s32 	%r50, %r33, %r43;
	shl.b32 	%r51, %r50, 2;
	sub.f32 	%f69, %f22, %f68;
	mul.f32 	%f70, %f24, %f69;
	mul.f32 	%f71, %f68, %f24;
	mul.f32 	%f72, %f21, %f69;
	mul.f32 	%f73, %f21, %f68;
	mul.wide.s32 	%rd13, %r45, 4;
	add.s64 	%rd14, %rd3, %rd13;
	ld.global.nc.f32 	%f74, [%rd14];
	mul.wide.s32 	%rd15, %r47, 4;
	add.s64 	%rd16, %rd3, %rd15;
	ld.global.nc.f32 	%f75, [%rd16];
	mul.f32 	%f76, %f71, %f75;
	fma.rn.f32 	%f77, %f70, %f74, %f76;
	mul.wide.s32 	%rd17, %r49, 4;
	add.s64 	%rd18, %rd3, %rd17;
	ld.global.nc.f32 	%f78, [%rd18];
	fma.rn.f32 	%f79, %f72, %f78, %f77;
	mul.wide.s32 	%rd19, %r51, 4;
	add.s64 	%rd20, %rd3, %rd19;
	ld.global.nc.f32 	%f80, [%rd20];
	fma.rn.f32 	%f81, %f73, %f80, %f79;
	ld.global.nc.f32 	%f82, [%rd14+4];
	ld.global.nc.f32 	%f83, [%rd16+4];
	mul.f32 	%f84, %f71, %f83;
	fma.rn.f32 	%f85, %f70, %f82, %f84;
	ld.global.nc.f32 	%f86, [%rd18+4];
	fma.rn.f32 	%f87, %f72, %f86, %f85;
	ld.global.nc.f32 	%f88, [%rd20+4];
	fma.rn.f32 	%f89, %f73, %f88, %f87;
	ld.global.nc.f32 	%f90, [%rd14+8];
	ld.global.nc.f32 	%f91, [%rd16+8];
	mul.f32 	%f92, %f71, %f91;
	fma.rn.f32 	%f93, %f70, %f90, %f92;
	ld.global.nc.f32 	%f94, [%rd18+8];
	fma.rn.f32 	%f95, %f72, %f94, %f93;
	ld.global.nc.f32 	%f96, [%rd20+8];
	fma.rn.f32 	%f97, %f73, %f96, %f95;
	ld.global.nc.f32 	%f98, [%rd14+12];
	ld.global.nc.f32 	%f99, [%rd16+12];
	mul.f32 	%f100, %f71, %f99;
	fma.rn.f32 	%f101, %f70, %f98, %f100;
	ld.global.nc.f32 	%f102, [%rd18+12];
	fma.rn.f32 	%f103, %f72, %f102, %f101;
	ld.global.nc.f32 	%f104, [%rd20+12];
	fma.rn.f32 	%f105, %f73, %f104, %f103;
	add.f32 	%f106, %f4, %f61;
	max.f32 	%f107, %f106, 0f00000000;
	min.f32 	%f108, %f107, 0f3F800000;
	fma.rn.f32 	%f109, %f108, %f3, 0fBF000000;
	cvt.rmi.f32.f32 	%f110, %f109;
	cvt.rzi.s32.f32 	%r52, %f110;
	add.s32 	%r53, %r52, 1;
	cvt.rn.f32.s32 	%f111, %r52;
	sub.f32 	%f112, %f109, %f111;
	min.s32 	%r54, %r52, %r18;
	max.s32 	%r55, %r54, 0;
	min.s32 	%r56, %r53, %r18;
	max.s32 	%r57, %r56, 0;
	add.s32 	%r58, %r28, %r55;
	shl.b32 	%r59, %r58, 2;
	add.s32 	%r60, %r57, %r28;
	shl.b32 	%r61, %r60, 2;
	add.s32 	%r62, %r33, %r55;
	shl.b32 	%r63, %r62, 2;
	add.s32 	%r64, %r33, %r57;
	shl.b32 	%r65, %r64, 2;
	sub.f32 	%f113, %f22, %f112;
	mul.f32 	%f114, %f24, %f113;
	mul.f32 	%f115, %f112, %f24;
	mul.f32 	%f116, %f21, %f113;
	mul.f32 	%f117, %f21, %f112;
	mul.wide.s32 	%rd21, %r59, 4;
	add.s64 	%rd22, %rd3, %rd21;
	ld.global.nc.f32 	%f118, [%rd22];
	mul.wide.s32 	%rd23, %r61, 4;
	add.s64 	%rd24, %rd3, %rd23;
	ld.global.nc.f32 	%f119, [%rd24];
	mul.f32 	%f120, %f115, %f119;
	fma.rn.f32 	%f121, %f114, %f118, %f120;
	mul.wide.s32 	%rd25, %r63, 4;
	add.s64 	%rd26, %rd3, %rd25;
	ld.global.nc.f32 	%f122, [%rd26];
	fma.rn.f32 	%f123, %f116, %f122, %f121;
	mul.wide.s32 	%rd27, %r65, 4;
	add.s64 	%rd28, %rd3, %rd27;
	ld.global.nc.f32 	%f124, [%rd28];
	fma.rn.f32 	%f125, %f117, %f124, %f123;
	ld.global.nc.f32 	%f126, [%rd22+4];
	ld.global.nc.f32 	%f127, [%rd24+4];
	mul.f32 	%f128, %f115, %f127;
	fma.rn.f32 	%f129, %f114, %f126, %f128;
	ld.global.nc.f32 	%f130, [%rd26+4];
	fma.rn.f32 	%f131, %f116, %f130, %f129;
	ld.global.nc.f32 	%f132, [%rd28+4];
	fma.rn.f32 	%f133, %f117, %f132, %f131;
	ld.global.nc.f32 	%f134, [%rd22+8];
	ld.global.nc.f32 	%f135, [%rd24+8];
	mul.f32 	%f136, %f115, %f135;
	fma.rn.f32 	%f137, %f114, %f134, %f136;
	ld.global.nc.f32 	%f138, [%rd26+8];
	fma.rn.f32 	%f139, %f116, %f138, %f137;
	ld.global.nc.f32 	%f140, [%rd28+8];
	fma.rn.f32 	%f141, %f117, %f140, %f139;
	ld.global.nc.f32 	%f142, [%rd22+12];
	ld.global.nc.f32 	%f143, [%rd24+12];
	mul.f32 	%f144, %f115, %f143;
	fma.rn.f32 	%f145, %f114, %f142, %f144;
	ld.global.nc.f32 	%f146, [%rd26+12];
	fma.rn.f32 	%f147, %f116, %f146, %f145;
	ld.global.nc.f32 	%f148, [%rd28+12];
	fma.rn.f32 	%f149, %f117, %f148, %f147;
	mul.f32 	%f150, %f9, 0f40470A3D;
	sub.f32 	%f151, %f4, %f150;
	max.f32 	%f152, %f151, 0f00000000;
	min.f32 	%f153, %f152, 0f3F800000;
	fma.rn.f32 	%f154, %f153, %f3, 0fBF000000;
	cvt.rmi.f32.f32 	%f155, %f154;
	cvt.rzi.s32.f32 	%r66, %f155;
	add.s32 	%r67, %r66, 1;
	cvt.rn.f32.s32 	%f156, %r66;
	sub.f32 	%f157, %f154, %f156;
	min.s32 	%r68, %r66, %r18;
	max.s32 	%r69, %r68, 0;
	min.s32 	%r70, %r67, %r18;
	max.s32 	%r71, %r70, 0;
	add.s32 	%r72, %r28, %r69;
	shl.b32 	%r73, %r72, 2;
	add.s32 	%r74, %r71, %r28;
	shl.b32 	%r75, %r74, 2;
	add.s32 	%r76, %r33, %r69;
	shl.b32 	%r77, %r76, 2;
	add.s32 	%r78, %r33, %r71;
	shl.b32 	%r79, %r78, 2;
	sub.f32 	%f158, %f22, %f157;
	mul.f32 	%f159, %f24, %f158;
	mul.f32 	%f160, %f157, %f24;
	mul.f32 	%f161, %f21, %f158;
	mul.f32 	%f162, %f21, %f157;
	mul.wide.s32 	%rd29, %r73, 4;
	add.s64 	%rd30, %rd3, %rd29;
	ld.global.nc.f32 	%f163, [%rd30];
	mul.wide.s32 	%rd31, %r75, 4;
	add.s64 	%rd32, %rd3, %rd31;
	ld.global.nc.f32 	%f164, [%rd32];
	mul.f32 	%f165, %f160, %f164;
	fma.rn.f32 	%f166, %f159, %f163, %f165;
	mul.wide.s32 	%rd33, %r77, 4;
	add.s64 	%rd34, %rd3, %rd33;
	ld.global.nc.f32 	%f167, [%rd34];
	fma.rn.f32 	%f168, %f161, %f167, %f166;
	mul.wide.s32 	%rd35, %r79, 4;
	add.s64 	%rd36, %rd3, %rd35;
	ld.global.nc.f32 	%f169, [%rd36];
	fma.rn.f32 	%f170, %f162, %f169, %f168;
	ld.global.nc.f32 	%f171, [%rd30+4];
	ld.global.nc.f32 	%f172, [%rd32+4];
	mul.f32 	%f173, %f160, %f172;
	fma.rn.f32 	%f174, %f159, %f171, %f173;
	ld.global.nc.f32 	%f175, [%rd34+4];
	fma.rn.f32 	%f176, %f161, %f175, %f174;
	ld.global.nc.f32 	%f177, [%rd36+4];
	fma.rn.f32 	%f178, %f162, %f177, %f176;
	ld.global.nc.f32 	%f179, [%rd30+8];
	ld.global.nc.f32 	%f180, [%rd32+8];
	mul.f32 	%f181, %f160, %f180;
	fma.rn.f32 	%f182, %f159, %f179, %f181;
	ld.global.nc.f32 	%f183, [%rd34+8];
	fma.rn.f32 	%f184, %f161, %f183, %f182;
	ld.global.nc.f32 	%f185, [%rd36+8];
	fma.rn.f32 	%f186, %f162, %f185, %f184;
	ld.global.nc.f32 	%f187, [%rd30+12];
	ld.global.nc.f32 	%f188, [%rd32+12];
	mul.f32 	%f189, %f160, %f188;
	fma.rn.f32 	%f190, %f159, %f187, %f189;
	ld.global.nc.f32 	%f191, [%rd34+12];
	fma.rn.f32 	%f192, %f161, %f191, %f190;
	ld.global.nc.f32 	%f193, [%rd36+12];
	fma.rn.f32 	%f194, %f162, %f193, %f192;
	add.f32 	%f195, %f4, %f150;
	max.f32 	%f196, %f195, 0f00000000;
	min.f32 	%f197, %f196, 0f3F800000;
	fma.rn.f32 	%f198, %f197, %f3, 0fBF000000;
	cvt.rmi.f32.f32 	%f199, %f198;
	cvt.rzi.s32.f32 	%r80, %f199;
	add.s32 	%r81, %r80, 1;
	cvt.rn.f32.s32 	%f200, %r80;
	sub.f32 	%f201, %f198, %f200;
	min.s32 	%r82, %r80, %r18;
	max.s32 	%r83, %r82, 0;
	min.s32 	%r84, %r81, %r18;
	max.s32 	%r85, %r84, 0;
	add.s32 	%r86, %r28, %r83;
	shl.b32 	%r87, %r86, 2;
	add.s32 	%r88, %r85, %r28;
	shl.b32 	%r89, %r88, 2;
	add.s32 	%r90, %r33, %r83;
	shl.b32 	%r91, %r90, 2;
	add.s32 	%r92, %r33, %r85;
	shl.b32 	%r93, %r92, 2;
	sub.f32 	%f202, %f22, %f201;
	mul.f32 	%f203, %f24, %f202;
	mul.f32 	%f204, %f201, %f24;
	mul.f32 	%f205, %f21, %f202;
	mul.f32 	%f206, %f21, %f201;
	mul.wide.s32 	%rd37, %r87, 4;
	add.s64 	%rd38, %rd3, %rd37;
	ld.global.nc.f32 	%f207, [%rd38];
	mul.wide.s32 	%rd39, %r89, 4;
	add.s64 	%rd40, %rd3, %rd39;
	ld.global.nc.f32 	%f208, [%rd40];
	mul.f32 	%f209, %f204, %f208;
	fma.rn.f32 	%f210, %f203, %f207, %f209;
	mul.wide.s32 	%rd41, %r91, 4;
	add.s64 	%rd42, %rd3, %rd41;
	ld.global.nc.f32 	%f211, [%rd42];
	fma.rn.f32 	%f212, %f205, %f211, %f210;
	mul.wide.s32 	%rd43, %r93, 4;
	add.s64 	%rd44, %rd3, %rd43;
	ld.global.nc.f32 	%f213, [%rd44];
	fma.rn.f32 	%f214, %f206, %f213, %f212;
	ld.global.nc.f32 	%f215, [%rd38+4];
	ld.global.nc.f32 	%f216, [%rd40+4];
	mul.f32 	%f217, %f204, %f216;
	fma.rn.f32 	%f218, %f203, %f215, %f217;
	ld.global.nc.f32 	%f219, [%rd42+4];
	fma.rn.f32 	%f220, %f205, %f219, %f218;
	ld.global.nc.f32 	%f221, [%rd44+4];
	fma.rn.f32 	%f222, %f206, %f221, %f220;
	ld.global.nc.f32 	%f223, [%rd38+8];
	ld.global.nc.f32 	%f224, [%rd40+8];
	mul.f32 	%f225, %f204, %f224;
	fma.rn.f32 	%f226, %f203, %f223, %f225;
	ld.global.nc.f32 	%f227, [%rd42+8];
	fma.rn.f32 	%f228, %f205, %f227, %f226;
	ld.global.nc.f32 	%f229, [%rd44+8];
	fma.rn.f32 	%f230, %f206, %f229, %f228;
	ld.global.nc.f32 	%f231, [%rd38+12];
	ld.global.nc.f32 	%f232, [%rd40+12];
	mul.f32 	%f233, %f204, %f232;
	fma.rn.f32 	%f234, %f203, %f231, %f233;
	ld.global.nc.f32 	%f235, [%rd42+12];
	fma.rn.f32 	%f236, %f205, %f235, %f234;
	ld.global.nc.f32 	%f237, [%rd44+12];
	fma.rn.f32 	%f238, %f206, %f237, %f236;
	add.f32 	%f239, %f81, %f125;
	mul.f32 	%f240, %f239, 0f3EA80000;
	fma.rn.f32 	%f241, %f36, 0f3E8C0000, %f240;
	add.f32 	%f242, %f170, %f214;
	fma.rn.f32 	%f243, %f242, 0f3D100000, %f241;
	add.f32 	%f244, %f89, %f133;
	mul.f32 	%f245, %f244, 0f3EA80000;
	fma.rn.f32 	%f246, %f44, 0f3E8C0000, %f245;
	add.f32 	%f247, %f178, %f222;
	fma.rn.f32 	%f248, %f247, 0f3D100000, %f246;
	add.f32 	%f249, %f97, %f141;
	mul.f32 	%f250, %f249, 0f3EA80000;
	fma.rn.f32 	%f251, %f52, 0f3E8C0000, %f250;
	add.f32 	%f252, %f186, %f230;
	fma.rn.f32 	%f253, %f252, 0f3D100000, %f251;
	add.f32 	%f254, %f105, %f149;
	mul.f32 	%f255, %f254, 0f3EA80000;
	fma.rn.f32 	%f256, %f60, 0f3E8C0000, %f255;
	add.f32 	%f257, %f194, %f238;
	fma.rn.f32 	%f258, %f257, 0f3D100000, %f256;
	mad.lo.s32 	%r94, %r5, %r13, %r1;
	shl.b32 	%r95, %r94, 2;
	mul.wide.s32 	%rd45, %r95, 4;
	add.s64 	%rd46, %rd4, %rd45;
	st.global.f32 	[%rd46], %f243;
	st.global.f32 	[%rd46+4], %f248;
	st.global.f32 	[%rd46+8], %f253;
	st.global.f32 	[%rd46+12], %f258;
$L__BB11_2:
	ret;

}
	// .globl	UpsampleKernel
.visible .entry UpsampleKernel(
	.param .u64 .ptr .align 1 UpsampleKernel_param_0,
	.param .u64 .ptr .align 1 UpsampleKernel_param_1,
	.param .u64 .ptr .align 1 UpsampleKernel_param_2,
	.param .u32 UpsampleKernel_param_3,
	.param .u32 UpsampleKernel_param_4,
	.param .u32 UpsampleKernel_param_5,
	.param .u32 UpsampleKernel_param_6,
	.param .u32 UpsampleKernel_param_7,
	.param .u32 UpsampleKernel_param_8,
	.param .u32 UpsampleKernel_param_9,
	.param .u32 UpsampleKernel_param_10,
	.param .u32 UpsampleKernel_param_11,
	.param .f32 UpsampleKernel_param_12,
	.param .f32 UpsampleKernel_param_13,
	.param .u32 UpsampleKernel_param_14,
	.param .f32 UpsampleKernel_param_15,
	.param .f32 UpsampleKernel_param_16,
	.param .f32 UpsampleKernel_param_17,
	.param .u32 UpsampleKernel_param_18,
	.param .u32 UpsampleKernel_param_19,
	.param .u32 UpsampleKernel_param_20,
	.param .u32 UpsampleKernel_param_21
)
{
	.reg .pred 	%p<1046>;
	.reg .b32 	%r<500>;
	.reg .b32 	%f<3674>;
	.reg .b64 	%rd<291>;

	ld.param.u64 	%rd4, [UpsampleKernel_param_1];
	ld.param.u32 	%r141, [UpsampleKernel_param_6];
	ld.param.u32 	%r142, [UpsampleKernel_param_7];
	ld.param.u32 	%r143, [UpsampleKernel_param_8];
	ld.param.u32 	%r144, [UpsampleKernel_param_9];
	ld.param.u32 	%r151, [UpsampleKernel_param_10];
	ld.param.f32 	%f1647, [UpsampleKernel_param_12];
	ld.param.f32 	%f1648, [UpsampleKernel_param_13];
	ld.param.u32 	%r149, [UpsampleKernel_param_20];
	cvta.to.global.u64 	%rd1, %rd4;
	mov.u32 	%r152, %ctaid.x;
	mov.u32 	%r153, %ntid.x;
	mov.u32 	%r154, %tid.x;
	mad.lo.s32 	%r1, %r152, %r153, %r154;
	mov.u32 	%r155, %ctaid.y;
	mov.u32 	%r156, %ntid.y;
	mov.u32 	%r157, %tid.y;
	mad.lo.s32 	%r158, %r155, %r156, %r157;
	setp.ge.s32 	%p112, %r1, %r144;
	setp.ge.s32 	%p113, %r158, %r151;
	or.pred  	%p114, %p112, %p113;
	@%p114 bra 	$L__BB12_382;
	cvt.rn.f32.s32 	%f1653, %r1;
	add.f32 	%f1654, %f1653, 0f3F000000;
	cvt.rn.f32.s32 	%f1655, %r144;
	div.rn.f32 	%f1, %f1654, %f1655;
	cvt.rn.f32.u32 	%f1656, %r158;
	add.f32 	%f1657, %f1656, 0f3F000000;
	cvt.rn.f32.u32 	%f1658, %r151;
	div.rn.f32 	%f2, %f1657, %f1658;
	setp.eq.s64 	%p115, %rd4, 0;
	mov.f32 	%f1555, 0f00000000;
	mov.f32 	%f1556, %f1555;
	mov.f32 	%f1557, %f1555;
	mov.f32 	%f3642, %f1555;
	@%p115 bra 	$L__BB12_345;
	ld.param.u32 	%r496, [UpsampleKernel_param_19];
	ld.param.u32 	%r493, [UpsampleKernel_param_14];
	cvt.rn.f32.s32 	%f3, %r141;
	rcp.rn.f32 	%f4, %f3;
	cvt.rn.f32.s32 	%f5, %r142;
	rcp.rn.f32 	%f6, %f5;
	cvt.rn.f32.s32 	%f1659, %r493;
	add.s32 	%r159, %r496, -1;
	cvt.rn.f32.s32 	%f1660, %r159;
	max.f32 	%f1661, %f1660, 0f3F800000;
	div.rn.f32 	%f1662, %f1659, %f1661;
	fma.rn.f32 	%f7, %f1648, %f1662, %f1647;
	setp.ne.s32 	%p116, %r149, 2;
	@%p116 bra 	$L__BB12_254;
	setp.lt.f32 	%p343, %f1, 0f00000000;
	setp.gt.f32 	%p344, %f1, 0f3F800000;
	or.pred  	%p1, %p343, %p344;
	setp.gt.f32 	%p345, %f2, 0f3F800000;
	or.pred  	%p346, %p1, %p345;
	mov.f32 	%f2975, 0f00000000;
	mov.f32 	%f2976, %f2975;
	mov.f32 	%f2977, %f2975;
	mov.f32 	%f2978, %f2975;
	@%p346 bra 	$L__BB12_13;
	fma.rn.f32 	%f8, %f1, %f3, 0fBF000000;
	fma.rn.f32 	%f9, %f2, %f5, 0fBF000000;
	cvt.rmi.f32.f32 	%f1969, %f8;
	cvt.rzi.s32.f32 	%r3, %f1969;
	cvt.rmi.f32.f32 	%f1970, %f9;
	cvt.rzi.s32.f32 	%r4, %f1970;
	add.s32 	%r5, %r3, 1;
	add.s32 	%r6, %r4, 1;
	setp.gt.s32 	%p347, %r3, -1;
	setp.lt.s32 	%p348, %r3, %r141;
	and.pred  	%p2, %p347, %p348;
	setp.gt.s32 	%p349, %r4, -1;
	setp.lt.s32 	%p350, %r4, %r142;
	and.pred  	%p3, %p349, %p350;
	and.pred  	%p352, %p2, %p3;
	mov.f32 	%f2959, 0f00000000;
	not.pred 	%p353, %p352;
	mov.f32 	%f2960, %f2959;
	mov.f32 	%f2961, %f2959;
	mov.f32 	%f2962, %f2959;
	@%p353 bra 	$L__BB12_6;
	mad.lo.s32 	%r259, %r4, %r143, %r3;
	shl.b32 	%r260, %r259, 2;
	mul.wide.s32 	%rd78, %r260, 4;
	add.s64 	%rd79, %rd1, %rd78;
	ld.global.nc.f32 	%f2959, [%rd79];
	ld.global.nc.f32 	%f2960, [%rd79+4];
	ld.global.nc.f32 	%f2961, [%rd79+8];
	ld.global.nc.f32 	%f2962, [%rd79+12];
$L__BB12_6:
	setp.gt.s32 	%p354, %r3, -2;
	setp.lt.s32 	%p355, %r5, %r141;
	and.pred  	%p4, %p354, %p355;
	and.pred  	%p356, %p4, %p3;
	mov.f32 	%f2963, 0f00000000;
	not.pred 	%p357, %p356;
	mov.f32 	%f2964, %f2963;
	mov.f32 	%f2965, %f2963;
	mov.f32 	%f2966, %f2963;
	@%p357 bra 	$L__BB12_8;
	mad.lo.s32 	%r261, %r4, %r143, %r5;
	shl.b32 	%r262, %r261, 2;
	mul.wide.s32 	%rd80, %r262, 4;
	add.s64 	%rd81, %rd1, %rd80;
	ld.global.nc.f32 	%f2963, [%rd81];
	ld.global.nc.f32 	%f2964, [%rd81+4];
	ld.global.nc.f32 	%f2965, [%rd81+8];
	ld.global.nc.f32 	%f2966, [%rd81+12];
$L__BB12_8:
	setp.lt.s32 	%p358, %r4, -1;
	not.pred 	%p359, %p2;
	or.pred  	%p360, %p359, %p358;
	setp.ge.s32 	%p361, %r6, %r142;
	mov.f32 	%f2967, 0f00000000;
	or.pred  	%p362, %p360, %p361;
	mov.f32 	%f2968, %f2967;
	mov.f32 	%f2969, %f2967;
	mov.f32 	%f2970, %f2967;
	@%p362 bra 	$L__BB12_10;
	mad.lo.s32 	%r263, %r6, %r143, %r3;
	shl.b32 	%r264, %r263, 2;
	mul.wide.s32 	%rd82, %r264, 4;
	add.s64 	%rd83, %rd1, %rd82;
	ld.global.nc.f32 	%f2967, [%rd83];
	ld.global.nc.f32 	%f2968, [%rd83+4];
	ld.global.nc.f32 	%f2969, [%rd83+8];
	ld.global.nc.f32 	%f2970, [%rd83+12];
$L__BB12_10:
	setp.ge.s32 	%p363, %r6, %r142;
	setp.lt.s32 	%p364, %r4, -1;
	not.pred 	%p365, %p4;
	or.pred  	%p366, %p365, %p364;
	mov.f32 	%f2971, 0f00000000;
	or.pred  	%p367, %p366, %p363;
	mov.f32 	%f2972, %f2971;
	mov.f32 	%f2973, %f2971;
	mov.f32 	%f2974, %f2971;
	@%p367 bra 	$L__BB12_12;
	mad.lo.s32 	%r265, %r6, %r143, %r5;
	shl.b32 	%r266, %r265, 2;
	mul.wide.s32 	%rd84, %r266, 4;
	add.s64 	%rd85, %rd1, %rd84;
	ld.global.nc.f32 	%f2971, [%rd85];
	ld.global.nc.f32 	%f2972, [%rd85+4];
	ld.global.nc.f32 	%f2973, [%rd85+8];
	ld.global.nc.f32 	%f2974, [%rd85+12];
$L__BB12_12:
	cvt.rn.f32.s32 	%f1974, %r3;
	sub.f32 	%f1975, %f8, %f1974;
	cvt.rn.f32.s32 	%f1976, %r4;
	sub.f32 	%f1977, %f9, %f1976;
	mov.f32 	%f1978, 0f3F800000;
	sub.f32 	%f1979, %f1978, %f1975;
	sub.f32 	%f1980, %f1978, %f1977;
	mul.f32 	%f1981, %f1979, %f1980;
	mul.f32 	%f1982, %f1975, %f1980;
	mul.f32 	%f1983, %f1979, %f1977;
	mul.f32 	%f1984, %f1975, %f1977;
	mul.f32 	%f1985, %f1982, %f2963;
	fma.rn.f32 	%f1986, %f1981, %f2959, %f1985;
	fma.rn.f32 	%f1987, %f1983, %f2967, %f1986;
	fma.rn.f32 	%f1988, %f1984, %f2971, %f1987;
	mul.f32 	%f1989, %f1982, %f2964;
	fma.rn.f32 	%f1990, %f1981, %f2960, %f1989;
	fma.rn.f32 	%f1991, %f1983, %f2968, %f1990;
	fma.rn.f32 	%f1992, %f1984, %f2972, %f1991;
	mul.f32 	%f1993, %f1982, %f2965;
	fma.rn.f32 	%f1994, %f1981, %f2961, %f1993;
	fma.rn.f32 	%f1995, %f1983, %f2969, %f1994;
	fma.rn.f32 	%f1996, %f1984, %f2973, %f1995;
	mul.f32 	%f1997, %f1982, %f2966;
	fma.rn.f32 	%f1998, %f1981, %f2962, %f1997;
	fma.rn.f32 	%f1999, %f1983, %f2970, %f1998;
	fma.rn.f32 	%f2000, %f1984, %f2974, %f1999;
	fma.rn.f32 	%f2977, %f1988, 0f3E100000, 0f00000000;
	fma.rn.f32 	%f2976, %f1992, 0f3E100000, 0f00000000;
	fma.rn.f32 	%f2975, %f1996, 0f3E100000, 0f00000000;
	fma.rn.f32 	%f2978, %f2000, 0f3E100000, 0f00000000;
$L__BB12_13:
	mul.f32 	%f50, %f6, %f7;
	sub.f32 	%f51, %f2, %f50;
	setp.lt.f32 	%p368, %f51, 0f00000000;
	setp.gt.f32 	%p369, %f51, 0f3F800000;
	or.pred  	%p370, %p368, %p369;
	or.pred  	%p372, %p1, %p370;
	mov.f32 	%f2995, 0f00000000;
	mov.f32 	%f2996, %f2995;
	mov.f32 	%f2997, %f2995;
	mov.f32 	%f2998, %f2995;
	@%p372 bra 	$L__BB12_23;
	fma.rn.f32 	%f52, %f1, %f3, 0fBF000000;
	fma.rn.f32 	%f53, %f51, %f5, 0fBF000000;
	cvt.rmi.f32.f32 	%f2003, %f52;
	cvt.rzi.s32.f32 	%r7, %f2003;
	cvt.rmi.f32.f32 	%f2004, %f53;
	cvt.rzi.s32.f32 	%r8, %f2004;
	add.s32 	%r9, %r7, 1;
	add.s32 	%r10, %r8, 1;
	setp.gt.s32 	%p373, %r7, -1;
	setp.lt.s32 	%p374, %r7, %r141;
	and.pred  	%p5, %p373, %p374;
	setp.gt.s32 	%p375, %r8, -1;
	setp.lt.s32 	%p376, %r8, %r142;
	and.pred  	%p6, %p375, %p376;
	and.pred  	%p378, %p5, %p6;
	mov.f32 	%f2979, 0f00000000;
	not.pred 	%p379, %p378;
	mov.f32 	%f2980, %f2979;
	mov.f32 	%f2981, %f2979;
	mov.f32 	%f2982, %f2979;
	@%p379 bra 	$L__BB12_16;
	mad.lo.s32 	%r267, %r8, %r143, %r7;
	shl.b32 	%r268, %r267, 2;
	mul.wide.s32 	%rd86, %r268, 4;
	add.s64 	%rd87, %rd1, %rd86;
	ld.global.nc.f32 	%f2979, [%rd87];
	ld.global.nc.f32 	%f2980, [%rd87+4];
	ld.global.nc.f32 	%f2981, [%rd87+8];
	ld.global.nc.f32 	%f2982, [%rd87+12];
$L__BB12_16:
	setp.gt.s32 	%p380, %r7, -2;
	setp.lt.s32 	%p381, %r9, %r141;
	and.pred  	%p7, %p380, %p381;
	and.pred  	%p382, %p7, %p6;
	mov.f32 	%f2983, 0f00000000;
	not.pred 	%p383, %p382;
	mov.f32 	%f2984, %f2983;
	mov.f32 	%f2985, %f2983;
	mov.f32 	%f2986, %f2983;
	@%p383 bra 	$L__BB12_18;
	mad.lo.s32 	%r269, %r8, %r143, %r9;
	shl.b32 	%r270, %r269, 2;
	mul.wide.s32 	%rd88, %r270, 4;
	add.s64 	%rd89, %rd1, %rd88;
	ld.global.nc.f32 	%f2983, [%rd89];
	ld.global.nc.f32 	%f2984, [%rd89+4];
	ld.global.nc.f32 	%f2985, [%rd89+8];
	ld.global.nc.f32 	%f2986, [%rd89+12];
$L__BB12_18:
	setp.lt.s32 	%p384, %r8, -1;
	not.pred 	%p385, %p5;
	or.pred  	%p386, %p385, %p384;
	setp.ge.s32 	%p387, %r10, %r142;
	mov.f32 	%f2987, 0f00000000;
	or.pred  	%p388, %p386, %p387;
	mov.f32 	%f2988, %f2987;
	mov.f32 	%f2989, %f2987;
	mov.f32 	%f2990, %f2987;
	@%p388 bra 	$L__BB12_20;
	mad.lo.s32 	%r271, %r10, %r143, %r7;
	shl.b32 	%r272, %r271, 2;
	mul.wide.s32 	%rd90, %r272, 4;
	add.s64 	%rd91, %rd1, %rd90;
	ld.global.nc.f32 	%f2987, [%rd91];
	ld.global.nc.f32 	%f2988, [%rd91+4];
	ld.global.nc.f32 	%f2989, [%rd91+8];
	ld.global.nc.f32 	%f2990, [%rd91+12];
$L__BB12_20:
	not.pred 	%p391, %p7;
	or.pred  	%p392, %p391, %p384;
	mov.f32 	%f2991, 0f00000000;
	or.pred  	%p393, %p392, %p387;
	mov.f32 	%f2992, %f2991;
	mov.f32 	%f2993, %f2991;
	mov.f32 	%f2994, %f2991;
	@%p393 bra 	$L__BB12_22;
	mad.lo.s32 	%r273, %r10, %r143, %r9;
	shl.b32 	%r274, %r273, 2;
	mul.wide.s32 	%rd92, %r274, 4;
	add.s64 	%rd93, %rd1, %rd92;
	ld.global.nc.f32 	%f2991, [%rd93];
	ld.global.nc.f32 	%f2992, [%rd93+4];
	ld.global.nc.f32 	%f2993, [%rd93+8];
	ld.global.nc.f32 	%f2994, [%rd93+12];
$L__BB12_22:
	cvt.rn.f32.s32 	%f2008, %r7;
	sub.f32 	%f2009, %f52, %f2008;
	cvt.rn.f32.s32 	%f2010, %r8;
	sub.f32 	%f2011, %f53, %f2010;
	mov.f32 	%f2012, 0f3F800000;
	sub.f32 	%f2013, %f2012, %f2009;
	sub.f32 	%f2014, %f2012, %f2011;
	mul.f32 	%f2015, %f2013, %f2014;
	mul.f32 	%f2016, %f2009, %f2014;
	mul.f32 	%f2017, %f2013, %f2011;
	mul.f32 	%f2018, %f2009, %f2011;
	mul.f32 	%f2019, %f2016, %f2983;
	fma.rn.f32 	%f2020, %f2015, %f2979, %f2019;
	fma.rn.f32 	%f2021, %f2017, %f2987, %f2020;
	fma.rn.f32 	%f2022, %f2018, %f2991, %f2021;
	mul.f32 	%f2023, %f2016, %f2984;
	fma.rn.f32 	%f2024, %f2015, %f2980, %f2023;
	fma.rn.f32 	%f2025, %f2017, %f2988, %f2024;
	fma.rn.f32 	%f2026, %f2018, %f2992, %f2025;
	mul.f32 	%f2027, %f2016, %f2985;
	fma.rn.f32 	%f2028, %f2015, %f2981, %f2027;
	fma.rn.f32 	%f2029, %f2017, %f2989, %f2028;
	fma.rn.f32 	%f2030, %f2018, %f2993, %f2029;
	mul.f32 	%f2031, %f2016, %f2986;
	fma.rn.f32 	%f2032, %f2015, %f2982, %f2031;
	fma.rn.f32 	%f2033, %f2017, %f2990, %f2032;
	fma.rn.f32 	%f2034, %f2018, %f2994, %f2033;
	mul.f32 	%f2997, %f2022, 0f3DC00000;
	mul.f32 	%f2996, %f2026, 0f3DC00000;
	mul.f32 	%f2995, %f2030, 0f3DC00000;
	mul.f32 	%f2998, %f2034, 0f3DC00000;
$L__BB12_23:
	add.f32 	%f94, %f2977, %f2997;
	add.f32 	%f95, %f2976, %f2996;
	add.f32 	%f96, %f2975, %f2995;
	add.f32 	%f97, %f2978, %f2998;
	add.f32 	%f98, %f2, %f50;
	setp.lt.f32 	%p394, %f98, 0f00000000;
	setp.gt.f32 	%p395, %f98, 0f3F800000;
	or.pred  	%p396, %p394, %p395;
	or.pred  	%p398, %p1, %p396;
	mov.f32 	%f3015, 0f00000000;
	mov.f32 	%f3016, %f3015;
	mov.f32 	%f3017, %f3015;
	mov.f32 	%f3018, %f3015;
	@%p398 bra 	$L__BB12_33;
	fma.rn.f32 	%f99, %f1, %f3, 0fBF000000;
	fma.rn.f32 	%f100, %f98, %f5, 0fBF000000;
	cvt.rmi.f32.f32 	%f2037, %f99;
	cvt.rzi.s32.f32 	%r11, %f2037;
	cvt.rmi.f32.f32 	%f2038, %f100;
	cvt.rzi.s32.f32 	%r12, %f2038;
	add.s32 	%r13, %r11, 1;
	add.s32 	%r14, %r12, 1;
	setp.gt.s32 	%p399, %r11, -1;
	setp.lt.s32 	%p400, %r11, %r141;
	and.pred  	%p8, %p399, %p400;
	setp.gt.s32 	%p401, %r12, -1;
	setp.lt.s32 	%p402, %r12, %r142;
	and.pred  	%p9, %p401, %p402;
	and.pred  	%p404, %p8, %p9;
	mov.f32 	%f2999, 0f00000000;
	not.pred 	%p405, %p404;
	mov.f32 	%f3000, %f2999;
	mov.f32 	%f3001, %f2999;
	mov.f32 	%f3002, %f2999;
	@%p405 bra 	$L__BB12_26;
	mad.lo.s32 	%r275, %r12, %r143, %r11;
	shl.b32 	%r276, %r275, 2;
	mul.wide.s32 	%rd94, %r276, 4;
	add.s64 	%rd95, %rd1, %rd94;
	ld.global.nc.f32 	%f2999, [%rd95];
	ld.global.nc.f32 	%f3000, [%rd95+4];
	ld.global.nc.f32 	%f3001, [%rd95+8];
	ld.global.nc.f32 	%f3002, [%rd95+12];
$L__BB12_26:
	setp.gt.s32 	%p406, %r11, -2;
	setp.lt.s32 	%p407, %r13, %r141;
	and.pred  	%p10, %p406, %p407;
	and.pred  	%p408, %p10, %p9;
	mov.f32 	%f3003, 0f00000000;
	not.pred 	%p409, %p408;
	mov.f32 	%f3004, %f3003;
	mov.f32 	%f3005, %f3003;
	mov.f32 	%f3006, %f3003;
	@%p409 bra 	$L__BB12_28;
	mad.lo.s32 	%r277, %r12, %r143, %r13;
	shl.b32 	%r278, %r277, 2;
	mul.wide.s32 	%rd96, %r278, 4;
	add.s64 	%rd97, %rd1, %rd96;
	ld.global.nc.f32 	%f3003, [%rd97];
	ld.global.nc.f32 	%f3004, [%rd97+4];
	ld.global.nc.f32 	%f3005, [%rd97+8];
	ld.global.nc.f32 	%f3006, [%rd97+12];
$L__BB12_28:
	setp.lt.s32 	%p410, %r12, -1;
	not.pred 	%p411, %p8;
	or.pred  	%p412, %p411, %p410;
	setp.ge.s32 	%p413, %r14, %r142;
	mov.f32 	%f3007, 0f00000000;
	or.pred  	%p414, %p412, %p413;
	mov.f32 	%f3008, %f3007;
	mov.f32 	%f3009, %f3007;
	mov.f32 	%f3010, %f3007;
	@%p414 bra 	$L__BB12_30;
	mad.lo.s32 	%r279, %r14, %r143, %r11;
	shl.b32 	%r280, %r279, 2;
	mul.wide.s32 	%rd98, %r280, 4;
	add.s64 	%rd99, %rd1, %rd98;
	ld.global.nc.f32 	%f3007, [%rd99];
	ld.global.nc.f32 	%f3008, [%rd99+4];
	ld.global.nc.f32 	%f3009, [%rd99+8];
	ld.global.nc.f32 	%f3010, [%rd99+12];
$L__BB12_30:
	not.pred 	%p417, %p10;
	or.pred  	%p418, %p417, %p410;
	mov.f32 	%f3011, 0f00000000;
	or.pred  	%p419, %p418, %p413;
	mov.f32 	%f3012, %f3011;
	mov.f32 	%f3013, %f3011;
	mov.f32 	%f3014, %f3011;
	@%p419 bra 	$L__BB12_32;
	mad.lo.s32 	%r281, %r14, %r143, %r13;
	shl.b32 	%r282, %r281, 2;
	mul.wide.s32 	%rd100, %r282, 4;
	add.s64 	%rd101, %rd1, %rd100;
	ld.global.nc.f32 	%f3011, [%rd101];
	ld.global.nc.f32 	%f3012, [%rd101+4];
	ld.global.nc.f32 	%f3013, [%rd101+8];
	ld.global.nc.f32 	%f3014, [%rd101+12];
$L__BB12_32:
	cvt.rn.f32.s32 	%f2042, %r11;
	sub.f32 	%f2043, %f99, %f2042;
	cvt.rn.f32.s32 	%f2044, %r12;
	sub.f32 	%f2045, %f100, %f2044;
	mov.f32 	%f2046, 0f3F800000;
	sub.f32 	%f2047, %f2046, %f2043;
	sub.f32 	%f2048, %f2046, %f2045;
	mul.f32 	%f2049, %f2047, %f2048;
	mul.f32 	%f2050, %f2043, %f2048;
	mul.f32 	%f2051, %f2047, %f2045;
	mul.f32 	%f2052, %f2043, %f2045;
	mul.f32 	%f2053, %f2050, %f3003;
	fma.rn.f32 	%f2054, %f2049, %f2999, %f2053;
	fma.rn.f32 	%f2055, %f2051, %f3007, %f2054;
	fma.rn.f32 	%f2056, %f2052, %f3011, %f2055;
	mul.f32 	%f2057, %f2050, %f3004;
	fma.rn.f32 	%f2058, %f2049, %f3000, %f2057;
	fma.rn.f32 	%f2059, %f2051, %f3008, %f2058;
	fma.rn.f32 	%f2060, %f2052, %f3012, %f2059;
	mul.f32 	%f2061, %f2050, %f3005;
	fma.rn.f32 	%f2062, %f2049, %f3001, %f2061;
	fma.rn.f32 	%f2063, %f2051, %f3009, %f2062;
	fma.rn.f32 	%f2064, %f2052, %f3013, %f2063;
	mul.f32 	%f2065, %f2050, %f3006;
	fma.rn.f32 	%f2066, %f2049, %f3002, %f2065;
	fma.rn.f32 	%f2067, %f2051, %f3010, %f2066;
	fma.rn.f32 	%f2068, %f2052, %f3014, %f2067;
	mul.f32 	%f3017, %f2056, 0f3DC00000;
	mul.f32 	%f3016, %f2060, 0f3DC00000;
	mul.f32 	%f3015, %f2064, 0f3DC00000;
	mul.f32 	%f3018, %f2068, 0f3DC00000;
$L__BB12_33:
	add.f32 	%f141, %f94, %f3017;
	add.f32 	%f142, %f95, %f3016;
	add.f32 	%f143, %f96, %f3015;
	add.f32 	%f144, %f97, %f3018;
	mul.f32 	%f145, %f4, %f7;
	sub.f32 	%f146, %f1, %f145;
	setp.lt.f32 	%p420, %f146, 0f00000000;
	max.f32 	%f2070, %f146, %f2;
	setp.gt.f32 	%p421, %f2070, 0f3F800000;
	or.pred  	%p422, %p421, %p420;
	mov.f32 	%f3035, 0f00000000;
	mov.f32 	%f3036, %f3035;
	mov.f32 	%f3037, %f3035;
	mov.f32 	%f3038, %f3035;
	@%p422 bra 	$L__BB12_43;
	fma.rn.f32 	%f147, %f146, %f3, 0fBF000000;
	fma.rn.f32 	%f148, %f2, %f5, 0fBF000000;
	cvt.rmi.f32.f32 	%f2072, %f147;
	cvt.rzi.s32.f32 	%r15, %f2072;
	cvt.rmi.f32.f32 	%f2073, %f148;
	cvt.rzi.s32.f32 	%r16, %f2073;
	add.s32 	%r17, %r15, 1;
	add.s32 	%r18, %r16, 1;
	setp.gt.s32 	%p423, %r15, -1;
	setp.lt.s32 	%p424, %r15, %r141;
	and.pred  	%p11, %p423, %p424;
	setp.gt.s32 	%p425, %r16, -1;
	setp.lt.s32 	%p426, %r16, %r142;
	and.pred  	%p12, %p425, %p426;
	and.pred  	%p428, %p11, %p12;
	mov.f32 	%f3019, 0f00000000;
	not.pred 	%p429, %p428;
	mov.f32 	%f3020, %f3019;
	mov.f32 	%f3021, %f3019;
	mov.f32 	%f3022, %f3019;
	@%p429 bra 	$L__BB12_36;
	mad.lo.s32 	%r283, %r16, %r143, %r15;
	shl.b32 	%r284, %r283, 2;
	mul.wide.s32 	%rd102, %r284, 4;
	add.s64 	%rd103, %rd1, %rd102;
	ld.global.nc.f32 	%f3019, [%rd103];
	ld.global.nc.f32 	%f3020, [%rd103+4];
	ld.global.nc.f32 	%f3021, [%rd103+8];
	ld.global.nc.f32 	%f3022, [%rd103+12];
$L__BB12_36:
	setp.gt.s32 	%p430, %r15, -2;
	setp.lt.s32 	%p431, %r17, %r141;
	and.pred  	%p13, %p430, %p431;
	and.pred  	%p432, %p13, %p12;
	mov.f32 	%f3023, 0f00000000;
	not.pred 	%p433, %p432;
	mov.f32 	%f3024, %f3023;
	mov.f32 	%f3025, %f3023;
	mov.f32 	%f3026, %f3023;
	@%p433 bra 	$L__BB12_38;
	mad.lo.s32 	%r285, %r16, %r143, %r17;
	shl.b32 	%r286, %r285, 2;
	mul.wide.s32 	%rd104, %r286, 4;
	add.s64 	%rd105, %rd1, %rd104;
	ld.global.nc.f32 	%f3023, [%rd105];
	ld.global.nc.f32 	%f3024, [%rd105+4];
	ld.global.nc.f32 	%f3025, [%rd105+8];
	ld.global.nc.f32 	%f3026, [%rd105+12];
$L__BB12_38:
	setp.lt.s32 	%p434, %r16, -1;
	not.pred 	%p435, %p11;
	or.pred  	%p436, %p435, %p434;
	setp.ge.s32 	%p437, %r18, %r142;
	mov.f32 	%f3027, 0f00000000;
	or.pred  	%p438, %p436, %p437;
	mov.f32 	%f3028, %f3027;
	mov.f32 	%f3029, %f3027;
	mov.f32 	%f3030, %f3027;
	@%p438 bra 	$L__BB12_40;
	mad.lo.s32 	%r287, %r18, %r143, %r15;
	shl.b32 	%r288, %r287, 2;
	mul.wide.s32 	%rd106, %r288, 4;
	add.s64 	%rd107, %rd1, %rd106;
	ld.global.nc.f32 	%f3027, [%rd107];
	ld.global.nc.f32 	%f3028, [%rd107+4];
	ld.global.nc.f32 	%f3029, [%rd107+8];
	ld.global.nc.f32 	%f3030, [%rd107+12];
$L__BB12_40:
	not.pred 	%p441, %p13;
	or.pred  	%p442, %p441, %p434;
	mov.f32 	%f3031, 0f00000000;
	or.pred  	%p443, %p442, %p437;
	mov.f32 	%f3032, %f3031;
	mov.f32 	%f3033, %f3031;
	mov.f32 	%f3034, %f3031;
	@%p443 bra 	$L__BB12_42;
	mad.lo.s32 	%r289, %r18, %r143, %r17;
	shl.b32 	%r290, %r289, 2;
	mul.wide.s32 	%rd108, %r290, 4;
	add.s64 	%rd109, %rd1, %rd108;
	ld.global.nc.f32 	%f3031, [%rd109];
	ld.global.nc.f32 	%f3032, [%rd109+4];
	ld.global.nc.f32 	%f3033, [%rd109+8];
	ld.global.nc.f32 	%f3034, [%rd109+12];
$L__BB12_42:
	cvt.rn.f32.s32 	%f2077, %r15;
	sub.f32 	%f2078, %f147, %f2077;
	cvt.rn.f32.s32 	%f2079, %r16;
	sub.f32 	%f2080, %f148, %f2079;
	mov.f32 	%f2081, 0f3F800000;
	sub.f32 	%f2082, %f2081, %f2078;
	sub.f32 	%f2083, %f2081, %f2080;
	mul.f32 	%f2084, %f2083, %f2082;
	mul.f32 	%f2085, %f2083, %f2078;
	mul.f32 	%f2086, %f2080, %f2082;
	mul.f32 	%f2087, %f2080, %f2078;
	mul.f32 	%f2088, %f2085, %f3023;
	fma.rn.f32 	%f2089, %f2084, %f3019, %f2088;
	fma.rn.f32 	%f2090, %f2086, %f3027, %f2089;
	fma.rn.f32 	%f2091, %f2087, %f3031, %f2090;
	mul.f32 	%f2092, %f2085, %f3024;
	fma.rn.f32 	%f2093, %f2084, %f3020, %f2092;
	fma.rn.f32 	%f2094, %f2086, %f3028, %f2093;
	fma.rn.f32 	%f2095, %f2087, %f3032, %f2094;
	mul.f32 	%f2096, %f2085, %f3025;
	fma.rn.f32 	%f2097, %f2084, %f3021, %f2096;
	fma.rn.f32 	%f2098, %f2086, %f3029, %f2097;
	fma.rn.f32 	%f2099, %f2087, %f3033, %f2098;
	mul.f32 	%f2100, %f2085, %f3026;
	fma.rn.f32 	%f2101, %f2084, %f3022, %f2100;
	fma.rn.f32 	%f2102, %f2086, %f3030, %f2101;
	fma.rn.f32 	%f2103, %f2087, %f3034, %f2102;
	mul.f32 	%f3037, %f2091, 0f3DC00000;
	mul.f32 	%f3036, %f2095, 0f3DC00000;
	mul.f32 	%f3035, %f2099, 0f3DC00000;
	mul.f32 	%f3038, %f2103, 0f3DC00000;
$L__BB12_43:
	add.f32 	%f189, %f141, %f3037;
	add.f32 	%f190, %f142, %f3036;
	add.f32 	%f191, %f143, %f3035;
	add.f32 	%f192, %f144, %f3038;
	add.f32 	%f193, %f1, %f145;
	setp.lt.f32 	%p444, %f193, 0f00000000;
	max.f32 	%f2105, %f193, %f2;
	setp.gt.f32 	%p445, %f2105, 0f3F800000;
	or.pred  	%p446, %p445, %p444;
	mov.f32 	%f3055, 0f00000000;
	mov.f32 	%f3056, %f3055;
	mov.f32 	%f3057, %f3055;
	mov.f32 	%f3058, %f3055;
	@%p446 bra 	$L__BB12_53;
	fma.rn.f32 	%f194, %f193, %f3, 0fBF000000;
	fma.rn.f32 	%f195, %f2, %f5, 0fBF000000;
	cvt.rmi.f32.f32 	%f2107, %f194;
	cvt.rzi.s32.f32 	%r19, %f2107;
	cvt.rmi.f32.f32 	%f2108, %f195;
	cvt.rzi.s32.f32 	%r20, %f2108;
	add.s32 	%r21, %r19, 1;
	add.s32 	%r22, %r20, 1;
	setp.gt.s32 	%p447, %r19, -1;
	setp.lt.s32 	%p448, %r19, %r141;
	and.pred  	%p14, %p447, %p448;
	setp.gt.s32 	%p449, %r20, -1;
	setp.lt.s32 	%p450, %r20, %r142;
	and.pred  	%p15, %p449, %p450;
	and.pred  	%p452, %p14, %p15;
	mov.f32 	%f3039, 0f00000000;
	not.pred 	%p453, %p452;
	mov.f32 	%f3040, %f3039;
	mov.f32 	%f3041, %f3039;
	mov.f32 	%f3042, %f3039;
	@%p453 bra 	$L__BB12_46;
	mad.lo.s32 	%r291, %r20, %r143, %r19;
	shl.b32 	%r292, %r291, 2;
	mul.wide.s32 	%rd110, %r292, 4;
	add.s64 	%rd111, %rd1, %rd110;
	ld.global.nc.f32 	%f3039, [%rd111];
	ld.global.nc.f32 	%f3040, [%rd111+4];
	ld.global.nc.f32 	%f3041, [%rd111+8];
	ld.global.nc.f32 	%f3042, [%rd111+12];
$L__BB12_46:
	setp.gt.s32 	%p454, %r19, -2;
	setp.lt.s32 	%p455, %r21, %r141;
	and.pred  	%p16, %p454, %p455;
	and.pred  	%p456, %p16, %p15;
	mov.f32 	%f3043, 0f00000000;
	not.pred 	%p457, %p456;
	mov.f32 	%f3044, %f3043;
	mov.f32 	%f3045, %f3043;
	mov.f32 	%f3046, %f3043;
	@%p457 bra 	$L__BB12_48;
	mad.lo.s32 	%r293, %r20, %r143, %r21;
	shl.b32 	%r294, %r293, 2;
	mul.wide.s32 	%rd112, %r294, 4;
	add.s64 	%rd113, %rd1, %rd112;
	ld.global.nc.f32 	%f3043, [%rd113];
	ld.global.nc.f32 	%f3044, [%rd113+4];
	ld.global.nc.f32 	%f3045, [%rd113+8];
	ld.global.nc.f32 	%f3046, [%rd113+12];
$L__BB12_48:
	setp.lt.s32 	%p458, %r20, -1;
	not.pred 	%p459, %p14;
	or.pred  	%p460, %p459, %p458;
	setp.ge.s32 	%p461, %r22, %r142;
	mov.f32 	%f3047, 0f00000000;
	or.pred  	%p462, %p460, %p461;
	mov.f32 	%f3048, %f3047;
	mov.f32 	%f3049, %f3047;
	mov.f32 	%f3050, %f3047;
	@%p462 bra 	$L__BB12_50;
	mad.lo.s32 	%r295, %r22, %r143, %r19;
	shl.b32 	%r296, %r295, 2;
	mul.wide.s32 	%rd114, %r296, 4;
	add.s64 	%rd115, %rd1, %rd114;
	ld.global.nc.f32 	%f3047, [%rd115];
	ld.global.nc.f32 	%f3048, [%rd115+4];
	ld.global.nc.f32 	%f3049, [%rd115+8];
	ld.global.nc.f32 	%f3050, [%rd115+12];
$L__BB12_50:
	not.pred 	%p465, %p16;
	or.pred  	%p466, %p465, %p458;
	mov.f32 	%f3051, 0f00000000;
	or.pred  	%p467, %p466, %p461;
	mov.f32 	%f3052, %f3051;
	mov.f32 	%f3053, %f3051;
	mov.f32 	%f3054, %f3051;
	@%p467 bra 	$L__BB12_52;
	mad.lo.s32 	%r297, %r22, %r143, %r21;
	shl.b32 	%r298, %r297, 2;
	mul.wide.s32 	%rd116, %r298, 4;
	add.s64 	%rd117, %rd1, %rd116;
	ld.global.nc.f32 	%f3051, [%rd117];
	ld.global.nc.f32 	%f3052, [%rd117+4];
	ld.global.nc.f32 	%f3053, [%rd117+8];
	ld.global.nc.f32 	%f3054, [%rd117+12];
$L__BB12_52:
	cvt.rn.f32.s32 	%f2112, %r19;
	sub.f32 	%f2113, %f194, %f2112;
	cvt.rn.f32.s32 	%f2114, %r20;
	sub.f32 	%f2115, %f195, %f2114;
	mov.f32 	%f2116, 0f3F800000;
	sub.f32 	%f2117, %f2116, %f2113;
	sub.f32 	%f2118, %f2116, %f2115;
	mul.f32 	%f2119, %f2118, %f2117;
	mul.f32 	%f2120, %f2118, %f2113;
	mul.f32 	%f2121, %f2115, %f2117;
	mul.f32 	%f2122, %f2115, %f2113;
	mul.f32 	%f2123, %f2120, %f3043;
	fma.rn.f32 	%f2124, %f2119, %f3039, %f2123;
	fma.rn.f32 	%f2125, %f2121, %f3047, %f2124;
	fma.rn.f32 	%f2126, %f2122, %f3051, %f2125;
	mul.f32 	%f2127, %f2120, %f3044;
	fma.rn.f32 	%f2128, %f2119, %f3040, %f2127;
	fma.rn.f32 	%f2129, %f2121, %f3048, %f2128;
	fma.rn.f32 	%f2130, %f2122, %f3052, %f2129;
	mul.f32 	%f2131, %f2120, %f3045;
	fma.rn.f32 	%f2132, %f2119, %f3041, %f2131;
	fma.rn.f32 	%f2133, %f2121, %f3049, %f2132;
	fma.rn.f32 	%f2134, %f2122, %f3053, %f2133;
	mul.f32 	%f2135, %f2120, %f3046;
	fma.rn.f32 	%f2136, %f2119, %f3042, %f2135;
	fma.rn.f32 	%f2137, %f2121, %f3050, %f2136;
	fma.rn.f32 	%f2138, %f2122, %f3054, %f2137;
	mul.f32 	%f3057, %f2126, 0f3DC00000;
	mul.f32 	%f3056, %f2130, 0f3DC00000;
	mul.f32 	%f3055, %f2134, 0f3DC00000;
	mul.f32 	%f3058, %f2138, 0f3DC00000;
$L__BB12_53:
	add.f32 	%f236, %f189, %f3057;
	add.f32 	%f237, %f190, %f3056;
	add.f32 	%f238, %f191, %f3055;
	add.f32 	%f239, %f192, %f3058;
	setp.lt.f32 	%p468, %f51, 0f00000000;
	setp.gt.f32 	%p469, %f51, 0f3F800000;
	or.pred  	%p470, %p468, %p469;
	setp.lt.f32 	%p471, %f146, 0f00000000;
	setp.gt.f32 	%p472, %f146, 0f3F800000;
	or.pred  	%p473, %p471, %p472;
	or.pred  	%p474, %p473, %p470;
	mov.f32 	%f3075, 0f00000000;
	mov.f32 	%f3076, %f3075;
	mov.f32 	%f3077, %f3075;
	mov.f32 	%f3078, %f3075;
	@%p474 bra 	$L__BB12_63;
	fma.rn.f32 	%f240, %f146, %f3, 0fBF000000;
	fma.rn.f32 	%f241, %f51, %f5, 0fBF000000;
	cvt.rmi.f32.f32 	%f2141, %f240;
	cvt.rzi.s32.f32 	%r23, %f2141;
	cvt.rmi.f32.f32 	%f2142, %f241;
	cvt.rzi.s32.f32 	%r24, %f2142;
	add.s32 	%r25, %r23, 1;
	add.s32 	%r26, %r24, 1;
	setp.gt.s32 	%p475, %r23, -1;
	setp.lt.s32 	%p476, %r23, %r141;
	and.pred  	%p17, %p475, %p476;
	setp.gt.s32 	%p477, %r24, -1;
	setp.lt.s32 	%p478, %r24, %r142;
	and.pred  	%p18, %p477, %p478;
	and.pred  	%p480, %p17, %p18;
	mov.f32 	%f3059, 0f00000000;
	not.pred 	%p481, %p480;
	mov.f32 	%f3060, %f3059;
	mov.f32 	%f3061, %f3059;
	mov.f32 	%f3062, %f3059;
	@%p481 bra 	$L__BB12_56;
	mad.lo.s32 	%r299, %r24, %r143, %r23;
	shl.b32 	%r300, %r299, 2;
	mul.wide.s32 	%rd118, %r300, 4;
	add.s64 	%rd119, %rd1, %rd118;
	ld.global.nc.f32 	%f3059, [%rd119];
	ld.global.nc.f32 	%f3060, [%rd119+4];
	ld.global.nc.f32 	%f3061, [%rd119+8];
	ld.global.nc.f32 	%f3062, [%rd119+12];
$L__BB12_56:
	setp.gt.s32 	%p482, %r23, -2;
	setp.lt.s32 	%p483, %r25, %r141;
	and.pred  	%p19, %p482, %p483;
	and.pred  	%p484, %p19, %p18;
	mov.f32 	%f3063, 0f00000000;
	not.pred 	%p485, %p484;
	mov.f32 	%f3064, %f3063;
	mov.f32 	%f3065, %f3063;
	mov.f32 	%f3066, %f3063;
	@%p485 bra 	$L__BB12_58;
	mad.lo.s32 	%r301, %r24, %r143, %r25;
	shl.b32 	%r302, %r301, 2;
	mul.wide.s32 	%rd120, %r302, 4;
	add.s64 	%rd121, %rd1, %rd120;
	ld.global.nc.f32 	%f3063, [%rd121];
	ld.global.nc.f32 	%f3064, [%rd121+4];
	ld.global.nc.f32 	%f3065, [%rd121+8];
	ld.global.nc.f32 	%f3066, [%rd121+12];
$L__BB12_58:
	setp.lt.s32 	%p486, %r24, -1;
	not.pred 	%p487, %p17;
	or.pred  	%p488, %p487, %p486;
	setp.ge.s32 	%p489, %r26, %r142;
	mov.f32 	%f3067, 0f00000000;
	or.pred  	%p490, %p488, %p489;
	mov.f32 	%f3068, %f3067;
	mov.f32 	%f3069, %f3067;
	mov.f32 	%f3070, %f3067;
	@%p490 bra 	$L__BB12_60;
	mad.lo.s32 	%r303, %r26, %r143, %r23;
	shl.b32 	%r304, %r303, 2;
	mul.wide.s32 	%rd122, %r304, 4;
	add.s64 	%rd123, %rd1, %rd122;
	ld.global.nc.f32 	%f3067, [%rd123];
	ld.global.nc.f32 	%f3068, [%rd123+4];
	ld.global.nc.f32 	%f3069, [%rd123+8];
	ld.global.nc.f32 	%f3070, [%rd123+12];
$L__BB12_60:
	not.pred 	%p493, %p19;
	or.pred  	%p494, %p493, %p486;
	mov.f32 	%f3071, 0f00000000;
	or.pred  	%p495, %p494, %p489;
	mov.f32 	%f3072, %f3071;
	mov.f32 	%f3073, %f3071;
	mov.f32 	%f3074, %f3071;
	@%p495 bra 	$L__BB12_62;
	mad.lo.s32 	%r305, %r26, %r143, %r25;
	shl.b32 	%r306, %r305, 2;
	mul.wide.s32 	%rd124, %r306, 4;
	add.s64 	%rd125, %rd1, %rd124;
	ld.global.nc.f32 	%f3071, [%rd125];
	ld.global.nc.f32 	%f3072, [%rd125+4];
	ld.global.nc.f32 	%f3073, [%rd125+8];
	ld.global.nc.f32 	%f3074, [%rd125+12];
$L__BB12_62:
	cvt.rn.f32.s32 	%f2146, %r23;
	sub.f32 	%f2147, %f240, %f2146;
	cvt.rn.f32.s32 	%f2148, %r24;
	sub.f32 	%f2149, %f241, %f2148;
	mov.f32 	%f2150, 0f3F800000;
	sub.f32 	%f2151, %f2150, %f2147;
	sub.f32 	%f2152, %f2150, %f2149;
	mul.f32 	%f2153, %f2151, %f2152;
	mul.f32 	%f2154, %f2147, %f2152;
	mul.f32 	%f2155, %f2149, %f2151;
	mul.f32 	%f2156, %f2147, %f2149;
	mul.f32 	%f2157, %f2154, %f3063;
	fma.rn.f32 	%f2158, %f2153, %f3059, %f2157;
	fma.rn.f32 	%f2159, %f2155, %f3067, %f2158;
	fma.rn.f32 	%f2160, %f2156, %f3071, %f2159;
	mul.f32 	%f2161, %f2154, %f3064;
	fma.rn.f32 	%f2162, %f2153, %f3060, %f2161;
	fma.rn.f32 	%f2163, %f2155, %f3068, %f2162;
	fma.rn.f32 	%f2164, %f2156, %f3072, %f2163;
	mul.f32 	%f2165, %f2154, %f3065;
	fma.rn.f32 	%f2166, %f2153, %f3061, %f2165;
	fma.rn.f32 	%f2167, %f2155, %f3069, %f2166;
	fma.rn.f32 	%f2168, %f2156, %f3073, %f2167;
	mul.f32 	%f2169, %f2154, %f3066;
	fma.rn.f32 	%f2170, %f2153, %f3062, %f2169;
	fma.rn.f32 	%f2171, %f2155, %f3070, %f2170;
	fma.rn.f32 	%f2172, %f2156, %f3074, %f2171;
	mul.f32 	%f3077, %f2160, 0f3D800000;
	mul.f32 	%f3076, %f2164, 0f3D800000;
	mul.f32 	%f3075, %f2168, 0f3D800000;
	mul.f32 	%f3078, %f2172, 0f3D800000;
$L__BB12_63:
	add.f32 	%f282, %f236, %f3077;
	add.f32 	%f283, %f237, %f3076;
	add.f32 	%f284, %f238, %f3075;
	add.f32 	%f285, %f239, %f3078;
	setp.lt.f32 	%p496, %f51, 0f00000000;
	setp.gt.f32 	%p497, %f51, 0f3F800000;
	or.pred  	%p498, %p496, %p497;
	setp.lt.f32 	%p499, %f193, 0f00000000;
	setp.gt.f32 	%p500, %f193, 0f3F800000;
	or.pred  	%p501, %p499, %p500;
	or.pred  	%p502, %p501, %p498;
	mov.f32 	%f3095, 0f00000000;
	mov.f32 	%f3096, %f3095;
	mov.f32 	%f3097, %f3095;
	mov.f32 	%f3098, %f3095;
	@%p502 bra 	$L__BB12_73;
	fma.rn.f32 	%f286, %f193, %f3, 0fBF000000;
	fma.rn.f32 	%f287, %f51, %f5, 0fBF000000;
	cvt.rmi.f32.f32 	%f2175, %f286;
	cvt.rzi.s32.f32 	%r27, %f2175;
	cvt.rmi.f32.f32 	%f2176, %f287;
	cvt.rzi.s32.f32 	%r28, %f2176;
	add.s32 	%r29, %r27, 1;
	add.s32 	%r30, %r28, 1;
	setp.gt.s32 	%p503, %r27, -1;
	setp.lt.s32 	%p504, %r27, %r141;
	and.pred  	%p20, %p503, %p504;
	setp.gt.s32 	%p505, %r28, -1;
	setp.lt.s32 	%p506, %r28, %r142;
	and.pred  	%p21, %p505, %p506;
	and.pred  	%p508, %p20, %p21;
	mov.f32 	%f3079, 0f00000000;
	not.pred 	%p509, %p508;
	mov.f32 	%f3080, %f3079;
	mov.f32 	%f3081, %f3079;
	mov.f32 	%f3082, %f3079;
	@%p509 bra 	$L__BB12_66;
	mad.lo.s32 	%r307, %r28, %r143, %r27;
	shl.b32 	%r308, %r307, 2;
	mul.wide.s32 	%rd126, %r308, 4;
	add.s64 	%rd127, %rd1, %rd126;
	ld.global.nc.f32 	%f3079, [%rd127];
	ld.global.nc.f32 	%f3080, [%rd127+4];
	ld.global.nc.f32 	%f3081, [%rd127+8];
	ld.global.nc.f32 	%f3082, [%rd127+12];
$L__BB12_66:
	setp.gt.s32 	%p510, %r27, -2;
	setp.lt.s32 	%p511, %r29, %r141;
	and.pred  	%p22, %p510, %p511;
	and.pred  	%p512, %p22, %p21;
	mov.f32 	%f3083, 0f00000000;
	not.pred 	%p513, %p512;
	mov.f32 	%f3084, %f3083;
	mov.f32 	%f3085, %f3083;
	mov.f32 	%f3086, %f3083;
	@%p513 bra 	$L__BB12_68;
	mad.lo.s32 	%r309, %r28, %r143, %r29;
	shl.b32 	%r310, %r309, 2;
	mul.wide.s32 	%rd128, %r310, 4;
	add.s64 	%rd129, %rd1, %rd128;
	ld.global.nc.f32 	%f3083, [%rd129];
	ld.global.nc.f32 	%f3084, [%rd129+4];
	ld.global.nc.f32 	%f3085, [%rd129+8];
	ld.global.nc.f32 	%f3086, [%rd129+12];
$L__BB12_68:
	setp.lt.s32 	%p514, %r28, -1;
	not.pred 	%p515, %p20;
	or.pred  	%p516, %p515, %p514;
	setp.ge.s32 	%p517, %r30, %r142;
	mov.f32 	%f3087, 0f00000000;
	or.pred  	%p518, %p516, %p517;
	mov.f32 	%f3088, %f3087;
	mov.f32 	%f3089, %f3087;
	mov.f32 	%f3090, %f3087;
	@%p518 bra 	$L__BB12_70;
	mad.lo.s32 	%r311, %r30, %r143, %r27;
	shl.b32 	%r312, %r311, 2;
	mul.wide.s32 	%rd130, %r312, 4;
	add.s64 	%rd131, %rd1, %rd130;
	ld.global.nc.f32 	%f3087, [%rd131];
	ld.global.nc.f32 	%f3088, [%rd131+4];
	ld.global.nc.f32 	%f3089, [%rd131+8];
	ld.global.nc.f32 	%f3090, [%rd131+12];
$L__BB12_70:
	not.pred 	%p521, %p22;
	or.pred  	%p522, %p521, %p514;
	mov.f32 	%f3091, 0f00000000;
	or.pred  	%p523, %p522, %p517;
	mov.f32 	%f3092, %f3091;
	mov.f32 	%f3093, %f3091;
	mov.f32 	%f3094, %f3091;
	@%p523 bra 	$L__BB12_72;
	mad.lo.s32 	%r313, %r30, %r143, %r29;
	shl.b32 	%r314, %r313, 2;
	mul.wide.s32 	%rd132, %r314, 4;
	add.s64 	%rd133, %rd1, %rd132;
	ld.global.nc.f32 	%f3091, [%rd133];
	ld.global.nc.f32 	%f3092, [%rd133+4];
	ld.global.nc.f32 	%f3093, [%rd133+8];
	ld.global.nc.f32 	%f3094, [%rd133+12];
$L__BB12_72:
	cvt.rn.f32.s32 	%f2180, %r27;
	sub.f32 	%f2181, %f286, %f2180;
	cvt.rn.f32.s32 	%f2182, %r28;
	sub.f32 	%f2183, %f287, %f2182;
	mov.f32 	%f2184, 0f3F800000;
	sub.f32 	%f2185, %f2184, %f2181;
	sub.f32 	%f2186, %f2184, %f2183;
	mul.f32 	%f2187, %f2185, %f2186;
	mul.f32 	%f2188, %f2181, %f2186;
	mul.f32 	%f2189, %f2183, %f2185;
	mul.f32 	%f2190, %f2181, %f2183;
	mul.f32 	%f2191, %f2188, %f3083;
	fma.rn.f32 	%f2192, %f2187, %f3079, %f2191;
	fma.rn.f32 	%f2193, %f2189, %f3087, %f2192;
	fma.rn.f32 	%f2194, %f2190, %f3091, %f2193;
	mul.f32 	%f2195, %f2188, %f3084;
	fma.rn.f32 	%f2196, %f2187, %f3080, %f2195;
	fma.rn.f32 	%f2197, %f2189, %f3088, %f2196;
	fma.rn.f32 	%f2198, %f2190, %f3092, %f2197;
	mul.f32 	%f2199, %f2188, %f3085;
	fma.rn.f32 	%f2200, %f2187, %f3081, %f2199;
	fma.rn.f32 	%f2201, %f2189, %f3089, %f2200;
	fma.rn.f32 	%f2202, %f2190, %f3093, %f2201;
	mul.f32 	%f2203, %f2188, %f3086;
	fma.rn.f32 	%f2204, %f2187, %f3082, %f2203;
	fma.rn.f32 	%f2205, %f2189, %f3090, %f2204;
	fma.rn.f32 	%f2206, %f2190, %f3094, %f2205;
	mul.f32 	%f3097, %f2194, 0f3D800000;
	mul.f32 	%f3096, %f2198, 0f3D800000;
	mul.f32 	%f3095, %f2202, 0f3D800000;
	mul.f32 	%f3098, %f2206, 0f3D800000;
$L__BB12_73:
	add.f32 	%f328, %f282, %f3097;
	add.f32 	%f329, %f283, %f3096;
	add.f32 	%f330, %f284, %f3095;
	add.f32 	%f331, %f285, %f3098;
	setp.lt.f32 	%p524, %f98, 0f00000000;
	setp.gt.f32 	%p525, %f98, 0f3F800000;
	or.pred  	%p526, %p524, %p525;
	setp.lt.f32 	%p527, %f146, 0f00000000;
	setp.gt.f32 	%p528, %f146, 0f3F800000;
	or.pred  	%p529, %p527, %p528;
	or.pred  	%p530, %p529, %p526;
	mov.f32 	%f3115, 0f00000000;
	mov.f32 	%f3116, %f3115;
	mov.f32 	%f3117, %f3115;
	mov.f32 	%f3118, %f3115;
	@%p530 bra 	$L__BB12_83;
	fma.rn.f32 	%f332, %f146, %f3, 0fBF000000;
	fma.rn.f32 	%f333, %f98, %f5, 0fBF000000;
	cvt.rmi.f32.f32 	%f2209, %f332;
	cvt.rzi.s32.f32 	%r31, %f2209;
	cvt.rmi.f32.f32 	%f2210, %f333;
	cvt.rzi.s32.f32 	%r32, %f2210;
	add.s32 	%r33, %r31, 1;
	add.s32 	%r34, %r32, 1;
	setp.gt.s32 	%p531, %r31, -1;
	setp.lt.s32 	%p532, %r31, %r141;
	and.pred  	%p23, %p531, %p532;
	setp.gt.s32 	%p533, %r32, -1;
	setp.lt.s32 	%p534, %r32, %r142;
	and.pred  	%p24, %p533, %p534;
	and.pred  	%p536, %p23, %p24;
	mov.f32 	%f3099, 0f00000000;
	not.pred 	%p537, %p536;
	mov.f32 	%f3100, %f3099;
	mov.f32 	%f3101, %f3099;
	mov.f32 	%f3102, %f3099;
	@%p537 bra 	$L__BB12_76;
	mad.lo.s32 	%r315, %r32, %r143, %r31;
	shl.b32 	%r316, %r315, 2;
	mul.wide.s32 	%rd134, %r316, 4;
	add.s64 	%rd135, %rd1, %rd134;
	ld.global.nc.f32 	%f3099, [%rd135];
	ld.global.nc.f32 	%f3100, [%rd135+4];
	ld.global.nc.f32 	%f3101, [%rd135+8];
	ld.global.nc.f32 	%f3102, [%rd135+12];
$L__BB12_76:
	setp.gt.s32 	%p538, %r31, -2;
	setp.lt.s32 	%p539, %r33, %r141;
	and.pred  	%p25, %p538, %p539;
	and.pred  	%p540, %p25, %p24;
	mov.f32 	%f3103, 0f00000000;
	not.pred 	%p541, %p540;
	mov.f32 	%f3104, %f3103;
	mov.f32 	%f3105, %f3103;
	mov.f32 	%f3106, %f3103;
	@%p541 bra 	$L__BB12_78;
	mad.lo.s32 	%r317, %r32, %r143, %r33;
	shl.b32 	%r318, %r317, 2;
	mul.wide.s32 	%rd136, %r318, 4;
	add.s64 	%rd137, %rd1, %rd136;
	ld.global.nc.f32 	%f3103, [%rd137];
	ld.global.nc.f32 	%f3104, [%rd137+4];
	ld.global.nc.f32 	%f3105, [%rd137+8];
	ld.global.nc.f32 	%f3106, [%rd137+12];
$L__BB12_78:
	setp.lt.s32 	%p542, %r32, -1;
	not.pred 	%p543, %p23;
	or.pred  	%p544, %p543, %p542;
	setp.ge.s32 	%p545, %r34, %r142;
	mov.f32 	%f3107, 0f00000000;
	or.pred  	%p546, %p544, %p545;
	mov.f32 	%f3108, %f3107;
	mov.f32 	%f3109, %f3107;
	mov.f32 	%f3110, %f3107;
	@%p546 bra 	$L__BB12_80;
	mad.lo.s32 	%r319, %r34, %r143, %r31;
	shl.b32 	%r320, %r319, 2;
	mul.wide.s32 	%rd138, %r320, 4;
	add.s64 	%rd139, %rd1, %rd138;
	ld.global.nc.f32 	%f3107, [%rd139];
	ld.global.nc.f32 	%f3108, [%rd139+4];
	ld.global.nc.f32 	%f3109, [%rd139+8];
	ld.global.nc.f32 	%f3110, [%rd139+12];
$L__BB12_80:
	not.pred 	%p549, %p25;
	or.pred  	%p550, %p549, %p542;
	mov.f32 	%f3111, 0f00000000;
	or.pred  	%p551, %p550, %p545;
	mov.f32 	%f3112, %f3111;
	mov.f32 	%f3113, %f3111;
	mov.f32 	%f3114, %f3111;
	@%p551 bra 	$L__BB12_82;
	mad.lo.s32 	%r321, %r34, %r143, %r33;
	shl.b32 	%r322, %r321, 2;
	mul.wide.s32 	%rd140, %r322, 4;
	add.s64 	%rd141, %rd1, %rd140;
	ld.global.nc.f32 	%f3111, [%rd141];
	ld.global.nc.f32 	%f3112, [%rd141+4];
	ld.global.nc.f32 	%f3113, [%rd141+8];
	ld.global.nc.f32 	%f3114, [%rd141+12];
$L__BB12_82:
	cvt.rn.f32.s32 	%f2214, %r31;
	sub.f32 	%f2215, %f332, %f2214;
	cvt.rn.f32.s32 	%f2216, %r32;
	sub.f32 	%f2217, %f333, %f2216;
	mov.f32 	%f2218, 0f3F800000;
	sub.f32 	%f2219, %f2218, %f2215;
	sub.f32 	%f2220, %f2218, %f2217;
	mul.f32 	%f2221, %f2219, %f2220;
	mul.f32 	%f2222, %f2215, %f2220;
	mul.f32 	%f2223, %f2217, %f2219;
	mul.f32 	%f2224, %f2215, %f2217;
	mul.f32 	%f2225, %f2222, %f3103;
	fma.rn.f32 	%f2226, %f2221, %f3099, %f2225;
	fma.rn.f32 	%f2227, %f2223, %f3107, %f2226;
	fma.rn.f32 	%f2228, %f2224, %f3111, %f2227;
	mul.f32 	%f2229, %f2222, %f3104;
	fma.rn.f32 	%f2230, %f2221, %f3100, %f2229;
	fma.rn.f32 	%f2231, %f2223, %f3108, %f2230;
	fma.rn.f32 	%f2232, %f2224, %f3112, %f2231;
	mul.f32 	%f2233, %f2222, %f3105;
	fma.rn.f32 	%f2234, %f2221, %f3101, %f2233;
	fma.rn.f32 	%f2235, %f2223, %f3109, %f2234;
	fma.rn.f32 	%f2236, %f2224, %f3113, %f2235;
	mul.f32 	%f2237, %f2222, %f3106;
	fma.rn.f32 	%f2238, %f2221, %f3102, %f2237;
	fma.rn.f32 	%f2239, %f2223, %f3110, %f2238;
	fma.rn.f32 	%f2240, %f2224, %f3114, %f2239;
	mul.f32 	%f3117, %f2228, 0f3D800000;
	mul.f32 	%f3116, %f2232, 0f3D800000;
	mul.f32 	%f3115, %f2236, 0f3D800000;
	mul.f32 	%f3118, %f2240, 0f3D800000;
$L__BB12_83:
	add.f32 	%f374, %f328, %f3117;
	add.f32 	%f375, %f329, %f3116;
	add.f32 	%f376, %f330, %f3115;
	add.f32 	%f377, %f331, %f3118;
	setp.lt.f32 	%p552, %f98, 0f00000000;
	setp.gt.f32 	%p553, %f98, 0f3F800000;
	or.pred  	%p554, %p552, %p553;
	setp.lt.f32 	%p555, %f193, 0f00000000;
	setp.gt.f32 	%p556, %f193, 0f3F800000;
	or.pred  	%p557, %p555, %p556;
	or.pred  	%p558, %p557, %p554;
	mov.f32 	%f3135, 0f00000000;
	mov.f32 	%f3136, %f3135;
	mov.f32 	%f3137, %f3135;
	mov.f32 	%f3138, %f3135;
	@%p558 bra 	$L__BB12_93;
	fma.rn.f32 	%f378, %f193, %f3, 0fBF000000;
	fma.rn.f32 	%f379, %f98, %f5, 0fBF000000;
	cvt.rmi.f32.f32 	%f2243, %f378;
	cvt.rzi.s32.f32 	%r35, %f2243;
	cvt.rmi.f32.f32 	%f2244, %f379;
	cvt.rzi.s32.f32 	%r36, %f2244;
	add.s32 	%r37, %r35, 1;
	add.s32 	%r38, %r36, 1;
	setp.gt.s32 	%p559, %r35, -1;
	setp.lt.s32 	%p560, %r35, %r141;
	and.pred  	%p26, %p559, %p560;
	setp.gt.s32 	%p561, %r36, -1;
	setp.lt.s32 	%p562, %r36, %r142;
	and.pred  	%p27, %p561, %p562;
	and.pred  	%p564, %p26, %p27;
	mov.f32 	%f3119, 0f00000000;
	not.pred 	%p565, %p564;
	mov.f32 	%f3120, %f3119;
	mov.f32 	%f3121, %f3119;
	mov.f32 	%f3122, %f3119;
	@%p565 bra 	$L__BB12_86;
	mad.lo.s32 	%r323, %r36, %r143, %r35;
	shl.b32 	%r324, %r323, 2;
	mul.wide.s32 	%rd142, %r324, 4;
	add.s64 	%rd143, %rd1, %rd142;
	ld.global.nc.f32 	%f3119, [%rd143];
	ld.global.nc.f32 	%f3120, [%rd143+4];
	ld.global.nc.f32 	%f3121, [%rd143+8];
	ld.global.nc.f32 	%f3122, [%rd143+12];
$L__BB12_86:
	setp.gt.s32 	%p566, %r35, -2;
	setp.lt.s32 	%p567, %r37, %r141;
	and.pred  	%p28, %p566, %p567;
	and.pred  	%p568, %p28, %p27;
	mov.f32 	%f3123, 0f00000000;
	not.pred 	%p569, %p568;
	mov.f32 	%f3124, %f3123;
	mov.f32 	%f3125, %f3123;
	mov.f32 	%f3126, %f3123;
	@%p569 bra 	$L__BB12_88;
	mad.lo.s32 	%r325, %r36, %r143, %r37;
	shl.b32 	%r326, %r325, 2;
	mul.wide.s32 	%rd144, %r326, 4;
	add.s64 	%rd145, %rd1, %rd144;
	ld.global.nc.f32 	%f3123, [%rd145];
	ld.global.nc.f32 	%f3124, [%rd145+4];
	ld.global.nc.f32 	%f3125, [%rd145+8];
	ld.global.nc.f32 	%f3126, [%rd145+12];
$L__BB12_88:
	setp.lt.s32 	%p570, %r36, -1;
	not.pred 	%p571, %p26;
	or.pred  	%p572, %p571, %p570;
	setp.ge.s32 	%p573, %r38, %r142;
	mov.f32 	%f3127, 0f00000000;
	or.pred  	%p574, %p572, %p573;
	mov.f32 	%f3128, %f3127;
	mov.f32 	%f3129, %f3127;
	mov.f32 	%f3130, %f3127;
	@%p574 bra 	$L__BB12_90;
	mad.lo.s32 	%r327, %r38, %r143, %r35;
	shl.b32 	%r328, %r327, 2;
	mul.wide.s32 	%rd146, %r328, 4;
	add.s64 	%rd147, %rd1, %rd146;
	ld.global.nc.f32 	%f3127, [%rd147];
	ld.global.nc.f32 	%f3128, [%rd147+4];
	ld.global.nc.f32 	%f3129, [%rd147+8];
	ld.global.nc.f32 	%f3130, [%rd147+12];
$L__BB12_90:
	not.pred 	%p577, %p28;
	or.pred  	%p578, %p577, %p570;
	mov.f32 	%f3131, 0f00000000;
	or.pred  	%p579, %p578, %p573;
	mov.f32 	%f3132, %f3131;
	mov.f32 	%f3133, %f3131;
	mov.f32 	%f3134, %f3131;
	@%p579 bra 	$L__BB12_92;
	mad.lo.s32 	%r329, %r38, %r143, %r37;
	shl.b32 	%r330, %r329, 2;
	mul.wide.s32 	%rd148, %r330, 4;
	add.s64 	%rd149, %rd1, %rd148;
	ld.global.nc.f32 	%f3131, [%rd149];
	ld.global.nc.f32 	%f3132, [%rd149+4];
	ld.global.nc.f32 	%f3133, [%rd149+8];
	ld.global.nc.f32 	%f3134, [%rd149+12];
$L__BB12_92:
	cvt.rn.f32.s32 	%f2248, %r35;
	sub.f32 	%f2249, %f378, %f2248;
	cvt.rn.f32.s32 	%f2250, %r36;
	sub.f32 	%f2251, %f379, %f2250;
	mov.f32 	%f2252, 0f3F800000;
	sub.f32 	%f2253, %f2252, %f2249;
	sub.f32 	%f2254, %f2252, %f2251;
	mul.f32 	%f2255, %f2253, %f2254;
	mul.f32 	%f2256, %f2249, %f2254;
	mul.f32 	%f2257, %f2251, %f2253;
	mul.f32 	%f2258, %f2249, %f2251;
	mul.f32 	%f2259, %f2256, %f3123;
	fma.rn.f32 	%f2260, %f2255, %f3119, %f2259;
	fma.rn.f32 	%f2261, %f2257, %f3127, %f2260;
	fma.rn.f32 	%f2262, %f2258, %f3131, %f2261;
	mul.f32 	%f2263, %f2256, %f3124;
	fma.rn.f32 	%f2264, %f2255, %f3120, %f2263;
	fma.rn.f32 	%f2265, %f2257, %f3128, %f2264;
	fma.rn.f32 	%f2266, %f2258, %f3132, %f2265;
	mul.f32 	%f2267, %f2256, %f3125;
	fma.rn.f32 	%f2268, %f2255, %f3121, %f2267;
	fma.rn.f32 	%f2269, %f2257, %f3129, %f2268;
	fma.rn.f32 	%f2270, %f2258, %f3133, %f2269;
	mul.f32 	%f2271, %f2256, %f3126;
	fma.rn.f32 	%f2272, %f2255, %f3122, %f2271;
	fma.rn.f32 	%f2273, %f2257, %f3130, %f2272;
	fma.rn.f32 	%f2274, %f2258, %f3134, %f2273;
	mul.f32 	%f3137, %f2262, 0f3D800000;
	mul.f32 	%f3136, %f2266, 0f3D800000;
	mul.f32 	%f3135, %f2270, 0f3D800000;
	mul.f32 	%f3138, %f2274, 0f3D800000;
$L__BB12_93:
	add.f32 	%f420, %f374, %f3137;
	add.f32 	%f421, %f375, %f3136;
	add.f32 	%f422, %f376, %f3135;
	add.f32 	%f423, %f377, %f3138;
	add.f32 	%f424, %f7, %f7;
	mul.f32 	%f425, %f6, %f424;
	sub.f32 	%f426, %f2, %f425;
	setp.lt.f32 	%p580, %f426, 0f00000000;
	setp.gt.f32 	%p581, %f426, 0f3F800000;
	or.pred  	%p582, %p580, %p581;
	or.pred  	%p584, %p1, %p582;
	mov.f32 	%f3155, 0f00000000;
	mov.f32 	%f3156, %f3155;
	mov.f32 	%f3157, %f3155;
	mov.f32 	%f3158, %f3155;
	@%p584 bra 	$L__BB12_103;
	fma.rn.f32 	%f427, %f1, %f3, 0fBF000000;
	fma.rn.f32 	%f428, %f426, %f5, 0fBF000000;
	cvt.rmi.f32.f32 	%f2277, %f427;
	cvt.rzi.s32.f32 	%r39, %f2277;
	cvt.rmi.f32.f32 	%f2278, %f428;
	cvt.rzi.s32.f32 	%r40, %f2278;
	add.s32 	%r41, %r39, 1;
	add.s32 	%r42, %r40, 1;
	setp.gt.s32 	%p585, %r39, -1;
	setp.lt.s32 	%p586, %r39, %r141;
	and.pred  	%p29, %p585, %p586;
	setp.gt.s32 	%p587, %r40, -1;
	setp.lt.s32 	%p588, %r40, %r142;
	and.pred  	%p30, %p587, %p588;
	and.pred  	%p590, %p29, %p30;
	mov.f32 	%f3139, 0f00000000;
	not.pred 	%p591, %p590;
	mov.f32 	%f3140, %f3139;
	mov.f32 	%f3141, %f3139;
	mov.f32 	%f3142, %f3139;
	@%p591 bra 	$L__BB12_96;
	mad.lo.s32 	%r331, %r40, %r143, %r39;
	shl.b32 	%r332, %r331, 2;
	mul.wide.s32 	%rd150, %r332, 4;
	add.s64 	%rd151, %rd1, %rd150;
	ld.global.nc.f32 	%f3139, [%rd151];
	ld.global.nc.f32 	%f3140, [%rd151+4];
	ld.global.nc.f32 	%f3141, [%rd151+8];
	ld.global.nc.f32 	%f3142, [%rd151+12];
$L__BB12_96:
	setp.gt.s32 	%p592, %r39, -2;
	setp.lt.s32 	%p593, %r41, %r141;
	and.pred  	%p31, %p592, %p593;
	and.pred  	%p594, %p31, %p30;
	mov.f32 	%f3143, 0f00000000;
	not.pred 	%p595, %p594;
	mov.f32 	%f3144, %f3143;
	mov.f32 	%f3145, %f3143;
	mov.f32 	%f3146, %f3143;
	@%p595 bra 	$L__BB12_98;
	mad.lo.s32 	%r333, %r40, %r143, %r41;
	shl.b32 	%r334, %r333, 2;
	mul.wide.s32 	%rd152, %r334, 4;
	add.s64 	%rd153, %rd1, %rd152;
	ld.global.nc.f32 	%f3143, [%rd153];
	ld.global.nc.f32 	%f3144, [%rd153+4];
	ld.global.nc.f32 	%f3145, [%rd153+8];
	ld.global.nc.f32 	%f3146, [%rd153+12];
$L__BB12_98:
	setp.lt.s32 	%p596, %r40, -1;
	not.pred 	%p597, %p29;
	or.pred  	%p598, %p597, %p596;
	setp.ge.s32 	%p599, %r42, %r142;
	mov.f32 	%f3147, 0f00000000;
	or.pred  	%p600, %p598, %p599;
	mov.f32 	%f3148, %f3147;
	mov.f32 	%f3149, %f3147;
	mov.f32 	%f3150, %f3147;
	@%p600 bra 	$L__BB12_100;
	mad.lo.s32 	%r335, %r42, %r143, %r39;
	shl.b32 	%r336, %r335, 2;
	mul.wide.s32 	%rd154, %r336, 4;
	add.s64 	%rd155, %rd1, %rd154;
	ld.global.nc.f32 	%f3147, [%rd155];
	ld.global.nc.f32 	%f3148, [%rd155+4];
	ld.global.nc.f32 	%f3149, [%rd155+8];
	ld.global.nc.f32 	%f3150, [%rd155+12];
$L__BB12_100:
	not.pred 	%p603, %p31;
	or.pred  	%p604, %p603, %p596;
	mov.f32 	%f3151, 0f00000000;
	or.pred  	%p605, %p604, %p599;
	mov.f32 	%f3152, %f3151;
	mov.f32 	%f3153, %f3151;
	mov.f32 	%f3154, %f3151;
	@%p605 bra 	$L__BB12_102;
	mad.lo.s32 	%r337, %r42, %r143, %r41;
	shl.b32 	%r338, %r337, 2;
	mul.wide.s32 	%rd156, %r338, 4;
	add.s64 	%rd157, %rd1, %rd156;
	ld.global.nc.f32 	%f3151, [%rd157];
	ld.global.nc.f32 	%f3152, [%rd157+4];
	ld.global.nc.f32 	%f3153, [%rd157+8];
	ld.global.nc.f32 	%f3154, [%rd157+12];
$L__BB12_102:
	cvt.rn.f32.s32 	%f2282, %r39;
	sub.f32 	%f2283, %f427, %f2282;
	cvt.rn.f32.s32 	%f2284, %r40;
	sub.f32 	%f2285, %f428, %f2284;
	mov.f32 	%f2286, 0f3F800000;
	sub.f32 	%f2287, %f2286, %f2283;
	sub.f32 	%f2288, %f2286, %f2285;
	mul.f32 	%f2289, %f2287, %f2288;
	mul.f32 	%f2290, %f2283, %f2288;
	mul.f32 	%f2291, %f2287, %f2285;
	mul.f32 	%f2292, %f2283, %f2285;
	mul.f32 	%f2293, %f2290, %f3143;
	fma.rn.f32 	%f2294, %f2289, %f3139, %f2293;
	fma.rn.f32 	%f2295, %f2291, %f3147, %f2294;
	fma.rn.f32 	%f2296, %f2292, %f3151, %f2295;
	mul.f32 	%f2297, %f2290, %f3144;
	fma.rn.f32 	%f2298, %f2289, %f3140, %f2297;
	fma.rn.f32 	%f2299, %f2291, %f3148, %f2298;
	fma.rn.f32 	%f2300, %f2292, %f3152, %f2299;
	mul.f32 	%f2301, %f2290, %f3145;
	fma.rn.f32 	%f2302, %f2289, %f3141, %f2301;
	fma.rn.f32 	%f2303, %f2291, %f3149, %f2302;
	fma.rn.f32 	%f2304, %f2292, %f3153, %f2303;
	mul.f32 	%f2305, %f2290, %f3146;
	fma.rn.f32 	%f2306, %f2289, %f3142, %f2305;
	fma.rn.f32 	%f2307, %f2291, %f3150, %f2306;
	fma.rn.f32 	%f2308, %f2292, %f3154, %f2307;
	mul.f32 	%f3157, %f2296, 0f3CC00000;
	mul.f32 	%f3156, %f2300, 0f3CC00000;
	mul.f32 	%f3155, %f2304, 0f3CC00000;
	mul.f32 	%f3158, %f2308, 0f3CC00000;
$L__BB12_103:
	add.f32 	%f469, %f420, %f3157;
	add.f32 	%f470, %f421, %f3156;
	add.f32 	%f471, %f422, %f3155;
	add.f32 	%f472, %f423, %f3158;
	add.f32 	%f473, %f2, %f425;
	setp.lt.f32 	%p606, %f473, 0f00000000;
	setp.gt.f32 	%p607, %f473, 0f3F800000;
	or.pred  	%p608, %p606, %p607;
	or.pred  	%p610, %p1, %p608;
	mov.f32 	%f3175, 0f00000000;
	mov.f32 	%f3176, %f3175;
	mov.f32 	%f3177, %f3175;
	mov.f32 	%f3178, %f3175;
	@%p610 bra 	$L__BB12_113;
	fma.rn.f32 	%f474, %f1, %f3, 0fBF000000;
	fma.rn.f32 	%f475, %f473, %f5, 0fBF000000;
	cvt.rmi.f32.f32 	%f2311, %f474;
	cvt.rzi.s32.f32 	%r43, %f2311;
	cvt.rmi.f32.f32 	%f2312, %f475;
	cvt.rzi.s32.f32 	%r44, %f2312;
	add.s32 	%r45, %r43, 1;
	add.s32 	%r46, %r44, 1;
	setp.gt.s32 	%p611, %r43, -1;
	setp.lt.s32 	%p612, %r43, %r141;
	and.pred  	%p32, %p611, %p612;
	setp.gt.s32 	%p613, %r44, -1;
	setp.lt.s32 	%p614, %r44, %r142;
	and.pred  	%p33, %p613, %p614;
	and.pred  	%p616, %p32, %p33;
	mov.f32 	%f3159, 0f00000000;
	not.pred 	%p617, %p616;
	mov.f32 	%f3160, %f3159;
	mov.f32 	%f3161, %f3159;
	mov.f32 	%f3162, %f3159;
	@%p617 bra 	$L__BB12_106;
	mad.lo.s32 	%r339, %r44, %r143, %r43;
	shl.b32 	%r340, %r339, 2;
	mul.wide.s32 	%rd158, %r340, 4;
	add.s64 	%rd159, %rd1, %rd158;
	ld.global.nc.f32 	%f3159, [%rd159];
	ld.global.nc.f32 	%f3160, [%rd159+4];
	ld.global.nc.f32 	%f3161, [%rd159+8];
	ld.global.nc.f32 	%f3162, [%rd159+12];
$L__BB12_106:
	setp.gt.s32 	%p618, %r43, -2;
	setp.lt.s32 	%p619, %r45, %r141;
	and.pred  	%p34, %p618, %p619;
	and.pred  	%p620, %p34, %p33;
	mov.f32 	%f3163, 0f00000000;
	not.pred 	%p621, %p620;
	mov.f32 	%f3164, %f3163;
	mov.f32 	%f3165, %f3163;
	mov.f32 	%f3166, %f3163;
	@%p621 bra 	$L__BB12_108;
	mad.lo.s32 	%r341, %r44, %r143, %r45;
	shl.b32 	%r342, %r341, 2;
	mul.wide.s32 	%rd160, %r342, 4;
	add.s64 	%rd161, %rd1, %rd160;
	ld.global.nc.f32 	%f3163, [%rd161];
	ld.global.nc.f32 	%f3164, [%rd161+4];
	ld.global.nc.f32 	%f3165, [%rd161+8];
	ld.global.nc.f32 	%f3166, [%rd161+12];
$L__BB12_108:
	setp.lt.s32 	%p622, %r44, -1;
	not.pred 	%p623, %p32;
	or.pred  	%p624, %p623, %p622;
	setp.ge.s32 	%p625, %r46, %r142;
	mov.f32 	%f3167, 0f00000000;
	or.pred  	%p626, %p624, %p625;
	mov.f32 	%f3168, %f3167;
	mov.f32 	%f3169, %f3167;
	mov.f32 	%f3170, %f3167;
	@%p626 bra 	$L__BB12_110;
	mad.lo.s32 	%r343, %r46, %r143, %r43;
	shl.b32 	%r344, %r343, 2;
	mul.wide.s32 	%rd162, %r344, 4;
	add.s64 	%rd163, %rd1, %rd162;
	ld.global.nc.f32 	%f3167, [%rd163];
	ld.global.nc.f32 	%f3168, [%rd163+4];
	ld.global.nc.f32 	%f3169, [%rd163+8];
	ld.global.nc.f32 	%f3170, [%rd163+12];
$L__BB12_110:
	not.pred 	%p629, %p34;
	or.pred  	%p630, %p629, %p622;
	mov.f32 	%f3171, 0f00000000;
	or.pred  	%p631, %p630, %p625;
	mov.f32 	%f3172, %f3171;
	mov.f32 	%f3173, %f3171;
	mov.f32 	%f3174, %f3171;
	@%p631 bra 	$L__BB12_112;
	mad.lo.s32 	%r345, %r46, %r143, %r45;
	shl.b32 	%r346, %r345, 2;
	mul.wide.s32 	%rd164, %r346, 4;
	add.s64 	%rd165, %rd1, %rd164;
	ld.global.nc.f32 	%f3171, [%rd165];
	ld.global.nc.f32 	%f3172, [%rd165+4];
	ld.global.nc.f32 	%f3173, [%rd165+8];
	ld.global.nc.f32 	%f3174, [%rd165+12];
$L__BB12_112:
	cvt.rn.f32.s32 	%f2316, %r43;
	sub.f32 	%f2317, %f474, %f2316;
	cvt.rn.f32.s32 	%f2318, %r44;
	sub.f32 	%f2319, %f475, %f2318;
	mov.f32 	%f2320, 0f3F800000;
	sub.f32 	%f2321, %f2320, %f2317;
	sub.f32 	%f2322, %f2320, %f2319;
	mul.f32 	%f2323, %f2321, %f2322;
	mul.f32 	%f2324, %f2317, %f2322;
	mul.f32 	%f2325, %f2321, %f2319;
	mul.f32 	%f2326, %f2317, %f2319;
	mul.f32 	%f2327, %f2324, %f3163;
	fma.rn.f32 	%f2328, %f2323, %f3159, %f2327;
	fma.rn.f32 	%f2329, %f2325, %f3167, %f2328;
	fma.rn.f32 	%f2330, %f2326, %f3171, %f2329;
	mul.f32 	%f2331, %f2324, %f3164;
	fma.rn.f32 	%f2332, %f2323, %f3160, %f2331;
	fma.rn.f32 	%f2333, %f2325, %f3168, %f2332;
	fma.rn.f32 	%f2334, %f2326, %f3172, %f2333;
	mul.f32 	%f2335, %f2324, %f3165;
	fma.rn.f32 	%f2336, %f2323, %f3161, %f2335;
	fma.rn.f32 	%f2337, %f2325, %f3169, %f2336;
	fma.rn.f32 	%f2338, %f2326, %f3173, %f2337;
	mul.f32 	%f2339, %f2324, %f3166;
	fma.rn.f32 	%f2340, %f2323, %f3162, %f2339;
	fma.rn.f32 	%f2341, %f2325, %f3170, %f2340;
	fma.rn.f32 	%f2342, %f2326, %f3174, %f2341;
	mul.f32 	%f3177, %f2330, 0f3CC00000;
	mul.f32 	%f3176, %f2334, 0f3CC00000;
	mul.f32 	%f3175, %f2338, 0f3CC00000;
	mul.f32 	%f3178, %f2342, 0f3CC00000;
$L__BB12_113:
	setp.gt.f32 	%p632, %f2, 0f3F800000;
	add.f32 	%f516, %f469, %f3177;
	add.f32 	%f517, %f470, %f3176;
	add.f32 	%f518, %f471, %f3175;
	add.f32 	%f519, %f472, %f3178;
	mul.f32 	%f520, %f4, %f424;
	sub.f32 	%f521, %f1, %f520;
	setp.lt.f32 	%p633, %f521, 0f00000000;
	setp.gt.f32 	%p634, %f521, 0f3F800000;
	or.pred  	%p35, %p633, %p634;
	or.pred  	%p635, %p35, %p632;
	mov.f32 	%f3195, 0f00000000;
	mov.f32 	%f3196, %f3195;
	mov.f32 	%f3197, %f3195;
	mov.f32 	%f3198, %f3195;
	@%p635 bra 	$L__BB12_123;
	fma.rn.f32 	%f522, %f521, %f3, 0fBF000000;
	fma.rn.f32 	%f523, %f2, %f5, 0fBF000000;
	cvt.rmi.f32.f32 	%f2345, %f522;
	cvt.rzi.s32.f32 	%r47, %f2345;
	cvt.rmi.f32.f32 	%f2346, %f523;
	cvt.rzi.s32.f32 	%r48, %f2346;
	add.s32 	%r49, %r47, 1;
	add.s32 	%r50, %r48, 1;
	setp.gt.s32 	%p636, %r47, -1;
	setp.lt.s32 	%p637, %r47, %r141;
	and.pred  	%p36, %p636, %p637;
	setp.gt.s32 	%p638, %r48, -1;
	setp.lt.s32 	%p639, %r48, %r142;
	and.pred  	%p37, %p638, %p639;
	and.pred  	%p641, %p36, %p37;
	mov.f32 	%f3179, 0f00000000;
	not.pred 	%p642, %p641;
	mov.f32 	%f3180, %f3179;
	mov.f32 	%f3181, %f3179;
	mov.f32 	%f3182, %f3179;
	@%p642 bra 	$L__BB12_116;
	mad.lo.s32 	%r347, %r48, %r143, %r47;
	shl.b32 	%r348, %r347, 2;
	mul.wide.s32 	%rd166, %r348, 4;
	add.s64 	%rd167, %rd1, %rd166;
	ld.global.nc.f32 	%f3179, [%rd167];
	ld.global.nc.f32 	%f3180, [%rd167+4];
	ld.global.nc.f32 	%f3181, [%rd167+8];
	ld.global.nc.f32 	%f3182, [%rd167+12];
$L__BB12_116:
	setp.gt.s32 	%p643, %r47, -2;
	setp.lt.s32 	%p644, %r49, %r141;
	and.pred  	%p38, %p643, %p644;
	and.pred  	%p645, %p38, %p37;
	mov.f32 	%f3183, 0f00000000;
	not.pred 	%p646, %p645;
	mov.f32 	%f3184, %f3183;
	mov.f32 	%f3185, %f3183;
	mov.f32 	%f3186, %f3183;
	@%p646 bra 	$L__BB12_118;
	mad.lo.s32 	%r349, %r48, %r143, %r49;
	shl.b32 	%r350, %r349, 2;
	mul.wide.s32 	%rd168, %r350, 4;
	add.s64 	%rd169, %rd1, %rd168;
	ld.global.nc.f32 	%f3183, [%rd169];
	ld.global.nc.f32 	%f3184, [%rd169+4];
	ld.global.nc.f32 	%f3185, [%rd169+8];
	ld.global.nc.f32 	%f3186, [%rd169+12];
$L__BB12_118:
	setp.lt.s32 	%p647, %r48, -1;
	not.pred 	%p648, %p36;
	or.pred  	%p649, %p648, %p647;
	setp.ge.s32 	%p650, %r50, %r142;
	mov.f32 	%f3187, 0f00000000;
	or.pred  	%p651, %p649, %p650;
	mov.f32 	%f3188, %f3187;
	mov.f32 	%f3189, %f3187;
	mov.f32 	%f3190, %f3187;
	@%p651 bra 	$L__BB12_120;
	mad.lo.s32 	%r351, %r50, %r143, %r47;
	shl.b32 	%r352, %r351, 2;
	mul.wide.s32 	%rd170, %r352, 4;
	add.s64 	%rd171, %rd1, %rd170;
	ld.global.nc.f32 	%f3187, [%rd171];
	ld.global.nc.f32 	%f3188, [%rd171+4];
	ld.global.nc.f32 	%f3189, [%rd171+8];
	ld.global.nc.f32 	%f3190, [%rd171+12];
$L__BB12_120:
	not.pred 	%p654, %p38;
	or.pred  	%p655, %p654, %p647;
	mov.f32 	%f3191, 0f00000000;
	or.pred  	%p656, %p655, %p650;
	mov.f32 	%f3192, %f3191;
	mov.f32 	%f3193, %f3191;
	mov.f32 	%f3194, %f3191;
	@%p656 bra 	$L__BB12_122;
	mad.lo.s32 	%r353, %r50, %r143, %r49;
	shl.b32 	%r354, %r353, 2;
	mul.wide.s32 	%rd172, %r354, 4;
	add.s64 	%rd173, %rd1, %rd172;
	ld.global.nc.f32 	%f3191, [%rd173];
	ld.global.nc.f32 	%f3192, [%rd173+4];
	ld.global.nc.f32 	%f3193, [%rd173+8];
	ld.global.nc.f32 	%f3194, [%rd173+12];
$L__BB12_122:
	cvt.rn.f32.s32 	%f2350, %r47;
	sub.f32 	%f2351, %f522, %f2350;
	cvt.rn.f32.s32 	%f2352, %r48;
	sub.f32 	%f2353, %f523, %f2352;
	mov.f32 	%f2354, 0f3F800000;
	sub.f32 	%f2355, %f2354, %f2351;
	sub.f32 	%f2356, %f2354, %f2353;
	mul.f32 	%f2357, %f2356, %f2355;
	mul.f32 	%f2358, %f2356, %f2351;
	mul.f32 	%f2359, %f2353, %f2355;
	mul.f32 	%f2360, %f2353, %f2351;
	mul.f32 	%f2361, %f2358, %f3183;
	fma.rn.f32 	%f2362, %f2357, %f3179, %f2361;
	fma.rn.f32 	%f2363, %f2359, %f3187, %f2362;
	fma.rn.f32 	%f2364, %f2360, %f3191, %f2363;
	mul.f32 	%f2365, %f2358, %f3184;
	fma.rn.f32 	%f2366, %f2357, %f3180, %f2365;
	fma.rn.f32 	%f2367, %f2359, %f3188, %f2366;
	fma.rn.f32 	%f2368, %f2360, %f3192, %f2367;
	mul.f32 	%f2369, %f2358, %f3185;
	fma.rn.f32 	%f2370, %f2357, %f3181, %f2369;
	fma.rn.f32 	%f2371, %f2359, %f3189, %f2370;
	fma.rn.f32 	%f2372, %f2360, %f3193, %f2371;
	mul.f32 	%f2373, %f2358, %f3186;
	fma.rn.f32 	%f2374, %f2357, %f3182, %f2373;
	fma.rn.f32 	%f2375, %f2359, %f3190, %f2374;
	fma.rn.f32 	%f2376, %f2360, %f3194, %f2375;
	mul.f32 	%f3197, %f2364, 0f3CC00000;
	mul.f32 	%f3196, %f2368, 0f3CC00000;
	mul.f32 	%f3195, %f2372, 0f3CC00000;
	mul.f32 	%f3198, %f2376, 0f3CC00000;
$L__BB12_123:
	setp.gt.f32 	%p657, %f2, 0f3F800000;
	add.f32 	%f564, %f516, %f3197;
	add.f32 	%f565, %f517, %f3196;
	add.f32 	%f566, %f518, %f3195;
	add.f32 	%f567, %f519, %f3198;
	add.f32 	%f568, %f1, %f520;
	setp.lt.f32 	%p658, %f568, 0f00000000;
	setp.gt.f32 	%p659, %f568, 0f3F800000;
	or.pred  	%p39, %p658, %p659;
	or.pred  	%p660, %p39, %p657;
	mov.f32 	%f3215, 0f00000000;
	mov.f32 	%f3216, %f3215;
	mov.f32 	%f3217, %f3215;
	mov.f32 	%f3218, %f3215;
	@%p660 bra 	$L__BB12_133;
	fma.rn.f32 	%f569, %f568, %f3, 0fBF000000;
	fma.rn.f32 	%f570, %f2, %f5, 0fBF000000;
	cvt.rmi.f32.f32 	%f2379, %f569;
	cvt.rzi.s32.f32 	%r51, %f2379;
	cvt.rmi.f32.f32 	%f2380, %f570;
	cvt.rzi.s32.f32 	%r52, %f2380;
	add.s32 	%r53, %r51, 1;
	add.s32 	%r54, %r52, 1;
	setp.gt.s32 	%p661, %r51, -1;
	setp.lt.s32 	%p662, %r51, %r141;
	and.pred  	%p40, %p661, %p662;
	setp.gt.s32 	%p663, %r52, -1;
	setp.lt.s32 	%p664, %r52, %r142;
	and.pred  	%p41, %p663, %p664;
	and.pred  	%p666, %p40, %p41;
	mov.f32 	%f3199, 0f00000000;
	not.pred 	%p667, %p666;
	mov.f32 	%f3200, %f3199;
	mov.f32 	%f3201, %f3199;
	mov.f32 	%f3202, %f3199;
	@%p667 bra 	$L__BB12_126;
	mad.lo.s32 	%r355, %r52, %r143, %r51;
	shl.b32 	%r356, %r355, 2;
	mul.wide.s32 	%rd174, %r356, 4;
	add.s64 	%rd175, %rd1, %rd174;
	ld.global.nc.f32 	%f3199, [%rd175];
	ld.global.nc.f32 	%f3200, [%rd175+4];
	ld.global.nc.f32 	%f3201, [%rd175+8];
	ld.global.nc.f32 	%f3202, [%rd175+12];
$L__BB12_126:
	setp.gt.s32 	%p668, %r51, -2;
	setp.lt.s32 	%p669, %r53, %r141;
	and.pred  	%p42, %p668, %p669;
	and.pred  	%p670, %p42, %p41;
	mov.f32 	%f3203, 0f00000000;
	not.pred 	%p671, %p670;
	mov.f32 	%f3204, %f3203;
	mov.f32 	%f3205, %f3203;
	mov.f32 	%f3206, %f3203;
	@%p671 bra 	$L__BB12_128;
	mad.lo.s32 	%r357, %r52, %r143, %r53;
	shl.b32 	%r358, %r357, 2;
	mul.wide.s32 	%rd176, %r358, 4;
	add.s64 	%rd177, %rd1, %rd176;
	ld.global.nc.f32 	%f3203, [%rd177];
	ld.global.nc.f32 	%f3204, [%rd177+4];
	ld.global.nc.f32 	%f3205, [%rd177+8];
	ld.global.nc.f32 	%f3206, [%rd177+12];
$L__BB12_128:
	setp.lt.s32 	%p672, %r52, -1;
	not.pred 	%p673, %p40;
	or.pred  	%p674, %p673, %p672;
	setp.ge.s32 	%p675, %r54, %r142;
	mov.f32 	%f3207, 0f00000000;
	or.pred  	%p676, %p674, %p675;
	mov.f32 	%f3208, %f3207;
	mov.f32 	%f3209, %f3207;
	mov.f32 	%f3210, %f3207;
	@%p676 bra 	$L__BB12_130;
	mad.lo.s32 	%r359, %r54, %r143, %r51;
	shl.b32 	%r360, %r359, 2;
	mul.wide.s32 	%rd178, %r360, 4;
	add.s64 	%rd179, %rd1, %rd178;
	ld.global.nc.f32 	%f3207, [%rd179];
	ld.global.nc.f32 	%f3208, [%rd179+4];
	ld.global.nc.f32 	%f3209, [%rd179+8];
	ld.global.nc.f32 	%f3210, [%rd179+12];
$L__BB12_130:
	not.pred 	%p679, %p42;
	or.pred  	%p680, %p679, %p672;
	mov.f32 	%f3211, 0f00000000;
	or.pred  	%p681, %p680, %p675;
	mov.f32 	%f3212, %f3211;
	mov.f32 	%f3213, %f3211;
	mov.f32 	%f3214, %f3211;
	@%p681 bra 	$L__BB12_132;
	mad.lo.s32 	%r361, %r54, %r143, %r53;
	shl.b32 	%r362, %r361, 2;
	mul.wide.s32 	%rd180, %r362, 4;
	add.s64 	%rd181, %rd1, %rd180;
	ld.global.nc.f32 	%f3211, [%rd181];
	ld.global.nc.f32 	%f3212, [%rd181+4];
	ld.global.nc.f32 	%f3213, [%rd181+8];
	ld.global.nc.f32 	%f3214, [%rd181+12];
$L__BB12_132:
	cvt.rn.f32.s32 	%f2384, %r51;
	sub.f32 	%f2385, %f569, %f2384;
	cvt.rn.f32.s32 	%f2386, %r52;
	sub.f32 	%f2387, %f570, %f2386;
	mov.f32 	%f2388, 0f3F800000;
	sub.f32 	%f2389, %f2388, %f2385;
	sub.f32 	%f2390, %f2388, %f2387;
	mul.f32 	%f2391, %f2390, %f2389;
	mul.f32 	%f2392, %f2390, %f2385;
	mul.f32 	%f2393, %f2387, %f2389;
	mul.f32 	%f2394, %f2387, %f2385;
	mul.f32 	%f2395, %f2392, %f3203;
	fma.rn.f32 	%f2396, %f2391, %f3199, %f2395;
	fma.rn.f32 	%f2397, %f2393, %f3207, %f2396;
	fma.rn.f32 	%f2398, %f2394, %f3211, %f2397;
	mul.f32 	%f2399, %f2392, %f3204;
	fma.rn.f32 	%f2400, %f2391, %f3200, %f2399;
	fma.rn.f32 	%f2401, %f2393, %f3208, %f2400;
	fma.rn.f32 	%f2402, %f2394, %f3212, %f2401;
	mul.f32 	%f2403, %f2392, %f3205;
	fma.rn.f32 	%f2404, %f2391, %f3201, %f2403;
	fma.rn.f32 	%f2405, %f2393, %f3209, %f2404;
	fma.rn.f32 	%f2406, %f2394, %f3213, %f2405;
	mul.f32 	%f2407, %f2392, %f3206;
	fma.rn.f32 	%f2408, %f2391, %f3202, %f2407;
	fma.rn.f32 	%f2409, %f2393, %f3210, %f2408;
	fma.rn.f32 	%f2410, %f2394, %f3214, %f2409;
	mul.f32 	%f3217, %f2398, 0f3CC00000;
	mul.f32 	%f3216, %f2402, 0f3CC00000;
	mul.f32 	%f3215, %f2406, 0f3CC00000;
	mul.f32 	%f3218, %f2410, 0f3CC00000;
$L__BB12_133:
	add.f32 	%f611, %f564, %f3217;
	add.f32 	%f612, %f565, %f3216;
	add.f32 	%f613, %f566, %f3215;
	add.f32 	%f614, %f567, %f3218;
	setp.lt.f32 	%p682, %f426, 0f00000000;
	setp.gt.f32 	%p683, %f426, 0f3F800000;
	or.pred  	%p684, %p682, %p683;
	setp.lt.f32 	%p685, %f146, 0f00000000;
	setp.gt.f32 	%p686, %f146, 0f3F800000;
	or.pred  	%p687, %p685, %p686;
	or.pred  	%p688, %p687, %p684;
	mov.f32 	%f3235, 0f00000000;
	mov.f32 	%f3236, %f3235;
	mov.f32 	%f3237, %f3235;
	mov.f32 	%f3238, %f3235;
	@%p688 bra 	$L__BB12_143;
	fma.rn.f32 	%f615, %f146, %f3, 0fBF000000;
	fma.rn.f32 	%f616, %f426, %f5, 0fBF000000;
	cvt.rmi.f32.f32 	%f2413, %f615;
	cvt.rzi.s32.f32 	%r55, %f2413;
	cvt.rmi.f32.f32 	%f2414, %f616;
	cvt.rzi.s32.f32 	%r56, %f2414;
	add.s32 	%r57, %r55, 1;
	add.s32 	%r58, %r56, 1;
	setp.gt.s32 	%p689, %r55, -1;
	setp.lt.s32 	%p690, %r55, %r141;
	and.pred  	%p43, %p689, %p690;
	setp.gt.s32 	%p691, %r56, -1;
	setp.lt.s32 	%p692, %r56, %r142;
	and.pred  	%p44, %p691, %p692;
	and.pred  	%p694, %p43, %p44;
	mov.f32 	%f3219, 0f00000000;
	not.pred 	%p695, %p694;
	mov.f32 	%f3220, %f3219;
	mov.f32 	%f3221, %f3219;
	mov.f32 	%f3222, %f3219;
	@%p695 bra 	$L__BB12_136;
	mad.lo.s32 	%r363, %r56, %r143, %r55;
	shl.b32 	%r364, %r363, 2;
	mul.wide.s32 	%rd182, %r364, 4;
	add.s64 	%rd183, %rd1, %rd182;
	ld.global.nc.f32 	%f3219, [%rd183];
	ld.global.nc.f32 	%f3220, [%rd183+4];
	ld.global.nc.f32 	%f3221, [%rd183+8];
	ld.global.nc.f32 	%f3222, [%rd183+12];
$L__BB12_136:
	setp.gt.s32 	%p696, %r55, -2;
	setp.lt.s32 	%p697, %r57, %r141;
	and.pred  	%p45, %p696, %p697;
	and.pred  	%p698, %p45, %p44;
	mov.f32 	%f3223, 0f00000000;
	not.pred 	%p699, %p698;
	mov.f32 	%f3224, %f3223;
	mov.f32 	%f3225, %f3223;
	mov.f32 	%f3226, %f3223;
	@%p699 bra 	$L__BB12_138;
	mad.lo.s32 	%r365, %r56, %r143, %r57;
	shl.b32 	%r366, %r365, 2;
	mul.wide.s32 	%rd184, %r366, 4;
	add.s64 	%rd185, %rd1, %rd184;
	ld.global.nc.f32 	%f3223, [%rd185];
	ld.global.nc.f32 	%f3224, [%rd185+4];
	ld.global.nc.f32 	%f3225, [%rd185+8];
	ld.global.nc.f32 	%f3226, [%rd185+12];
$L__BB12_138:
	setp.lt.s32 	%p700, %r56, -1;
	not.pred 	%p701, %p43;
	or.pred  	%p702, %p701, %p700;
	setp.ge.s32 	%p703, %r58, %r142;
	mov.f32 	%f3227, 0f00000000;
	or.pred  	%p704, %p702, %p703;
	mov.f32 	%f3228, %f3227;
	mov.f32 	%f3229, %f3227;
	mov.f32 	%f3230, %f3227;
	@%p704 bra 	$L__BB12_140;
	mad.lo.s32 	%r367, %r58, %r143, %r55;
	shl.b32 	%r368, %r367, 2;
	mul.wide.s32 	%rd186, %r368, 4;
	add.s64 	%rd187, %rd1, %rd186;
	ld.global.nc.f32 	%f3227, [%rd187];
	ld.global.nc.f32 	%f3228, [%rd187+4];
	ld.global.nc.f32 	%f3229, [%rd187+8];
	ld.global.nc.f32 	%f3230, [%rd187+12];
$L__BB12_140:
	not.pred 	%p707, %p45;
	or.pred  	%p708, %p707, %p700;
	mov.f32 	%f3231, 0f00000000;
	or.pred  	%p709, %p708, %p703;
	mov.f32 	%f3232, %f3231;
	mov.f32 	%f3233, %f3231;
	mov.f32 	%f3234, %f3231;
	@%p709 bra 	$L__BB12_142;
	mad.lo.s32 	%r369, %r58, %r143, %r57;
	shl.b32 	%r370, %r369, 2;
	mul.wide.s32 	%rd188, %r370, 4;
	add.s64 	%rd189, %rd1, %rd188;
	ld.global.nc.f32 	%f3231, [%rd189];
	ld.global.nc.f32 	%f3232, [%rd189+4];
	ld.global.nc.f32 	%f3233, [%rd189+8];
	ld.global.nc.f32 	%f3234, [%rd189+12];
$L__BB12_142:
	cvt.rn.f32.s32 	%f2418, %r55;
	sub.f32 	%f2419, %f615, %f2418;
	cvt.rn.f32.s32 	%f2420, %r56;
	sub.f32 	%f2421, %f616, %f2420;
	mov.f32 	%f2422, 0f3F800000;
	sub.f32 	%f2423, %f2422, %f2419;
	sub.f32 	%f2424, %f2422, %f2421;
	mul.f32 	%f2425, %f2423, %f2424;
	mul.f32 	%f2426, %f2419, %f2424;
	mul.f32 	%f2427, %f2423, %f2421;
	mul.f32 	%f2428, %f2419, %f2421;
	mul.f32 	%f2429, %f2426, %f3223;
	fma.rn.f32 	%f2430, %f2425, %f3219, %f2429;
	fma.rn.f32 	%f2431, %f2427, %f3227, %f2430;
	fma.rn.f32 	%f2432, %f2428, %f3231, %f2431;
	mul.f32 	%f2433, %f2426, %f3224;
	fma.rn.f32 	%f2434, %f2425, %f3220, %f2433;
	fma.rn.f32 	%f2435, %f2427, %f3228, %f2434;
	fma.rn.f32 	%f2436, %f2428, %f3232, %f2435;
	mul.f32 	%f2437, %f2426, %f3225;
	fma.rn.f32 	%f2438, %f2425, %f3221, %f2437;
	fma.rn.f32 	%f2439, %f2427, %f3229, %f2438;
	fma.rn.f32 	%f2440, %f2428, %f3233, %f2439;
	mul.f32 	%f2441, %f2426, %f3226;
	fma.rn.f32 	%f2442, %f2425, %f3222, %f2441;
	fma.rn.f32 	%f2443, %f2427, %f3230, %f2442;
	fma.rn.f32 	%f2444, %f2428, %f3234, %f2443;
	mul.f32 	%f3237, %f2432, 0f3C800000;
	mul.f32 	%f3236, %f2436, 0f3C800000;
	mul.f32 	%f3235, %f2440, 0f3C800000;
	mul.f32 	%f3238, %f2444, 0f3C800000;
$L__BB12_143:
	add.f32 	%f657, %f611, %f3237;
	add.f32 	%f658, %f612, %f3236;
	add.f32 	%f659, %f613, %f3235;
	add.f32 	%f660, %f614, %f3238;
	setp.lt.f32 	%p710, %f426, 0f00000000;
	setp.gt.f32 	%p711, %f426, 0f3F800000;
	or.pred  	%p712, %p710, %p711;
	setp.lt.f32 	%p713, %f193, 0f00000000;
	setp.gt.f32 	%p714, %f193, 0f3F800000;
	or.pred  	%p715, %p713, %p714;
	or.pred  	%p716, %p715, %p712;
	mov.f32 	%f3255, 0f00000000;
	mov.f32 	%f3256, %f3255;
	mov.f32 	%f3257, %f3255;
	mov.f32 	%f3258, %f3255;
	@%p716 bra 	$L__BB12_153;
	fma.rn.f32 	%f661, %f193, %f3, 0fBF000000;
	fma.rn.f32 	%f662, %f426, %f5, 0fBF000000;
	cvt.rmi.f32.f32 	%f2447, %f661;
	cvt.rzi.s32.f32 	%r59, %f2447;
	cvt.rmi.f32.f32 	%f2448, %f662;
	cvt.rzi.s32.f32 	%r60, %f2448;
	add.s32 	%r61, %r59, 1;
	add.s32 	%r62, %r60, 1;
	setp.gt.s32 	%p717, %r59, -1;
	setp.lt.s32 	%p718, %r59, %r141;
	and.pred  	%p46, %p717, %p718;
	setp.gt.s32 	%p719, %r60, -1;
	setp.lt.s32 	%p720, %r60, %r142;
	and.pred  	%p47, %p719, %p720;
	and.pred  	%p722, %p46, %p47;
	mov.f32 	%f3239, 0f00000000;
	not.pred 	%p723, %p722;
	mov.f32 	%f3240, %f3239;
	mov.f32 	%f3241, %f3239;
	mov.f32 	%f3242, %f3239;
	@%p723 bra 	$L__BB12_146;
	mad.lo.s32 	%r371, %r60, %r143, %r59;
	shl.b32 	%r372, %r371, 2;
	mul.wide.s32 	%rd190, %r372, 4;
	add.s64 	%rd191, %rd1, %rd190;
	ld.global.nc.f32 	%f3239, [%rd191];
	ld.global.nc.f32 	%f3240, [%rd191+4];
	ld.global.nc.f32 	%f3241, [%rd191+8];
	ld.global.nc.f32 	%f3242, [%rd191+12];
$L__BB12_146:
	setp.gt.s32 	%p724, %r59, -2;
	setp.lt.s32 	%p725, %r61, %r141;
	and.pred  	%p48, %p724, %p725;
	and.pred  	%p726, %p48, %p47;
	mov.f32 	%f3243, 0f00000000;
	not.pred 	%p727, %p726;
	mov.f32 	%f3244, %f3243;
	mov.f32 	%f3245, %f3243;
	mov.f32 	%f3246, %f3243;
	@%p727 bra 	$L__BB12_148;
	mad.lo.s32 	%r373, %r60, %r143, %r61;
	shl.b32 	%r374, %r373, 2;
	mul.wide.s32 	%rd192, %r374, 4;
	add.s64 	%rd193, %rd1, %rd192;
	ld.global.nc.f32 	%f3243, [%rd193];
	ld.global.nc.f32 	%f3244, [%rd193+4];
	ld.global.nc.f32 	%f3245, [%rd193+8];
	ld.global.nc.f32 	%f3246, [%rd193+12];
$L__BB12_148:
	setp.lt.s32 	%p728, %r60, -1;
	not.pred 	%p729, %p46;
	or.pred  	%p730, %p729, %p728;
	setp.ge.s32 	%p731, %r62, %r142;
	mov.f32 	%f3247, 0f00000000;
	or.pred  	%p732, %p730, %p731;
	mov.f32 	%f3248, %f3247;
	mov.f32 	%f3249, %f3247;
	mov.f32 	%f3250, %f3247;
	@%p732 bra 	$L__BB12_150;
	mad.lo.s32 	%r375, %r62, %r143, %r59;
	shl.b32 	%r376, %r375, 2;
	mul.wide.s32 	%rd194, %r376, 4;
	add.s64 	%rd195, %rd1, %rd194;
	ld.global.nc.f32 	%f3247, [%rd195];
	ld.global.nc.f32 	%f3248, [%rd195+4];
	ld.global.nc.f32 	%f3249, [%rd195+8];
	ld.global.nc.f32 	%f3250, [%rd195+12];
$L__BB12_150:
	not.pred 	%p735, %p48;
	or.pred  	%p736, %p735, %p728;
	mov.f32 	%f3251, 0f00000000;
	or.pred  	%p737, %p736, %p731;
	mov.f32 	%f3252, %f3251;
	mov.f32 	%f3253, %f3251;
	mov.f32 	%f3254, %f3251;
	@%p737 bra 	$L__BB12_152;
	mad.lo.s32 	%r377, %r62, %r143, %r61;
	shl.b32 	%r378, %r377, 2;
	mul.wide.s32 	%rd196, %r378, 4;
	add.s64 	%rd197, %rd1, %rd196;
	ld.global.nc.f32 	%f3251, [%rd197];
	ld.global.nc.f32 	%f3252, [%rd197+4];
	ld.global.nc.f32 	%f3253, [%rd197+8];
	ld.global.nc.f32 	%f3254, [%rd197+12];
$L__BB12_152:
	cvt.rn.f32.s32 	%f2452, %r59;
	sub.f32 	%f2453, %f661, %f2452;
	cvt.rn.f32.s32 	%f2454, %r60;
	sub.f32 	%f2455, %f662, %f2454;
	mov.f32 	%f2456, 0f3F800000;
	sub.f32 	%f2457, %f2456, %f2453;
	sub.f32 	%f2458, %f2456, %f2455;
	mul.f32 	%f2459, %f2457, %f2458;
	mul.f32 	%f2460, %f2453, %f2458;
	mul.f32 	%f2461, %f2457, %f2455;
	mul.f32 	%f2462, %f2453, %f2455;
	mul.f32 	%f2463, %f2460, %f3243;
	fma.rn.f32 	%f2464, %f2459, %f3239, %f2463;
	fma.rn.f32 	%f2465, %f2461, %f3247, %f2464;
	fma.rn.f32 	%f2466, %f2462, %f3251, %f2465;
	mul.f32 	%f2467, %f2460, %f3244;
	fma.rn.f32 	%f2468, %f2459, %f3240, %f2467;
	fma.rn.f32 	%f2469, %f2461, %f3248, %f2468;
	fma.rn.f32 	%f2470, %f2462, %f3252, %f2469;
	mul.f32 	%f2471, %f2460, %f3245;
	fma.rn.f32 	%f2472, %f2459, %f3241, %f2471;
	fma.rn.f32 	%f2473, %f2461, %f3249, %f2472;
	fma.rn.f32 	%f2474, %f2462, %f3253, %f2473;
	mul.f32 	%f2475, %f2460, %f3246;
	fma.rn.f32 	%f2476, %f2459, %f3242, %f2475;
	fma.rn.f32 	%f2477, %f2461, %f3250, %f2476;
	fma.rn.f32 	%f2478, %f2462, %f3254, %f2477;
	mul.f32 	%f3257, %f2466, 0f3C800000;
	mul.f32 	%f3256, %f2470, 0f3C800000;
	mul.f32 	%f3255, %f2474, 0f3C800000;
	mul.f32 	%f3258, %f2478, 0f3C800000;
$L__BB12_153:
	add.f32 	%f703, %f657, %f3257;
	add.f32 	%f704, %f658, %f3256;
	add.f32 	%f705, %f659, %f3255;
	add.f32 	%f706, %f660, %f3258;
	setp.lt.f32 	%p738, %f473, 0f00000000;
	setp.gt.f32 	%p739, %f473, 0f3F800000;
	or.pred  	%p740, %p738, %p739;
	setp.lt.f32 	%p741, %f146, 0f00000000;
	setp.gt.f32 	%p742, %f146, 0f3F800000;
	or.pred  	%p743, %p741, %p742;
	or.pred  	%p744, %p743, %p740;
	mov.f32 	%f3275, 0f00000000;
	mov.f32 	%f3276, %f3275;
	mov.f32 	%f3277, %f3275;
	mov.f32 	%f3278, %f3275;
	@%p744 bra 	$L__BB12_163;
	fma.rn.f32 	%f707, %f146, %f3, 0fBF000000;
	fma.rn.f32 	%f708, %f473, %f5, 0fBF000000;
	cvt.rmi.f32.f32 	%f2481, %f707;
	cvt.rzi.s32.f32 	%r63, %f2481;
	cvt.rmi.f32.f32 	%f2482, %f708;
	cvt.rzi.s32.f32 	%r64, %f2482;
	add.s32 	%r65, %r63, 1;
	add.s32 	%r66, %r64, 1;
	setp.gt.s32 	%p745, %r63, -1;
	setp.lt.s32 	%p746, %r63, %r141;
	and.pred  	%p49, %p745, %p746;
	setp.gt.s32 	%p747, %r64, -1;
	setp.lt.s32 	%p748, %r64, %r142;
	and.pred  	%p50, %p747, %p748;
	and.pred  	%p750, %p49, %p50;
	mov.f32 	%f3259, 0f00000000;
	not.pred 	%p751, %p750;
	mov.f32 	%f3260, %f3259;
	mov.f32 	%f3261, %f3259;
	mov.f32 	%f3262, %f3259;
	@%p751 bra 	$L__BB12_156;
	mad.lo.s32 	%r379, %r64, %r143, %r63;
	shl.b32 	%r380, %r379, 2;
	mul.wide.s32 	%rd198, %r380, 4;
	add.s64 	%rd199, %rd1, %rd198;
	ld.global.nc.f32 	%f3259, [%rd199];
	ld.global.nc.f32 	%f3260, [%rd199+4];
	ld.global.nc.f32 	%f3261, [%rd199+8];
	ld.global.nc.f32 	%f3262, [%rd199+12];
$L__BB12_156:
	setp.gt.s32 	%p752, %r63, -2;
	setp.lt.s32 	%p753, %r65, %r141;
	and.pred  	%p51, %p752, %p753;
	and.pred  	%p754, %p51, %p50;
	mov.f32 	%f3263, 0f00000000;
	not.pred 	%p755, %p754;
	mov.f32 	%f3264, %f3263;
	mov.f32 	%f3265, %f3263;
	mov.f32 	%f3266, %f3263;
	@%p755 bra 	$L__BB12_158;
	mad.lo.s32 	%r381, %r64, %r143, %r65;
	shl.b32 	%r382, %r381, 2;
	mul.wide.s32 	%rd200, %r382, 4;
	add.s64 	%rd201, %rd1, %rd200;
	ld.global.nc.f32 	%f3263, [%rd201];
	ld.global.nc.f32 	%f3264, [%rd201+4];
	ld.global.nc.f32 	%f3265, [%rd201+8];
	ld.global.nc.f32 	%f3266, [%rd201+12];
$L__BB12_158:
	setp.lt.s32 	%p756, %r64, -1;
	not.pred 	%p757, %p49;
	or.pred  	%p758, %p757, %p756;
	setp.ge.s32 	%p759, %r66, %r142;
	mov.f32 	%f3267, 0f00000000;
	or.pred  	%p760, %p758, %p759;
	mov.f32 	%f3268, %f3267;
	mov.f32 	%f3269, %f3267;
	mov.f32 	%f3270, %f3267;
	@%p760 bra 	$L__BB12_160;
	mad.lo.s32 	%r383, %r66, %r143, %r63;
	shl.b32 	%r384, %r383, 2;
	mul.wide.s32 	%rd202, %r384, 4;
	add.s64 	%rd203, %rd1, %rd202;
	ld.global.nc.f32 	%f3267, [%rd203];
	ld.global.nc.f32 	%f3268, [%rd203+4];
	ld.global.nc.f32 	%f3269, [%rd203+8];
	ld.global.nc.f32 	%f3270, [%rd203+12];
$L__BB12_160:
	not.pred 	%p763, %p51;
	or.pred  	%p764, %p763, %p756;
	mov.f32 	%f3271, 0f00000000;
	or.pred  	%p765, %p764, %p759;
	mov.f32 	%f3272, %f3271;
	mov.f32 	%f3273, %f3271;
	mov.f32 	%f3274, %f3271;
	@%p765 bra 	$L__BB12_162;
	mad.lo.s32 	%r385, %r66, %r143, %r65;
	shl.b32 	%r386, %r385, 2;
	mul.wide.s32 	%rd204, %r386, 4;
	add.s64 	%rd205, %rd1, %rd204;
	ld.global.nc.f32 	%f3271, [%rd205];
	ld.global.nc.f32 	%f3272, [%rd205+4];
	ld.global.nc.f32 	%f3273, [%rd205+8];
	ld.global.nc.f32 	%f3274, [%rd205+12];
$L__BB12_162:
	cvt.rn.f32.s32 	%f2486, %r63;
	sub.f32 	%f2487, %f707, %f2486;
	cvt.rn.f32.s32 	%f2488, %r64;
	sub.f32 	%f2489, %f708, %f2488;
	mov.f32 	%f2490, 0f3F800000;
	sub.f32 	%f2491, %f2490, %f2487;
	sub.f32 	%f2492, %f2490, %f2489;
	mul.f32 	%f2493, %f2491, %f2492;
	mul.f32 	%f2494, %f2487, %f2492;
	mul.f32 	%f2495, %f2491, %f2489;
	mul.f32 	%f2496, %f2487, %f2489;
	mul.f32 	%f2497, %f2494, %f3263;
	fma.rn.f32 	%f2498, %f2493, %f3259, %f2497;
	fma.rn.f32 	%f2499, %f2495, %f3267, %f2498;
	fma.rn.f32 	%f2500, %f2496, %f3271, %f2499;
	mul.f32 	%f2501, %f2494, %f3264;
	fma.rn.f32 	%f2502, %f2493, %f3260, %f2501;
	fma.rn.f32 	%f2503, %f2495, %f3268, %f2502;
	fma.rn.f32 	%f2504, %f2496, %f3272, %f2503;
	mul.f32 	%f2505, %f2494, %f3265;
	fma.rn.f32 	%f2506, %f2493, %f3261, %f2505;
	fma.rn.f32 	%f2507, %f2495, %f3269, %f2506;
	fma.rn.f32 	%f2508, %f2496, %f3273, %f2507;
	mul.f32 	%f2509, %f2494, %f3266;
	fma.rn.f32 	%f2510, %f2493, %f3262, %f2509;
	fma.rn.f32 	%f2511, %f2495, %f3270, %f2510;
	fma.rn.f32 	%f2512, %f2496, %f3274, %f2511;
	mul.f32 	%f3277, %f2500, 0f3C800000;
	mul.f32 	%f3276, %f2504, 0f3C800000;
	mul.f32 	%f3275, %f2508, 0f3C800000;
	mul.f32 	%f3278, %f2512, 0f3C800000;
$L__BB12_163:
	add.f32 	%f749, %f703, %f3277;
	add.f32 	%f750, %f704, %f3276;
	add.f32 	%f751, %f705, %f3275;
	add.f32 	%f752, %f706, %f3278;
	setp.lt.f32 	%p766, %f473, 0f00000000;
	setp.gt.f32 	%p767, %f473, 0f3F800000;
	or.pred  	%p768, %p766, %p767;
	setp.lt.f32 	%p769, %f193, 0f00000000;
	setp.gt.f32 	%p770, %f193, 0f3F800000;
	or.pred  	%p771, %p769, %p770;
	or.pred  	%p772, %p771, %p768;
	mov.f32 	%f3295, 0f00000000;
	mov.f32 	%f3296, %f3295;
	mov.f32 	%f3297, %f3295;
	mov.f32 	%f3298, %f3295;
	@%p772 bra 	$L__BB12_173;
	fma.rn.f32 	%f753, %f193, %f3, 0fBF000000;
	fma.rn.f32 	%f754, %f473, %f5, 0fBF000000;
	cvt.rmi.f32.f32 	%f2515, %f753;
	cvt.rzi.s32.f32 	%r67, %f2515;
	cvt.rmi.f32.f32 	%f2516, %f754;
	cvt.rzi.s32.f32 	%r68, %f2516;
	add.s32 	%r69, %r67, 1;
	add.s32 	%r70, %r68, 1;
	setp.gt.s32 	%p773, %r67, -1;
	setp.lt.s32 	%p774, %r67, %r141;
	and.pred  	%p52, %p773, %p774;
	setp.gt.s32 	%p775, %r68, -1;
	setp.lt.s32 	%p776, %r68, %r142;
	and.pred  	%p53, %p775, %p776;
	and.pred  	%p778, %p52, %p53;
	mov.f32 	%f3279, 0f00000000;
	not.pred 	%p779, %p778;
	mov.f32 	%f3280, %f3279;
	mov.f32 	%f3281, %f3279;
	mov.f32 	%f3282, %f3279;
	@%p779 bra 	$L__BB12_166;
	mad.lo.s32 	%r387, %r68, %r143, %r67;
	shl.b32 	%r388, %r387, 2;
	mul.wide.s32 	%rd206, %r388, 4;
	add.s64 	%rd207, %rd1, %rd206;
	ld.global.nc.f32 	%f3279, [%rd207];
	ld.global.nc.f32 	%f3280, [%rd207+4];
	ld.global.nc.f32 	%f3281, [%rd207+8];
	ld.global.nc.f32 	%f3282, [%rd207+12];
$L__BB12_166:
	setp.gt.s32 	%p780, %r67, -2;
	setp.lt.s32 	%p781, %r69, %r141;
	and.pred  	%p54, %p780, %p781;
	and.pred  	%p782, %p54, %p53;
	mov.f32 	%f3283, 0f00000000;
	not.pred 	%p783, %p782;
	mov.f32 	%f3284, %f3283;
	mov.f32 	%f3285, %f3283;
	mov.f32 	%f3286, %f3283;
	@%p783 bra 	$L__BB12_168;
	mad.lo.s32 	%r389, %r68, %r143, %r69;
	shl.b32 	%r390, %r389, 2;
	mul.wide.s32 	%rd208, %r390, 4;
	add.s64 	%rd209, %rd1, %rd208;
	ld.global.nc.f32 	%f3283, [%rd209];
	ld.global.nc.f32 	%f3284, [%rd209+4];
	ld.global.nc.f32 	%f3285, [%rd209+8];
	ld.global.nc.f32 	%f3286, [%rd209+12];
$L__BB12_168:
	setp.lt.s32 	%p784, %r68, -1;
	not.pred 	%p785, %p52;
	or.pred  	%p786, %p785, %p784;
	setp.ge.s32 	%p787, %r70, %r142;
	mov.f32 	%f3287, 0f00000000;
	or.pred  	%p788, %p786, %p787;
	mov.f32 	%f3288, %f3287;
	mov.f32 	%f3289, %f3287;
	mov.f32 	%f3290, %f3287;
	@%p788 bra 	$L__BB12_170;
	mad.lo.s32 	%r391, %r70, %r143, %r67;
	shl.b32 	%r392, %r391, 2;
	mul.wide.s32 	%rd210, %r392, 4;
	add.s64 	%rd211, %rd1, %rd210;
	ld.global.nc.f32 	%f3287, [%rd211];
	ld.global.nc.f32 	%f3288, [%rd211+4];
	ld.global.nc.f32 	%f3289, [%rd211+8];
	ld.global.nc.f32 	%f3290, [%rd211+12];
$L__BB12_170:
	not.pred 	%p791, %p54;
	or.pred  	%p792, %p791, %p784;
	mov.f32 	%f3291, 0f00000000;
	or.pred  	%p793, %p792, %p787;
	mov.f32 	%f3292, %f3291;
	mov.f32 	%f3293, %f3291;
	mov.f32 	%f3294, %f3291;
	@%p793 bra 	$L__BB12_172;
	mad.lo.s32 	%r393, %r70, %r143, %r69;
	shl.b32 	%r394, %r393, 2;
	mul.wide.s32 	%rd212, %r394, 4;
	add.s64 	%rd213, %rd1, %rd212;
	ld.global.nc.f32 	%f3291, [%rd213];
	ld.global.nc.f32 	%f3292, [%rd213+4];
	ld.global.nc.f32 	%f3293, [%rd213+8];
	ld.global.nc.f32 	%f3294, [%rd213+12];
$L__BB12_172:
	cvt.rn.f32.s32 	%f2520, %r67;
	sub.f32 	%f2521, %f753, %f2520;
	cvt.rn.f32.s32 	%f2522, %r68;
	sub.f32 	%f2523, %f754, %f2522;
	mov.f32 	%f2524, 0f3F800000;
	sub.f32 	%f2525, %f2524, %f2521;
	sub.f32 	%f2526, %f2524, %f2523;
	mul.f32 	%f2527, %f2525, %f2526;
	mul.f32 	%f2528, %f2521, %f2526;
	mul.f32 	%f2529, %f2525, %f2523;
	mul.f32 	%f2530, %f2521, %f2523;
	mul.f32 	%f2531, %f2528, %f3283;
	fma.rn.f32 	%f2532, %f2527, %f3279, %f2531;
	fma.rn.f32 	%f2533, %f2529, %f3287, %f2532;
	fma.rn.f32 	%f2534, %f2530, %f3291, %f2533;
	mul.f32 	%f2535, %f2528, %f3284;
	fma.rn.f32 	%f2536, %f2527, %f3280, %f2535;
	fma.rn.f32 	%f2537, %f2529, %f3288, %f2536;
	fma.rn.f32 	%f2538, %f2530, %f3292, %f2537;
	mul.f32 	%f2539, %f2528, %f3285;
	fma.rn.f32 	%f2540, %f2527, %f3281, %f2539;
	fma.rn.f32 	%f2541, %f2529, %f3289, %f2540;
	fma.rn.f32 	%f2542, %f2530, %f3293, %f2541;
	mul.f32 	%f2543, %f2528, %f3286;
	fma.rn.f32 	%f2544, %f2527, %f3282, %f2543;
	fma.rn.f32 	%f2545, %f2529, %f3290, %f2544;
	fma.rn.f32 	%f2546, %f2530, %f3294, %f2545;
	mul.f32 	%f3297, %f2534, 0f3C800000;
	mul.f32 	%f3296, %f2538, 0f3C800000;
	mul.f32 	%f3295, %f2542, 0f3C800000;
	mul.f32 	%f3298, %f2546, 0f3C800000;
$L__BB12_173:
	add.f32 	%f795, %f749, %f3297;
	add.f32 	%f796, %f750, %f3296;
	add.f32 	%f797, %f751, %f3295;
	add.f32 	%f798, %f752, %f3298;
	setp.lt.f32 	%p794, %f51, 0f00000000;
	setp.gt.f32 	%p795, %f51, 0f3F800000;
	or.pred  	%p796, %p794, %p795;
	or.pred  	%p797, %p35, %p796;
	mov.f32 	%f3315, 0f00000000;
	mov.f32 	%f3316, %f3315;
	mov.f32 	%f3317, %f3315;
	mov.f32 	%f3318, %f3315;
	@%p797 bra 	$L__BB12_183;
	fma.rn.f32 	%f799, %f521, %f3, 0fBF000000;
	fma.rn.f32 	%f800, %f51, %f5, 0fBF000000;
	cvt.rmi.f32.f32 	%f2549, %f799;
	cvt.rzi.s32.f32 	%r71, %f2549;
	cvt.rmi.f32.f32 	%f2550, %f800;
	cvt.rzi.s32.f32 	%r72, %f2550;
	add.s32 	%r73, %r71, 1;
	add.s32 	%r74, %r72, 1;
	setp.gt.s32 	%p798, %r71, -1;
	setp.lt.s32 	%p799, %r71, %r141;
	and.pred  	%p55, %p798, %p799;
	setp.gt.s32 	%p800, %r72, -1;
	setp.lt.s32 	%p801, %r72, %r142;
	and.pred  	%p56, %p800, %p801;
	and.pred  	%p803, %p55, %p56;
	mov.f32 	%f3299, 0f00000000;
	not.pred 	%p804, %p803;
	mov.f32 	%f3300, %f3299;
	mov.f32 	%f3301, %f3299;
	mov.f32 	%f3302, %f3299;
	@%p804 bra 	$L__BB12_176;
	mad.lo.s32 	%r395, %r72, %r143, %r71;
	shl.b32 	%r396, %r395, 2;
	mul.wide.s32 	%rd214, %r396, 4;
	add.s64 	%rd215, %rd1, %rd214;
	ld.global.nc.f32 	%f3299, [%rd215];
	ld.global.nc.f32 	%f3300, [%rd215+4];
	ld.global.nc.f32 	%f3301, [%rd215+8];
	ld.global.nc.f32 	%f3302, [%rd215+12];
$L__BB12_176:
	setp.gt.s32 	%p805, %r71, -2;
	setp.lt.s32 	%p806, %r73, %r141;
	and.pred  	%p57, %p805, %p806;
	and.pred  	%p807, %p57, %p56;
	mov.f32 	%f3303, 0f00000000;
	not.pred 	%p808, %p807;
	mov.f32 	%f3304, %f3303;
	mov.f32 	%f3305, %f3303;
	mov.f32 	%f3306, %f3303;
	@%p808 bra 	$L__BB12_178;
	mad.lo.s32 	%r397, %r72, %r143, %r73;
	shl.b32 	%r398, %r397, 2;
	mul.wide.s32 	%rd216, %r398, 4;
	add.s64 	%rd217, %rd1, %rd216;
	ld.global.nc.f32 	%f3303, [%rd217];
	ld.global.nc.f32 	%f3304, [%rd217+4];
	ld.global.nc.f32 	%f3305, [%rd217+8];
	ld.global.nc.f32 	%f3306, [%rd217+12];
$L__BB12_178:
	setp.lt.s32 	%p809, %r72, -1;
	not.pred 	%p810, %p55;
	or.pred  	%p811, %p810, %p809;
	setp.ge.s32 	%p812, %r74, %r142;
	mov.f32 	%f3307, 0f00000000;
	or.pred  	%p813, %p811, %p812;
	mov.f32 	%f3308, %f3307;
	mov.f32 	%f3309, %f3307;
	mov.f32 	%f3310, %f3307;
	@%p813 bra 	$L__BB12_180;
	mad.lo.s32 	%r399, %r74, %r143, %r71;
	shl.b32 	%r400, %r399, 2;
	mul.wide.s32 	%rd218, %r400, 4;
	add.s64 	%rd219, %rd1, %rd218;
	ld.global.nc.f32 	%f3307, [%rd219];
	ld.global.nc.f32 	%f3308, [%rd219+4];
	ld.global.nc.f32 	%f3309, [%rd219+8];
	ld.global.nc.f32 	%f3310, [%rd219+12];
$L__BB12_180:
	not.pred 	%p816, %p57;
	or.pred  	%p817, %p816, %p809;
	mov.f32 	%f3311, 0f00000000;
	or.pred  	%p818, %p817, %p812;
	mov.f32 	%f3312, %f3311;
	mov.f32 	%f3313, %f3311;
	mov.f32 	%f3314, %f3311;
	@%p818 bra 	$L__BB12_182;
	mad.lo.s32 	%r401, %r74, %r143, %r73;
	shl.b32 	%r402, %r401, 2;
	mul.wide.s32 	%rd220, %r402, 4;
	add.s64 	%rd221, %rd1, %rd220;
	ld.global.nc.f32 	%f3311, [%rd221];
	ld.global.nc.f32 	%f3312, [%rd221+4];
	ld.global.nc.f32 	%f3313, [%rd221+8];
	ld.global.nc.f32 	%f3314, [%rd221+12];
$L__BB12_182:
	cvt.rn.f32.s32 	%f2554, %r71;
	sub.f32 	%f2555, %f799, %f2554;
	cvt.rn.f32.s32 	%f2556, %r72;
	sub.f32 	%f2557, %f800, %f2556;
	mov.f32 	%f2558, 0f3F800000;
	sub.f32 	%f2559, %f2558, %f2555;
	sub.f32 	%f2560, %f2558, %f2557;
	mul.f32 	%f2561, %f2560, %f2559;
	mul.f32 	%f2562, %f2555, %f2560;
	mul.f32 	%f2563, %f2557, %f2559;
	mul.f32 	%f2564, %f2557, %f2555;
	mul.f32 	%f2565, %f2562, %f3303;
	fma.rn.f32 	%f2566, %f2561, %f3299, %f2565;
	fma.rn.f32 	%f2567, %f2563, %f3307, %f2566;
	fma.rn.f32 	%f2568, %f2564, %f3311, %f2567;
	mul.f32 	%f2569, %f2562, %f3304;
	fma.rn.f32 	%f2570, %f2561, %f3300, %f2569;
	fma.rn.f32 	%f2571, %f2563, %f3308, %f2570;
	fma.rn.f32 	%f2572, %f2564, %f3312, %f2571;
	mul.f32 	%f2573, %f2562, %f3305;
	fma.rn.f32 	%f2574, %f2561, %f3301, %f2573;
	fma.rn.f32 	%f2575, %f2563, %f3309, %f2574;
	fma.rn.f32 	%f2576, %f2564, %f3313, %f2575;
	mul.f32 	%f2577, %f2562, %f3306;
	fma.rn.f32 	%f2578, %f2561, %f3302, %f2577;
	fma.rn.f32 	%f2579, %f2563, %f3310, %f2578;
	fma.rn.f32 	%f2580, %f2564, %f3314, %f2579;
	mul.f32 	%f3317, %f2568, 0f3C800000;
	mul.f32 	%f3316, %f2572, 0f3C800000;
	mul.f32 	%f3315, %f2576, 0f3C800000;
	mul.f32 	%f3318, %f2580, 0f3C800000;
$L__BB12_183:
	add.f32 	%f841, %f795, %f3317;
	add.f32 	%f842, %f796, %f3316;
	add.f32 	%f843, %f797, %f3315;
	add.f32 	%f844, %f798, %f3318;
	setp.lt.f32 	%p819, %f51, 0f00000000;
	setp.gt.f32 	%p820, %f51, 0f3F800000;
	or.pred  	%p821, %p819, %p820;
	or.pred  	%p822, %p39, %p821;
	mov.f32 	%f3335, 0f00000000;
	mov.f32 	%f3336, %f3335;
	mov.f32 	%f3337, %f3335;
	mov.f32 	%f3338, %f3335;
	@%p822 bra 	$L__BB12_193;
	fma.rn.f32 	%f845, %f568, %f3, 0fBF000000;
	fma.rn.f32 	%f846, %f51, %f5, 0fBF000000;
	cvt.rmi.f32.f32 	%f2583, %f845;
	cvt.rzi.s32.f32 	%r75, %f2583;
	cvt.rmi.f32.f32 	%f2584, %f846;
	cvt.rzi.s32.f32 	%r76, %f2584;
	add.s32 	%r77, %r75, 1;
	add.s32 	%r78, %r76, 1;
	setp.gt.s32 	%p823, %r75, -1;
	setp.lt.s32 	%p824, %r75, %r141;
	and.pred  	%p58, %p823, %p824;
	setp.gt.s32 	%p825, %r76, -1;
	setp.lt.s32 	%p826, %r76, %r142;
	and.pred  	%p59, %p825, %p826;
	and.pred  	%p828, %p58, %p59;
	mov.f32 	%f3319, 0f00000000;
	not.pred 	%p829, %p828;
	mov.f32 	%f3320, %f3319;
	mov.f32 	%f3321, %f3319;
	mov.f32 	%f3322, %f3319;
	@%p829 bra 	$L__BB12_186;
	mad.lo.s32 	%r403, %r76, %r143, %r75;
	shl.b32 	%r404, %r403, 2;
	mul.wide.s32 	%rd222, %r404, 4;
	add.s64 	%rd223, %rd1, %rd222;
	ld.global.nc.f32 	%f3319, [%rd223];
	ld.global.nc.f32 	%f3320, [%rd223+4];
	ld.global.nc.f32 	%f3321, [%rd223+8];
	ld.global.nc.f32 	%f3322, [%rd223+12];
$L__BB12_186:
	setp.gt.s32 	%p830, %r75, -2;
	setp.lt.s32 	%p831, %r77, %r141;
	and.pred  	%p60, %p830, %p831;
	and.pred  	%p832, %p60, %p59;
	mov.f32 	%f3323, 0f00000000;
	not.pred 	%p833, %p832;
	mov.f32 	%f3324, %f3323;
	mov.f32 	%f3325, %f3323;
	mov.f32 	%f3326, %f3323;
	@%p833 bra 	$L__BB12_188;
	mad.lo.s32 	%r405, %r76, %r143, %r77;
	shl.b32 	%r406, %r405, 2;
	mul.wide.s32 	%rd224, %r406, 4;
	add.s64 	%rd225, %rd1, %rd224;
	ld.global.nc.f32 	%f3323, [%rd225];
	ld.global.nc.f32 	%f3324, [%rd225+4];
	ld.global.nc.f32 	%f3325, [%rd225+8];
	ld.global.nc.f32 	%f3326, [%rd225+12];
$L__BB12_188:
	setp.lt.s32 	%p834, %r76, -1;
	not.pred 	%p835, %p58;
	or.pred  	%p836, %p835, %p834;
	setp.ge.s32 	%p837, %r78, %r142;
	mov.f32 	%f3327, 0f00000000;
	or.pred  	%p838, %p836, %p837;
	mov.f32 	%f3328, %f3327;
	mov.f32 	%f3329, %f3327;
	mov.f32 	%f3330, %f3327;
	@%p838 bra 	$L__BB12_190;
	mad.lo.s32 	%r407, %r78, %r143, %r75;
	shl.b32 	%r408, %r407, 2;
	mul.wide.s32 	%rd226, %r408, 4;
	add.s64 	%rd227, %rd1, %rd226;
	ld.global.nc.f32 	%f3327, [%rd227];
	ld.global.nc.f32 	%f3328, [%rd227+4];
	ld.global.nc.f32 	%f3329, [%rd227+8];
	ld.global.nc.f32 	%f3330, [%rd227+12];
$L__BB12_190:
	not.pred 	%p841, %p60;
	or.pred  	%p842, %p841, %p834;
	mov.f32 	%f3331, 0f00000000;
	or.pred  	%p843, %p842, %p837;
	mov.f32 	%f3332, %f3331;
	mov.f32 	%f3333, %f3331;
	mov.f32 	%f3334, %f3331;
	@%p843 bra 	$L__BB12_192;
	mad.lo.s32 	%r409, %r78, %r143, %r77;
	shl.b32 	%r410, %r409, 2;
	mul.wide.s32 	%rd228, %r410, 4;
	add.s64 	%rd229, %rd1, %rd228;
	ld.global.nc.f32 	%f3331, [%rd229];
	ld.global.nc.f32 	%f3332, [%rd229+4];
	ld.global.nc.f32 	%f3333, [%rd229+8];
	ld.global.nc.f32 	%f3334, [%rd229+12];
$L__BB12_192:
	cvt.rn.f32.s32 	%f2588, %r75;
	sub.f32 	%f2589, %f845, %f2588;
	cvt.rn.f32.s32 	%f2590, %r76;
	sub.f32 	%f2591, %f846, %f2590;
	mov.f32 	%f2592, 0f3F800000;
	sub.f32 	%f2593, %f2592, %f2589;
	sub.f32 	%f2594, %f2592, %f2591;
	mul.f32 	%f2595, %f2594, %f2593;
	mul.f32 	%f2596, %f2589, %f2594;
	mul.f32 	%f2597, %f2591, %f2593;
	mul.f32 	%f2598, %f2591, %f2589;
	mul.f32 	%f2599, %f2596, %f3323;
	fma.rn.f32 	%f2600, %f2595, %f3319, %f2599;
	fma.rn.f32 	%f2601, %f2597, %f3327, %f2600;
	fma.rn.f32 	%f2602, %f2598, %f3331, %f2601;
	mul.f32 	%f2603, %f2596, %f3324;
	fma.rn.f32 	%f2604, %f2595, %f3320, %f2603;
	fma.rn.f32 	%f2605, %f2597, %f3328, %f2604;
	fma.rn.f32 	%f2606, %f2598, %f3332, %f2605;
	mul.f32 	%f2607, %f2596, %f3325;
	fma.rn.f32 	%f2608, %f2595, %f3321, %f2607;
	fma.rn.f32 	%f2609, %f2597, %f3329, %f2608;
	fma.rn.f32 	%f2610, %f2598, %f3333, %f2609;
	mul.f32 	%f2611, %f2596, %f3326;
	fma.rn.f32 	%f2612, %f2595, %f3322, %f2611;
	fma.rn.f32 	%f2613, %f2597, %f3330, %f2612;
	fma.rn.f32 	%f2614, %f2598, %f3334, %f2613;
	mul.f32 	%f3337, %f2602, 0f3C800000;
	mul.f32 	%f3336, %f2606, 0f3C800000;
	mul.f32 	%f3335, %f2610, 0f3C800000;
	mul.f32 	%f3338, %f2614, 0f3C800000;
$L__BB12_193:
	add.f32 	%f887, %f841, %f3337;
	add.f32 	%f888, %f842, %f3336;
	add.f32 	%f889, %f843, %f3335;
	add.f32 	%f890, %f844, %f3338;
	setp.lt.f32 	%p844, %f98, 0f00000000;
	setp.gt.f32 	%p845, %f98, 0f3F800000;
	or.pred  	%p846, %p844, %p845;
	or.pred  	%p847, %p35, %p846;
	mov.f32 	%f3355, 0f00000000;
	mov.f32 	%f3356, %f3355;
	mov.f32 	%f3357, %f3355;
	mov.f32 	%f3358, %f3355;
	@%p847 bra 	$L__BB12_203;
	fma.rn.f32 	%f891, %f521, %f3, 0fBF000000;
	fma.rn.f32 	%f892, %f98, %f5, 0fBF000000;
	cvt.rmi.f32.f32 	%f2617, %f891;
	cvt.rzi.s32.f32 	%r79, %f2617;
	cvt.rmi.f32.f32 	%f2618, %f892;
	cvt.rzi.s32.f32 	%r80, %f2618;
	add.s32 	%r81, %r79, 1;
	add.s32 	%r82, %r80, 1;
	setp.gt.s32 	%p848, %r79, -1;
	setp.lt.s32 	%p849, %r79, %r141;
	and.pred  	%p61, %p848, %p849;
	setp.gt.s32 	%p850, %r80, -1;
	setp.lt.s32 	%p851, %r80, %r142;
	and.pred  	%p62, %p850, %p851;
	and.pred  	%p853, %p61, %p62;
	mov.f32 	%f3339, 0f00000000;
	not.pred 	%p854, %p853;
	mov.f32 	%f3340, %f3339;
	mov.f32 	%f3341, %f3339;
	mov.f32 	%f3342, %f3339;
	@%p854 bra 	$L__BB12_196;
	mad.lo.s32 	%r411, %r80, %r143, %r79;
	shl.b32 	%r412, %r411, 2;
	mul.wide.s32 	%rd230, %r412, 4;
	add.s64 	%rd231, %rd1, %rd230;
	ld.global.nc.f32 	%f3339, [%rd231];
	ld.global.nc.f32 	%f3340, [%rd231+4];
	ld.global.nc.f32 	%f3341, [%rd231+8];
	ld.global.nc.f32 	%f3342, [%rd231+12];
$L__BB12_196:
	setp.gt.s32 	%p855, %r79, -2;
	setp.lt.s32 	%p856, %r81, %r141;
	and.pred  	%p63, %p855, %p856;
	and.pred  	%p857, %p63, %p62;
	mov.f32 	%f3343, 0f00000000;
	not.pred 	%p858, %p857;
	mov.f32 	%f3344, %f3343;
	mov.f32 	%f3345, %f3343;
	mov.f32 	%f3346, %f3343;
	@%p858 bra 	$L__BB12_198;
	mad.lo.s32 	%r413, %r80, %r143, %r81;
	shl.b32 	%r414, %r413, 2;
	mul.wide.s32 	%rd232, %r414, 4;
	add.s64 	%rd233, %rd1, %rd232;
	ld.global.nc.f32 	%f3343, [%rd233];
	ld.global.nc.f32 	%f3344, [%rd233+4];
	ld.global.nc.f32 	%f3345, [%rd233+8];
	ld.global.nc.f32 	%f3346, [%rd233+12];
$L__BB12_198:
	setp.lt.s32 	%p859, %r80, -1;
	not.pred 	%p860, %p61;
	or.pred  	%p861, %p860, %p859;
	setp.ge.s32 	%p862, %r82, %r142;
	mov.f32 	%f3347, 0f00000000;
	or.pred  	%p863, %p861, %p862;
	mov.f32 	%f3348, %f3347;
	mov.f32 	%f3349, %f3347;
	mov.f32 	%f3350, %f3347;
	@%p863 bra 	$L__BB12_200;
	mad.lo.s32 	%r415, %r82, %r143, %r79;
	shl.b32 	%r416, %r415, 2;
	mul.wide.s32 	%rd234, %r416, 4;
	add.s64 	%rd235, %rd1, %rd234;
	ld.global.nc.f32 	%f3347, [%rd235];
	ld.global.nc.f32 	%f3348, [%rd235+4];
	ld.global.nc.f32 	%f3349, [%rd235+8];
	ld.global.nc.f32 	%f3350, [%rd235+12];
$L__BB12_200:
	not.pred 	%p866, %p63;
	or.pred  	%p867, %p866, %p859;
	mov.f32 	%f3351, 0f00000000;
	or.pred  	%p868, %p867, %p862;
	mov.f32 	%f3352, %f3351;
	mov.f32 	%f3353, %f3351;
	mov.f32 	%f3354, %f3351;
	@%p868 bra 	$L__BB12_202;
	mad.lo.s32 	%r417, %r82, %r143, %r81;
	shl.b32 	%r418, %r417, 2;
	mul.wide.s32 	%rd236, %r418, 4;
	add.s64 	%rd237, %rd1, %rd236;
	ld.global.nc.f32 	%f3351, [%rd237];
	ld.global.nc.f32 	%f3352, [%rd237+4];
	ld.global.nc.f32 	%f3353, [%rd237+8];
	ld.global.nc.f32 	%f3354, [%rd237+12];
$L__BB12_202:
	cvt.rn.f32.s32 	%f2622, %r79;
	sub.f32 	%f2623, %f891, %f2622;
	cvt.rn.f32.s32 	%f2624, %r80;
	sub.f32 	%f2625, %f892, %f2624;
	mov.f32 	%f2626, 0f3F800000;
	sub.f32 	%f2627, %f2626, %f2623;
	sub.f32 	%f2628, %f2626, %f2625;
	mul.f32 	%f2629, %f2628, %f2627;
	mul.f32 	%f2630, %f2623, %f2628;
	mul.f32 	%f2631, %f2625, %f2627;
	mul.f32 	%f2632, %f2625, %f2623;
	mul.f32 	%f2633, %f2630, %f3343;
	fma.rn.f32 	%f2634, %f2629, %f3339, %f2633;
	fma.rn.f32 	%f2635, %f2631, %f3347, %f2634;
	fma.rn.f32 	%f2636, %f2632, %f3351, %f2635;
	mul.f32 	%f2637, %f2630, %f3344;
	fma.rn.f32 	%f2638, %f2629, %f3340, %f2637;
	fma.rn.f32 	%f2639, %f2631, %f3348, %f2638;
	fma.rn.f32 	%f2640, %f2632, %f3352, %f2639;
	mul.f32 	%f2641, %f2630, %f3345;
	fma.rn.f32 	%f2642, %f2629, %f3341, %f2641;
	fma.rn.f32 	%f2643, %f2631, %f3349, %f2642;
	fma.rn.f32 	%f2644, %f2632, %f3353, %f2643;
	mul.f32 	%f2645, %f2630, %f3346;
	fma.rn.f32 	%f2646, %f2629, %f3342, %f2645;
	fma.rn.f32 	%f2647, %f2631, %f3350, %f2646;
	fma.rn.f32 	%f2648, %f2632, %f3354, %f2647;
	mul.f32 	%f3357, %f2636, 0f3C800000;
	mul.f32 	%f3356, %f2640, 0f3C800000;
	mul.f32 	%f3355, %f2644, 0f3C800000;
	mul.f32 	%f3358, %f2648, 0f3C800000;
$L__BB12_203:
	add.f32 	%f933, %f887, %f3357;
	add.f32 	%f934, %f888, %f3356;
	add.f32 	%f935, %f889, %f3355;
	add.f32 	%f936, %f890, %f3358;
	setp.lt.f32 	%p869, %f98, 0f00000000;
	setp.gt.f32 	%p870, %f98, 0f3F800000;
	or.pred  	%p871, %p869, %p870;
	or.pred  	%p872, %p39, %p871;
	mov.f32 	%f3375, 0f00000000;
	mov.f32 	%f3376, %f3375;
	mov.f32 	%f3377, %f3375;
	mov.f32 	%f3378, %f3375;
	@%p872 bra 	$L__BB12_213;
	fma.rn.f32 	%f937, %f568, %f3, 0fBF000000;
	fma.rn.f32 	%f938, %f98, %f5, 0fBF000000;
	cvt.rmi.f32.f32 	%f2651, %f937;
	cvt.rzi.s32.f32 	%r83, %f2651;
	cvt.rmi.f32.f32 	%f2652, %f938;
	cvt.rzi.s32.f32 	%r84, %f2652;
	add.s32 	%r85, %r83, 1;
	add.s32 	%r86, %r84, 1;
	setp.gt.s32 	%p873, %r83, -1;
	setp.lt.s32 	%p874, %r83, %r141;
	and.pred  	%p64, %p873, %p874;
	setp.gt.s32 	%p875, %r84, -1;
	setp.lt.s32 	%p876, %r84, %r142;
	and.pred  	%p65, %p875, %p876;
	and.pred  	%p878, %p64, %p65;
	mov.f32 	%f3359, 0f00000000;
	not.pred 	%p879, %p878;
	mov.f32 	%f3360, %f3359;
	mov.f32 	%f3361, %f3359;
	mov.f32 	%f3362, %f3359;
	@%p879 bra 	$L__BB12_206;
	mad.lo.s32 	%r419, %r84, %r143, %r83;
	shl.b32 	%r420, %r419, 2;
	mul.wide.s32 	%rd238, %r420, 4;
	add.s64 	%rd239, %rd1, %rd238;
	ld.global.nc.f32 	%f3359, [%rd239];
	ld.global.nc.f32 	%f3360, [%rd239+4];
	ld.global.nc.f32 	%f3361, [%rd239+8];
	ld.global.nc.f32 	%f3362, [%rd239+12];
$L__BB12_206:
	setp.gt.s32 	%p880, %r83, -2;
	setp.lt.s32 	%p881, %r85, %r141;
	and.pred  	%p66, %p880, %p881;
	and.pred  	%p882, %p66, %p65;
	mov.f32 	%f3363, 0f00000000;
	not.pred 	%p883, %p882;
	mov.f32 	%f3364, %f3363;
	mov.f32 	%f3365, %f3363;
	mov.f32 	%f3366, %f3363;
	@%p883 bra 	$L__BB12_208;
	mad.lo.s32 	%r421, %r84, %r143, %r85;
	shl.b32 	%r422, %r421, 2;
	mul.wide.s32 	%rd240, %r422, 4;
	add.s64 	%rd241, %rd1, %rd240;
	ld.global.nc.f32 	%f3363, [%rd241];
	ld.global.nc.f32 	%f3364, [%rd241+4];
	ld.global.nc.f32 	%f3365, [%rd241+8];
	ld.global.nc.f32 	%f3366, [%rd241+12];
$L__BB12_208:
	setp.lt.s32 	%p884, %r84, -1;
	not.pred 	%p885, %p64;
	or.pred  	%p886, %p885, %p884;
	setp.ge.s32 	%p887, %r86, %r142;
	mov.f32 	%f3367, 0f00000000;
	or.pred  	%p888, %p886, %p887;
	mov.f32 	%f3368, %f3367;
	mov.f32 	%f3369, %f3367;
	mov.f32 	%f3370, %f3367;
	@%p888 bra 	$L__BB12_210;
	mad.lo.s32 	%r423, %r86, %r143, %r83;
	shl.b32 	%r424, %r423, 2;
	mul.wide.s32 	%rd242, %r424, 4;
	add.s64 	%rd243, %rd1, %rd242;
	ld.global.nc.f32 	%f3367, [%rd243];
	ld.global.nc.f32 	%f3368, [%rd243+4];
	ld.global.nc.f32 	%f3369, [%rd243+8];
	ld.global.nc.f32 	%f3370, [%rd243+12];
$L__BB12_210:
	setp.ge.s32 	%p889, %r86, %r142;
	setp.lt.s32 	%p890, %r84, -1;
	not.pred 	%p891, %p66;
	or.pred  	%p892, %p891, %p890;
	mov.f32 	%f3371, 0f00000000;
	or.pred  	%p893, %p892, %p889;
	mov.f32 	%f3372, %f3371;
	mov.f32 	%f3373, %f3371;
	mov.f32 	%f3374, %f3371;
	@%p893 bra 	$L__BB12_212;
	mad.lo.s32 	%r425, %r86, %r143, %r85;
	shl.b32 	%r426, %r425, 2;
	mul.wide.s32 	%rd244, %r426, 4;
	add.s64 	%rd245, %rd1, %rd244;
	ld.global.nc.f32 	%f3371, [%rd245];
	ld.global.nc.f32 	%f3372, [%rd245+4];
	ld.global.nc.f32 	%f3373, [%rd245+8];
	ld.global.nc.f32 	%f3374, [%rd245+12];
$L__BB12_212:
	cvt.rn.f32.s32 	%f2656, %r83;
	sub.f32 	%f2657, %f937, %f2656;
	cvt.rn.f32.s32 	%f2658, %r84;
	sub.f32 	%f2659, %f938, %f2658;
	mov.f32 	%f2660, 0f3F800000;
	sub.f32 	%f2661, %f2660, %f2657;
	sub.f32 	%f2662, %f2660, %f2659;
	mul.f32 	%f2663, %f2662, %f2661;
	mul.f32 	%f2664, %f2657, %f2662;
	mul.f32 	%f2665, %f2659, %f2661;
	mul.f32 	%f2666, %f2659, %f2657;
	mul.f32 	%f2667, %f2664, %f3363;
	fma.rn.f32 	%f2668, %f2663, %f3359, %f2667;
	fma.rn.f32 	%f2669, %f2665, %f3367, %f2668;
	fma.rn.f32 	%f2670, %f2666, %f3371, %f2669;
	mul.f32 	%f2671, %f2664, %f3364;
	fma.rn.f32 	%f2672, %f2663, %f3360, %f2671;
	fma.rn.f32 	%f2673, %f2665, %f3368, %f2672;
	fma.rn.f32 	%f2674, %f2666, %f3372, %f2673;
	mul.f32 	%f2675, %f2664, %f3365;
	fma.rn.f32 	%f2676, %f2663, %f3361, %f2675;
	fma.rn.f32 	%f2677, %f2665, %f3369, %f2676;
	fma.rn.f32 	%f2678, %f2666, %f3373, %f2677;
	mul.f32 	%f2679, %f2664, %f3366;
	fma.rn.f32 	%f2680, %f2663, %f3362, %f2679;
	fma.rn.f32 	%f2681, %f2665, %f3370, %f2680;
	fma.rn.f32 	%f2682, %f2666, %f3374, %f2681;
	mul.f32 	%f3377, %f2670, 0f3C800000;
	mul.f32 	%f3376, %f2674, 0f3C800000;
	mul.f32 	%f3375, %f2678, 0f3C800000;
	mul.f32 	%f3378, %f2682, 0f3C800000;
$L__BB12_213:
	add.f32 	%f979, %f933, %f3377;
	add.f32 	%f980, %f934, %f3376;
	add.f32 	%f981, %f935, %f3375;
	add.f32 	%f982, %f936, %f3378;
	setp.lt.f32 	%p894, %f426, 0f00000000;
	setp.gt.f32 	%p895, %f426, 0f3F800000;
	or.pred  	%p896, %p894, %p895;
	or.pred  	%p897, %p35, %p896;
	mov.f32 	%f3395, 0f00000000;
	mov.f32 	%f3396, %f3395;
	mov.f32 	%f3397, %f3395;
	mov.f32 	%f3398, %f3395;
	@%p897 bra 	$L__BB12_223;
	fma.rn.f32 	%f983, %f521, %f3, 0fBF000000;
	fma.rn.f32 	%f984, %f426, %f5, 0fBF000000;
	cvt.rmi.f32.f32 	%f2685, %f983;
	cvt.rzi.s32.f32 	%r87, %f2685;
	cvt.rmi.f32.f32 	%f2686, %f984;
	cvt.rzi.s32.f32 	%r88, %f2686;
	add.s32 	%r89, %r87, 1;
	add.s32 	%r90, %r88, 1;
	setp.gt.s32 	%p898, %r87, -1;
	setp.lt.s32 	%p899, %r87, %r141;
	and.pred  	%p67, %p898, %p899;
	setp.gt.s32 	%p900, %r88, -1;
	setp.lt.s32 	%p901, %r88, %r142;
	and.pred  	%p68, %p900, %p901;
	and.pred  	%p903, %p67, %p68;
	mov.f32 	%f3379, 0f00000000;
	not.pred 	%p904, %p903;
	mov.f32 	%f3380, %f3379;
	mov.f32 	%f3381, %f3379;
	mov.f32 	%f3382, %f3379;
	@%p904 bra 	$L__BB12_216;
	mad.lo.s32 	%r427, %r88, %r143, %r87;
	shl.b32 	%r428, %r427, 2;
	mul.wide.s32 	%rd246, %r428, 4;
	add.s64 	%rd247, %rd1, %rd246;
	ld.global.nc.f32 	%f3379, [%rd247];
	ld.global.nc.f32 	%f3380, [%rd247+4];
	ld.global.nc.f32 	%f3381, [%rd247+8];
	ld.global.nc.f32 	%f3382, [%rd247+12];
$L__BB12_216:
	setp.gt.s32 	%p905, %r87, -2;
	setp.lt.s32 	%p906, %r89, %r141;
	and.pred  	%p69, %p905, %p906;
	and.pred  	%p907, %p69, %p68;
	mov.f32 	%f3383, 0f00000000;
	not.pred 	%p908, %p907;
	mov.f32 	%f3384, %f3383;
	mov.f32 	%f3385, %f3383;
	mov.f32 	%f3386, %f3383;
	@%p908 bra 	$L__BB12_218;
	mad.lo.s32 	%r429, %r88, %r143, %r89;
	shl.b32 	%r430, %r429, 2;
	mul.wide.s32 	%rd248, %r430, 4;
	add.s64 	%rd249, %rd1, %rd248;
	ld.global.nc.f32 	%f3383, [%rd249];
	ld.global.nc.f32 	%f3384, [%rd249+4];
	ld.global.nc.f32 	%f3385, [%rd249+8];
	ld.global.nc.f32 	%f3386, [%rd249+12];
$L__BB12_218:
	setp.lt.s32 	%p909, %r88, -1;
	not.pred 	%p910, %p67;
	or.pred  	%p911, %p910, %p909;
	setp.ge.s32 	%p912, %r90, %r142;
	mov.f32 	%f3387, 0f00000000;
	or.pred  	%p913, %p911, %p912;
	mov.f32 	%f3388, %f3387;
	mov.f32 	%f3389, %f3387;
	mov.f32 	%f3390, %f3387;
	@%p913 bra 	$L__BB12_220;
	mad.lo.s32 	%r431, %r90, %r143, %r87;
	shl.b32 	%r432, %r431, 2;
	mul.wide.s32 	%rd250, %r432, 4;
	add.s64 	%rd251, %rd1, %rd250;
	ld.global.nc.f32 	%f3387, [%rd251];
	ld.global.nc.f32 	%f3388, [%rd251+4];
	ld.global.nc.f32 	%f3389, [%rd251+8];
	ld.global.nc.f32 	%f3390, [%rd251+12];
$L__BB12_220:
	setp.ge.s32 	%p914, %r90, %r142;
	setp.lt.s32 	%p915, %r88, -1;
	not.pred 	%p916, %p69;
	or.pred  	%p917, %p916, %p915;
	mov.f32 	%f3391, 0f00000000;
	or.pred  	%p918, %p917, %p914;
	mov.f32 	%f3392, %f3391;
	mov.f32 	%f3393, %f3391;
	mov.f32 	%f3394, %f3391;
	@%p918 bra 	$L__BB12_222;
	mad.lo.s32 	%r433, %r90, %r143, %r89;
	shl.b32 	%r434, %r433, 2;
	mul.wide.s32 	%rd252, %r434, 4;
	add.s64 	%rd253, %rd1, %rd252;
	ld.global.nc.f32 	%f3391, [%rd253];
	ld.global.nc.f32 	%f3392, [%rd253+4];
	ld.global.nc.f32 	%f3393, [%rd253+8];
	ld.global.nc.f32 	%f3394, [%rd253+12];
$L__BB12_222:
	cvt.rn.f32.s32 	%f2690, %r87;
	sub.f32 	%f2691, %f983, %f2690;
	cvt.rn.f32.s32 	%f2692, %r88;
	sub.f32 	%f2693, %f984, %f2692;
	mov.f32 	%f2694, 0f3F800000;
	sub.f32 	%f2695, %f2694, %f2691;
	sub.f32 	%f2696, %f2694, %f2693;
	mul.f32 	%f2697, %f2695, %f2696;
	mul.f32 	%f2698, %f2691, %f2696;
	mul.f32 	%f2699, %f2693, %f2695;
	mul.f32 	%f2700, %f2691, %f2693;
	mul.f32 	%f2701, %f2698, %f3383;
	fma.rn.f32 	%f2702, %f2697, %f3379, %f2701;
	fma.rn.f32 	%f2703, %f2699, %f3387, %f2702;
	fma.rn.f32 	%f2704, %f2700, %f3391, %f2703;
	mul.f32 	%f2705, %f2698, %f3384;
	fma.rn.f32 	%f2706, %f2697, %f3380, %f2705;
	fma.rn.f32 	%f2707, %f2699, %f3388, %f2706;
	fma.rn.f32 	%f2708, %f2700, %f3392, %f2707;
	mul.f32 	%f2709, %f2698, %f3385;
	fma.rn.f32 	%f2710, %f2697, %f3381, %f2709;
	fma.rn.f32 	%f2711, %f2699, %f3389, %f2710;
	fma.rn.f32 	%f2712, %f2700, %f3393, %f2711;
	mul.f32 	%f2713, %f2698, %f3386;
	fma.rn.f32 	%f2714, %f2697, %f3382, %f2713;
	fma.rn.f32 	%f2715, %f2699, %f3390, %f2714;
	fma.rn.f32 	%f2716, %f2700, %f3394, %f2715;
	mul.f32 	%f3397, %f2704, 0f3B800000;
	mul.f32 	%f3396, %f2708, 0f3B800000;
	mul.f32 	%f3395, %f2712, 0f3B800000;
	mul.f32 	%f3398, %f2716, 0f3B800000;
$L__BB12_223:
	add.f32 	%f1025, %f979, %f3397;
	add.f32 	%f1026, %f980, %f3396;
	add.f32 	%f1027, %f981, %f3395;
	add.f32 	%f1028, %f982, %f3398;
	setp.lt.f32 	%p919, %f426, 0f00000000;
	setp.gt.f32 	%p920, %f426, 0f3F800000;
	or.pred  	%p921, %p919, %p920;
	or.pred  	%p922, %p39, %p921;
	mov.f32 	%f3415, 0f00000000;
	mov.f32 	%f3416, %f3415;
	mov.f32 	%f3417, %f3415;
	mov.f32 	%f3418, %f3415;
	@%p922 bra 	$L__BB12_233;
	fma.rn.f32 	%f1029, %f568, %f3, 0fBF000000;
	fma.rn.f32 	%f1030, %f426, %f5, 0fBF000000;
	cvt.rmi.f32.f32 	%f2719, %f1029;
	cvt.rzi.s32.f32 	%r91, %f2719;
	cvt.rmi.f32.f32 	%f2720, %f1030;
	cvt.rzi.s32.f32 	%r92, %f2720;
	add.s32 	%r93, %r91, 1;
	add.s32 	%r94, %r92, 1;
	setp.gt.s32 	%p923, %r91, -1;
	setp.lt.s32 	%p924, %r91, %r141;
	and.pred  	%p70, %p923, %p924;
	setp.gt.s32 	%p925, %r92, -1;
	setp.lt.s32 	%p926, %r92, %r142;
	and.pred  	%p71, %p925, %p926;
	and.pred  	%p928, %p70, %p71;
	mov.f32 	%f3399, 0f00000000;
	not.pred 	%p929, %p928;
	mov.f32 	%f3400, %f3399;
	mov.f32 	%f3401, %f3399;
	mov.f32 	%f3402, %f3399;
	@%p929 bra 	$L__BB12_226;
	mad.lo.s32 	%r435, %r92, %r143, %r91;
	shl.b32 	%r436, %r435, 2;
	mul.wide.s32 	%rd254, %r436, 4;
	add.s64 	%rd255, %rd1, %rd254;
	ld.global.nc.f32 	%f3399, [%rd255];
	ld.global.nc.f32 	%f3400, [%rd255+4];
	ld.global.nc.f32 	%f3401, [%rd255+8];
	ld.global.nc.f32 	%f3402, [%rd255+12];
$L__BB12_226:
	setp.gt.s32 	%p930, %r91, -2;
	setp.lt.s32 	%p931, %r93, %r141;
	and.pred  	%p72, %p930, %p931;
	and.pred  	%p932, %p72, %p71;
	mov.f32 	%f3403, 0f00000000;
	not.pred 	%p933, %p932;
	mov.f32 	%f3404, %f3403;
	mov.f32 	%f3405, %f3403;
	mov.f32 	%f3406, %f3403;
	@%p933 bra 	$L__BB12_228;
	mad.lo.s32 	%r437, %r92, %r143, %r93;
	shl.b32 	%r438, %r437, 2;
	mul.wide.s32 	%rd256, %r438, 4;
	add.s64 	%rd257, %rd1, %rd256;
	ld.global.nc.f32 	%f3403, [%rd257];
	ld.global.nc.f32 	%f3404, [%rd257+4];
	ld.global.nc.f32 	%f3405, [%rd257+8];
	ld.global.nc.f32 	%f3406, [%rd257+12];
$L__BB12_228:
	setp.lt.s32 	%p934, %r92, -1;
	not.pred 	%p935, %p70;
	or.pred  	%p936, %p935, %p934;
	setp.ge.s32 	%p937, %r94, %r142;
	mov.f32 	%f3407, 0f00000000;
	or.pred  	%p938, %p936, %p937;
	mov.f32 	%f3408, %f3407;
	mov.f32 	%f3409, %f3407;
	mov.f32 	%f3410, %f3407;
	@%p938 bra 	$L__BB12_230;
	mad.lo.s32 	%r439, %r94, %r143, %r91;
	shl.b32 	%r440, %r439, 2;
	mul.wide.s32 	%rd258, %r440, 4;
	add.s64 	%rd259, %rd1, %rd258;
	ld.global.nc.f32 	%f3407, [%rd259];
	ld.global.nc.f32 	%f3408, [%rd259+4];
	ld.global.nc.f32 	%f3409, [%rd259+8];
	ld.global.nc.f32 	%f3410, [%rd259+12];
$L__BB12_230:
	setp.ge.s32 	%p939, %r94, %r142;
	setp.lt.s32 	%p940, %r92, -1;
	not.pred 	%p941, %p72;
	or.pred  	%p942, %p941, %p940;
	mov.f32 	%f3411, 0f00000000;
	or.pred  	%p943, %p942, %p939;
	mov.f32 	%f3412, %f3411;
	mov.f32 	%f3413, %f3411;
	mov.f32 	%f3414, %f3411;
	@%p943 bra 	$L__BB12_232;
	mad.lo.s32 	%r441, %r94, %r143, %r93;
	shl.b32 	%r442, %r441, 2;
	mul.wide.s32 	%rd260, %r442, 4;
	add.s64 	%rd261, %rd1, %rd260;
	ld.global.nc.f32 	%f3411, [%rd261];
	ld.global.nc.f32 	%f3412, [%rd261+4];
	ld.global.nc.f32 	%f3413, [%rd261+8];
	ld.global.nc.f32 	%f3414, [%rd261+12];
$L__BB12_232:
	cvt.rn.f32.s32 	%f2724, %r91;
	sub.f32 	%f2725, %f1029, %f2724;
	cvt.rn.f32.s32 	%f2726, %r92;
	sub.f32 	%f2727, %f1030, %f2726;
	mov.f32 	%f2728, 0f3F800000;
	sub.f32 	%f2729, %f2728, %f2725;
	sub.f32 	%f2730, %f2728, %f2727;
	mul.f32 	%f2731, %f2729, %f2730;
	mul.f32 	%f2732, %f2725, %f2730;
	mul.f32 	%f2733, %f2727, %f2729;
	mul.f32 	%f2734, %f2725, %f2727;
	mul.f32 	%f2735, %f2732, %f3403;
	fma.rn.f32 	%f2736, %f2731, %f3399, %f2735;
	fma.rn.f32 	%f2737, %f2733, %f3407, %f2736;
	fma.rn.f32 	%f2738, %f2734, %f3411, %f2737;
	mul.f32 	%f2739, %f2732, %f3404;
	fma.rn.f32 	%f2740, %f2731, %f3400, %f2739;
	fma.rn.f32 	%f2741, %f2733, %f3408, %f2740;
	fma.rn.f32 	%f2742, %f2734, %f3412, %f2741;
	mul.f32 	%f2743, %f2732, %f3405;
	fma.rn.f32 	%f2744, %f2731, %f3401, %f2743;
	fma.rn.f32 	%f2745, %f2733, %f3409, %f2744;
	fma.rn.f32 	%f2746, %f2734, %f3413, %f2745;
	mul.f32 	%f2747, %f2732, %f3406;
	fma.rn.f32 	%f2748, %f2731, %f3402, %f2747;
	fma.rn.f32 	%f2749, %f2733, %f3410, %f2748;
	fma.rn.f32 	%f2750, %f2734, %f3414, %f2749;
	mul.f32 	%f3417, %f2738, 0f3B800000;
	mul.f32 	%f3416, %f2742, 0f3B800000;
	mul.f32 	%f3415, %f2746, 0f3B800000;
	mul.f32 	%f3418, %f2750, 0f3B800000;
$L__BB12_233:
	add.f32 	%f1071, %f1025, %f3417;
	add.f32 	%f1072, %f1026, %f3416;
	add.f32 	%f1073, %f1027, %f3415;
	add.f32 	%f1074, %f1028, %f3418;
	setp.lt.f32 	%p944, %f473, 0f00000000;
	setp.gt.f32 	%p945, %f473, 0f3F800000;
	or.pred  	%p946, %p944, %p945;
	or.pred  	%p947, %p35, %p946;
	mov.f32 	%f3435, 0f00000000;
	mov.f32 	%f3436, %f3435;
	mov.f32 	%f3437, %f3435;
	mov.f32 	%f3438, %f3435;
	@%p947 bra 	$L__BB12_243;
	fma.rn.f32 	%f1075, %f521, %f3, 0fBF000000;
	fma.rn.f32 	%f1076, %f473, %f5, 0fBF000000;
	cvt.rmi.f32.f32 	%f2753, %f1075;
	cvt.rzi.s32.f32 	%r95, %f2753;
	cvt.rmi.f32.f32 	%f2754, %f1076;
	cvt.rzi.s32.f32 	%r96, %f2754;
	add.s32 	%r97, %r95, 1;
	add.s32 	%r98, %r96, 1;
	setp.gt.s32 	%p948, %r95, -1;
	setp.lt.s32 	%p949, %r95, %r141;
	and.pred  	%p73, %p948, %p949;
	setp.gt.s32 	%p950, %r96, -1;
	setp.lt.s32 	%p951, %r96, %r142;
	and.pred  	%p74, %p950, %p951;
	and.pred  	%p953, %p73, %p74;
	mov.f32 	%f3419, 0f00000000;
	not.pred 	%p954, %p953;
	mov.f32 	%f3420, %f3419;
	mov.f32 	%f3421, %f3419;
	mov.f32 	%f3422, %f3419;
	@%p954 bra 	$L__BB12_236;
	mad.lo.s32 	%r443, %r96, %r143, %r95;
	shl.b32 	%r444, %r443, 2;
	mul.wide.s32 	%rd262, %r444, 4;
	add.s64 	%rd263, %rd1, %rd262;
	ld.global.nc.f32 	%f3419, [%rd263];
	ld.global.nc.f32 	%f3420, [%rd263+4];
	ld.global.nc.f32 	%f3421, [%rd263+8];
	ld.global.nc.f32 	%f3422, [%rd263+12];
$L__BB12_236:
	setp.gt.s32 	%p955, %r95, -2;
	setp.lt.s32 	%p956, %r97, %r141;
	and.pred  	%p75, %p955, %p956;
	and.pred  	%p957, %p75, %p74;
	mov.f32 	%f3423, 0f00000000;
	not.pred 	%p958, %p957;
	mov.f32 	%f3424, %f3423;
	mov.f32 	%f3425, %f3423;
	mov.f32 	%f3426, %f3423;
	@%p958 bra 	$L__BB12_238;
	mad.lo.s32 	%r445, %r96, %r143, %r97;
	shl.b32 	%r446, %r445, 2;
	mul.wide.s32 	%rd264, %r446, 4;
	add.s64 	%rd265, %rd1, %rd264;
	ld.global.nc.f32 	%f3423, [%rd265];
	ld.global.nc.f32 	%f3424, [%rd265+4];
	ld.global.nc.f32 	%f3425, [%rd265+8];
	ld.global.nc.f32 	%f3426, [%rd265+12];
$L__BB12_238:
	setp.lt.s32 	%p959, %r96, -1;
	not.pred 	%p960, %p73;
	or.pred  	%p961, %p960, %p959;
	setp.ge.s32 	%p962, %r98, %r142;
	mov.f32 	%f3427, 0f00000000;
	or.pred  	%p963, %p961, %p962;
	mov.f32 	%f3428, %f3427;
	mov.f32 	%f3429, %f3427;
	mov.f32 	%f3430, %f3427;
	@%p963 bra 	$L__BB12_240;
	mad.lo.s32 	%r447, %r98, %r143, %r95;
	shl.b32 	%r448, %r447, 2;
	mul.wide.s32 	%rd266, %r448, 4;
	add.s64 	%rd267, %rd1, %rd266;
	ld.global.nc.f32 	%f3427, [%rd267];
	ld.global.nc.f32 	%f3428, [%rd267+4];
	ld.global.nc.f32 	%f3429, [%rd267+8];
	ld.global.nc.f32 	%f3430, [%rd267+12];
$L__BB12_240:
	setp.ge.s32 	%p964, %r98, %r142;
	setp.lt.s32 	%p965, %r96, -1;
	not.pred 	%p966, %p75;
	or.pred  	%p967, %p966, %p965;
	mov.f32 	%f3431, 0f00000000;
	or.pred  	%p968, %p967, %p964;
	mov.f32 	%f3432, %f3431;
	mov.f32 	%f3433, %f3431;
	mov.f32 	%f3434, %f3431;
	@%p968 bra 	$L__BB12_242;
	mad.lo.s32 	%r449, %r98, %r143, %r97;
	shl.b32 	%r450, %r449, 2;
	mul.wide.s32 	%rd268, %r450, 4;
	add.s64 	%rd269, %rd1, %rd268;
	ld.global.nc.f32 	%f3431, [%rd269];
	ld.global.nc.f32 	%f3432, [%rd269+4];
	ld.global.nc.f32 	%f3433, [%rd269+8];
	ld.global.nc.f32 	%f3434, [%rd269+12];
$L__BB12_242:
	cvt.rn.f32.s32 	%f2758, %r95;
	sub.f32 	%f2759, %f1075, %f2758;
	cvt.rn.f32.s32 	%f2760, %r96;
	sub.f32 	%f2761, %f1076, %f2760;
	mov.f32 	%f2762, 0f3F800000;
	sub.f32 	%f2763, %f2762, %f2759;
	sub.f32 	%f2764, %f2762, %f2761;
	mul.f32 	%f2765, %f2763, %f2764;
	mul.f32 	%f2766, %f2759, %f2764;
	mul.f32 	%f2767, %f2761, %f2763;
	mul.f32 	%f2768, %f2759, %f2761;
	mul.f32 	%f2769, %f2766, %f3423;
	fma.rn.f32 	%f2770, %f2765, %f3419, %f2769;
	fma.rn.f32 	%f2771, %f2767, %f3427, %f2770;
	fma.rn.f32 	%f2772, %f2768, %f3431, %f2771;
	mul.f32 	%f2773, %f2766, %f3424;
	fma.rn.f32 	%f2774, %f2765, %f3420, %f2773;
	fma.rn.f32 	%f2775, %f2767, %f3428, %f2774;
	fma.rn.f32 	%f2776, %f2768, %f3432, %f2775;
	mul.f32 	%f2777, %f2766, %f3425;
	fma.rn.f32 	%f2778, %f2765, %f3421, %f2777;
	fma.rn.f32 	%f2779, %f2767, %f3429, %f2778;
	fma.rn.f32 	%f2780, %f2768, %f3433, %f2779;
	mul.f32 	%f2781, %f2766, %f3426;
	fma.rn.f32 	%f2782, %f2765, %f3422, %f2781;
	fma.rn.f32 	%f2783, %f2767, %f3430, %f2782;
	fma.rn.f32 	%f2784, %f2768, %f3434, %f2783;
	mul.f32 	%f3437, %f2772, 0f3B800000;
	mul.f32 	%f3436, %f2776, 0f3B800000;
	mul.f32 	%f3435, %f2780, 0f3B800000;
	mul.f32 	%f3438, %f2784, 0f3B800000;
$L__BB12_243:
	add.f32 	%f1117, %f1071, %f3437;
	add.f32 	%f1118, %f1072, %f3436;
	add.f32 	%f1119, %f1073, %f3435;
	add.f32 	%f1120, %f1074, %f3438;
	setp.lt.f32 	%p969, %f473, 0f00000000;
	setp.gt.f32 	%p970, %f473, 0f3F800000;
	or.pred  	%p971, %p969, %p970;
	or.pred  	%p972, %p39, %p971;
	mov.f32 	%f3455, 0f00000000;
	mov.f32 	%f3456, %f3455;
	mov.f32 	%f3457, %f3455;
	mov.f32 	%f3458, %f3455;
	@%p972 bra 	$L__BB12_253;
	fma.rn.f32 	%f1121, %f568, %f3, 0fBF000000;
	fma.rn.f32 	%f1122, %f473, %f5, 0fBF000000;
	cvt.rmi.f32.f32 	%f2787, %f1121;
	cvt.rzi.s32.f32 	%r99, %f2787;
	cvt.rmi.f32.f32 	%f2788, %f1122;
	cvt.rzi.s32.f32 	%r100, %f2788;
	add.s32 	%r101, %r99, 1;
	add.s32 	%r102, %r100, 1;
	setp.gt.s32 	%p973, %r99, -1;
	setp.lt.s32 	%p974, %r99, %r141;
	and.pred  	%p76, %p973, %p974;
	setp.gt.s32 	%p975, %r100, -1;
	setp.lt.s32 	%p976, %r100, %r142;
	and.pred  	%p77, %p975, %p976;
	and.pred  	%p978, %p76, %p77;
	mov.f32 	%f3439, 0f00000000;
	not.pred 	%p979, %p978;
	mov.f32 	%f3440, %f3439;
	mov.f32 	%f3441, %f3439;
	mov.f32 	%f3442, %f3439;
	@%p979 bra 	$L__BB12_246;
	mad.lo.s32 	%r451, %r100, %r143, %r99;
	shl.b32 	%r452, %r451, 2;
	mul.wide.s32 	%rd270, %r452, 4;
	add.s64 	%rd271, %rd1, %rd270;
	ld.global.nc.f32 	%f3439, [%rd271];
	ld.global.nc.f32 	%f3440, [%rd271+4];
	ld.global.nc.f32 	%f3441, [%rd271+8];
	ld.global.nc.f32 	%f3442, [%rd271+12];
$L__BB12_246:
	setp.gt.s32 	%p980, %r99, -2;
	setp.lt.s32 	%p981, %r101, %r141;
	and.pred  	%p78, %p980, %p981;
	and.pred  	%p982, %p78, %p77;
	mov.f32 	%f3443, 0f00000000;
	not.pred 	%p983, %p982;
	mov.f32 	%f3444, %f3443;
	mov.f32 	%f3445, %f3443;
	mov.f32 	%f3446, %f3443;
	@%p983 bra 	$L__BB12_248;
	mad.lo.s32 	%r453, %r100, %r143, %r101;
	shl.b32 	%r454, %r453, 2;
	mul.wide.s32 	%rd272, %r454, 4;
	add.s64 	%rd273, %rd1, %rd272;
	ld.global.nc.f32 	%f3443, [%rd273];
	ld.global.nc.f32 	%f3444, [%rd273+4];
	ld.global.nc.f32 	%f3445, [%rd273+8];
	ld.global.nc.f32 	%f3446, [%rd273+12];
$L__BB12_248:
	setp.lt.s32 	%p984, %r100, -1;
	not.pred 	%p985, %p76;
	or.pred  	%p986, %p985, %p984;
	setp.ge.s32 	%p987, %r102, %r142;
	mov.f32 	%f3447, 0f00000000;
	or.pred  	%p988, %p986, %p987;
	mov.f32 	%f3448, %f3447;
	mov.f32 	%f3449, %f3447;
	mov.f32 	%f3450, %f3447;
	@%p988 bra 	$L__BB12_250;
	mad.lo.s32 	%r455, %r102, %r143, %r99;
	shl.b32 	%r456, %r455, 2;
	mul.wide.s32 	%rd274, %r456, 4;
	add.s64 	%rd275, %rd1, %rd274;
	ld.global.nc.f32 	%f3447, [%rd275];
	ld.global.nc.f32 	%f3448, [%rd275+4];
	ld.global.nc.f32 	%f3449, [%rd275+8];
	ld.global.nc.f32 	%f3450, [%rd275+12];
$L__BB12_250:
	setp.ge.s32 	%p989, %r102, %r142;
	setp.lt.s32 	%p990, %r100, -1;
	not.pred 	%p991, %p78;
	or.pred  	%p992, %p991, %p990;
	mov.f32 	%f3451, 0f00000000;
	or.pred  	%p993, %p992, %p989;
	mov.f32 	%f3452, %f3451;
	mov.f32 	%f3453, %f3451;
	mov.f32 	%f3454, %f3451;
	@%p993 bra 	$L__BB12_252;
	mad.lo.s32 	%r457, %r102, %r143, %r101;
	shl.b32 	%r458, %r457, 2;
	mul.wide.s32 	%rd276, %r458, 4;
	add.s64 	%rd277, %rd1, %rd276;
	ld.global.nc.f32 	%f3451, [%rd277];
	ld.global.nc.f32 	%f3452, [%rd277+4];
	ld.global.nc.f32 	%f3453, [%rd277+8];
	ld.global.nc.f32 	%f3454, [%rd277+12];
$L__BB12_252:
	cvt.rn.f32.s32 	%f2792, %r99;
	sub.f32 	%f2793, %f1121, %f2792;
	cvt.rn.f32.s32 	%f2794, %r100;
	sub.f32 	%f2795, %f1122, %f2794;
	mov.f32 	%f2796, 0f3F800000;
	sub.f32 	%f2797, %f2796, %f2793;
	sub.f32 	%f2798, %f2796, %f2795;
	mul.f32 	%f2799, %f2797, %f2798;
	mul.f32 	%f2800, %f2793, %f2798;
	mul.f32 	%f2801, %f2795, %f2797;
	mul.f32 	%f2802, %f2793, %f2795;
	mul.f32 	%f2803, %f2800, %f3443;
	fma.rn.f32 	%f2804, %f2799, %f3439, %f2803;
	fma.rn.f32 	%f2805, %f2801, %f3447, %f2804;
	fma.rn.f32 	%f2806, %f2802, %f3451, %f2805;
	mul.f32 	%f2807, %f2800, %f3444;
	fma.rn.f32 	%f2808, %f2799, %f3440, %f2807;
	fma.rn.f32 	%f2809, %f2801, %f3448, %f2808;
	fma.rn.f32 	%f2810, %f2802, %f3452, %f2809;
	mul.f32 	%f2811, %f2800, %f3445;
	fma.rn.f32 	%f2812, %f2799, %f3441, %f2811;
	fma.rn.f32 	%f2813, %f2801, %f3449, %f2812;
	fma.rn.f32 	%f2814, %f2802, %f3453, %f2813;
	mul.f32 	%f2815, %f2800, %f3446;
	fma.rn.f32 	%f2816, %f2799, %f3442, %f2815;
	fma.rn.f32 	%f2817, %f2801, %f3450, %f2816;
	fma.rn.f32 	%f2818, %f2802, %f3454, %f2817;
	mul.f32 	%f3457, %f2806, 0f3B800000;
	mul.f32 	%f3456, %f2810, 0f3B800000;
	mul.f32 	%f3455, %f2814, 0f3B800000;
	mul.f32 	%f3458, %f2818, 0f3B800000;
$L__BB12_253:
	add.f32 	%f1555, %f1117, %f3457;
	add.f32 	%f1556, %f1118, %f3456;
	add.f32 	%f1557, %f1119, %f3455;
	add.f32 	%f3642, %f1120, %f3458;
	bra.uni 	$L__BB12_345;
$L__BB12_254:
	mul.f32 	%f1167, %f4, %f7;
	sub.f32 	%f1168, %f1, %f1167;
	mul.f32 	%f1169, %f6, %f7;
	sub.f32 	%f1170, %f2, %f1169;
	setp.lt.f32 	%p117, %f1168, 0f00000000;
	setp.gt.f32 	%p118, %f1168, 0f3F800000;
	or.pred  	%p119, %p117, %p118;
	setp.lt.f32 	%p120, %f1170, 0f00000000;
	setp.gt.f32 	%p121, %f1170, 0f3F800000;
	or.pred  	%p79, %p120, %p121;
	or.pred  	%p123, %p119, %p79;
	mov.f32 	%f3475, 0f00000000;
	mov.f32 	%f3476, %f3475;
	mov.f32 	%f3477, %f3475;
	mov.f32 	%f3478, %f3475;
	@%p123 bra 	$L__BB12_264;
	fma.rn.f32 	%f1171, %f1168, %f3, 0fBF000000;
	fma.rn.f32 	%f1172, %f1170, %f5, 0fBF000000;
	cvt.rmi.f32.f32 	%f1665, %f1171;
	cvt.rzi.s32.f32 	%r103, %f1665;
	cvt.rmi.f32.f32 	%f1666, %f1172;
	cvt.rzi.s32.f32 	%r104, %f1666;
	add.s32 	%r105, %r103, 1;
	add.s32 	%r106, %r104, 1;
	setp.gt.s32 	%p124, %r103, -1;
	setp.lt.s32 	%p125, %r103, %r141;
	and.pred  	%p80, %p124, %p125;
	setp.gt.s32 	%p126, %r104, -1;
	setp.lt.s32 	%p127, %r104, %r142;
	and.pred  	%p81, %p126, %p127;
	and.pred  	%p129, %p80, %p81;
	mov.f32 	%f3459, 0f00000000;
	not.pred 	%p130, %p129;
	mov.f32 	%f3460, %f3459;
	mov.f32 	%f3461, %f3459;
	mov.f32 	%f3462, %f3459;
	@%p130 bra 	$L__BB12_257;
	mad.lo.s32 	%r160, %r104, %r143, %r103;
	shl.b32 	%r161, %r160, 2;
	mul.wide.s32 	%rd6, %r161, 4;
	add.s64 	%rd7, %rd1, %rd6;
	ld.global.nc.f32 	%f3459, [%rd7];
	ld.global.nc.f32 	%f3460, [%rd7+4];
	ld.global.nc.f32 	%f3461, [%rd7+8];
	ld.global.nc.f32 	%f3462, [%rd7+12];
$L__BB12_257:
	setp.gt.s32 	%p131, %r103, -2;
	setp.lt.s32 	%p132, %r105, %r141;
	and.pred  	%p82, %p131, %p132;
	and.pred  	%p133, %p82, %p81;
	mov.f32 	%f3463, 0f00000000;
	not.pred 	%p134, %p133;
	mov.f32 	%f3464, %f3463;
	mov.f32 	%f3465, %f3463;
	mov.f32 	%f3466, %f3463;
	@%p134 bra 	$L__BB12_259;
	mad.lo.s32 	%r162, %r104, %r143, %r105;
	shl.b32 	%r163, %r162, 2;
	mul.wide.s32 	%rd8, %r163, 4;
	add.s64 	%rd9, %rd1, %rd8;
	ld.global.nc.f32 	%f3463, [%rd9];
	ld.global.nc.f32 	%f3464, [%rd9+4];
	ld.global.nc.f32 	%f3465, [%rd9+8];
	ld.global.nc.f32 	%f3466, [%rd9+12];
$L__BB12_259:
	setp.lt.s32 	%p135, %r104, -1;
	not.pred 	%p136, %p80;
	or.pred  	%p137, %p136, %p135;
	setp.ge.s32 	%p138, %r106, %r142;
	mov.f32 	%f3467, 0f00000000;
	or.pred  	%p139, %p137, %p138;
	mov.f32 	%f3468, %f3467;
	mov.f32 	%f3469, %f3467;
	mov.f32 	%f3470, %f3467;
	@%p139 bra 	$L__BB12_261;
	mad.lo.s32 	%r164, %r106, %r143, %r103;
	shl.b32 	%r165, %r164, 2;
	mul.wide.s32 	%rd10, %r165, 4;
	add.s64 	%rd11, %rd1, %rd10;
	ld.global.nc.f32 	%f3467, [%rd11];
	ld.global.nc.f32 	%f3468, [%rd11+4];
	ld.global.nc.f32 	%f3469, [%rd11+8];
	ld.global.nc.f32 	%f3470, [%rd11+12];
$L__BB12_261:
	setp.ge.s32 	%p140, %r106, %r142;
	setp.lt.s32 	%p141, %r104, -1;
	not.pred 	%p142, %p82;
	or.pred  	%p143, %p142, %p141;
	mov.f32 	%f3471, 0f00000000;
	or.pred  	%p144, %p143, %p140;
	mov.f32 	%f3472, %f3471;
	mov.f32 	%f3473, %f3471;
	mov.f32 	%f3474, %f3471;
	@%p144 bra 	$L__BB12_263;
	mad.lo.s32 	%r166, %r106, %r143, %r105;
	shl.b32 	%r167, %r166, 2;
	mul.wide.s32 	%rd12, %r167, 4;
	add.s64 	%rd13, %rd1, %rd12;
	ld.global.nc.f32 	%f3471, [%rd13];
	ld.global.nc.f32 	%f3472, [%rd13+4];
	ld.global.nc.f32 	%f3473, [%rd13+8];
	ld.global.nc.f32 	%f3474, [%rd13+12];
$L__BB12_263:
	cvt.rn.f32.s32 	%f1670, %r103;
	sub.f32 	%f1671, %f1171, %f1670;
	cvt.rn.f32.s32 	%f1672, %r104;
	sub.f32 	%f1673, %f1172, %f1672;
	mov.f32 	%f1674, 0f3F800000;
	sub.f32 	%f1675, %f1674, %f1671;
	sub.f32 	%f1676, %f1674, %f1673;
	mul.f32 	%f1677, %f1675, %f1676;
	mul.f32 	%f1678, %f1671, %f1676;
	mul.f32 	%f1679, %f1673, %f1675;
	mul.f32 	%f1680, %f1671, %f1673;
	mul.f32 	%f1681, %f1678, %f3463;
	fma.rn.f32 	%f1682, %f1677, %f3459, %f1681;
	fma.rn.f32 	%f1683, %f1679, %f3467, %f1682;
	fma.rn.f32 	%f3477, %f1680, %f3471, %f1683;
	mul.f32 	%f1684, %f1678, %f3464;
	fma.rn.f32 	%f1685, %f1677, %f3460, %f1684;
	fma.rn.f32 	%f1686, %f1679, %f3468, %f1685;
	fma.rn.f32 	%f3476, %f1680, %f3472, %f1686;
	mul.f32 	%f1687, %f1678, %f3465;
	fma.rn.f32 	%f1688, %f1677, %f3461, %f1687;
	fma.rn.f32 	%f1689, %f1679, %f3469, %f1688;
	fma.rn.f32 	%f3475, %f1680, %f3473, %f1689;
	mul.f32 	%f1690, %f1678, %f3466;
	fma.rn.f32 	%f1691, %f1677, %f3462, %f1690;
	fma.rn.f32 	%f1692, %f1679, %f3470, %f1691;
	fma.rn.f32 	%f3478, %f1680, %f3474, %f1692;
$L__BB12_264:
	setp.lt.f32 	%p145, %f1, 0f00000000;
	setp.gt.f32 	%p146, %f1, 0f3F800000;
	or.pred  	%p147, %p145, %p146;
	or.pred  	%p148, %p147, %p79;
	mov.f32 	%f3495, 0f00000000;
	mov.f32 	%f3496, %f3495;
	mov.f32 	%f3497, %f3495;
	mov.f32 	%f3498, %f3495;
	@%p148 bra 	$L__BB12_274;
	fma.rn.f32 	%f1213, %f1, %f3, 0fBF000000;
	fma.rn.f32 	%f1214, %f1170, %f5, 0fBF000000;
	cvt.rmi.f32.f32 	%f1695, %f1213;
	cvt.rzi.s32.f32 	%r107, %f1695;
	cvt.rmi.f32.f32 	%f1696, %f1214;
	cvt.rzi.s32.f32 	%r108, %f1696;
	add.s32 	%r109, %r107, 1;
	add.s32 	%r110, %r108, 1;
	setp.gt.s32 	%p149, %r107, -1;
	setp.lt.s32 	%p150, %r107, %r141;
	and.pred  	%p83, %p149, %p150;
	setp.gt.s32 	%p151, %r108, -1;
	setp.lt.s32 	%p152, %r108, %r142;
	and.pred  	%p84, %p151, %p152;
	and.pred  	%p154, %p83, %p84;
	mov.f32 	%f3479, 0f00000000;
	not.pred 	%p155, %p154;
	mov.f32 	%f3480, %f3479;
	mov.f32 	%f3481, %f3479;
	mov.f32 	%f3482, %f3479;
	@%p155 bra 	$L__BB12_267;
	mad.lo.s32 	%r168, %r108, %r143, %r107;
	shl.b32 	%r169, %r168, 2;
	mul.wide.s32 	%rd14, %r169, 4;
	add.s64 	%rd15, %rd1, %rd14;
	ld.global.nc.f32 	%f3479, [%rd15];
	ld.global.nc.f32 	%f3480, [%rd15+4];
	ld.global.nc.f32 	%f3481, [%rd15+8];
	ld.global.nc.f32 	%f3482, [%rd15+12];
$L__BB12_267:
	setp.gt.s32 	%p156, %r107, -2;
	setp.lt.s32 	%p157, %r109, %r141;
	and.pred  	%p85, %p156, %p157;
	and.pred  	%p158, %p85, %p84;
	mov.f32 	%f3483, 0f00000000;
	not.pred 	%p159, %p158;
	mov.f32 	%f3484, %f3483;
	mov.f32 	%f3485, %f3483;
	mov.f32 	%f3486, %f3483;
	@%p159 bra 	$L__BB12_269;
	mad.lo.s32 	%r170, %r108, %r143, %r109;
	shl.b32 	%r171, %r170, 2;
	mul.wide.s32 	%rd16, %r171, 4;
	add.s64 	%rd17, %rd1, %rd16;
	ld.global.nc.f32 	%f3483, [%rd17];
	ld.global.nc.f32 	%f3484, [%rd17+4];
	ld.global.nc.f32 	%f3485, [%rd17+8];
	ld.global.nc.f32 	%f3486, [%rd17+12];
$L__BB12_269:
	setp.lt.s32 	%p160, %r108, -1;
	not.pred 	%p161, %p83;
	or.pred  	%p162, %p161, %p160;
	setp.ge.s32 	%p163, %r110, %r142;
	mov.f32 	%f3487, 0f00000000;
	or.pred  	%p164, %p162, %p163;
	mov.f32 	%f3488, %f3487;
	mov.f32 	%f3489, %f3487;
	mov.f32 	%f3490, %f3487;
	@%p164 bra 	$L__BB12_271;
	mad.lo.s32 	%r172, %r110, %r143, %r107;
	shl.b32 	%r173, %r172, 2;
	mul.wide.s32 	%rd18, %r173, 4;
	add.s64 	%rd19, %rd1, %rd18;
	ld.global.nc.f32 	%f3487, [%rd19];
	ld.global.nc.f32 	%f3488, [%rd19+4];
	ld.global.nc.f32 	%f3489, [%rd19+8];
	ld.global.nc.f32 	%f3490, [%rd19+12];
$L__BB12_271:
	setp.ge.s32 	%p165, %r110, %r142;
	setp.lt.s32 	%p166, %r108, -1;
	not.pred 	%p167, %p85;
	or.pred  	%p168, %p167, %p166;
	mov.f32 	%f3491, 0f00000000;
	or.pred  	%p169, %p168, %p165;
	mov.f32 	%f3492, %f3491;
	mov.f32 	%f3493, %f3491;
	mov.f32 	%f3494, %f3491;
	@%p169 bra 	$L__BB12_273;
	mad.lo.s32 	%r174, %r110, %r143, %r109;
	shl.b32 	%r175, %r174, 2;
	mul.wide.s32 	%rd20, %r175, 4;
	add.s64 	%rd21, %rd1, %rd20;
	ld.global.nc.f32 	%f3491, [%rd21];
	ld.global.nc.f32 	%f3492, [%rd21+4];
	ld.global.nc.f32 	%f3493, [%rd21+8];
	ld.global.nc.f32 	%f3494, [%rd21+12];
$L__BB12_273:
	cvt.rn.f32.s32 	%f1700, %r107;
	sub.f32 	%f1701, %f1213, %f1700;
	cvt.rn.f32.s32 	%f1702, %r108;
	sub.f32 	%f1703, %f1214, %f1702;
	mov.f32 	%f1704, 0f3F800000;
	sub.f32 	%f1705, %f1704, %f1701;
	sub.f32 	%f1706, %f1704, %f1703;
	mul.f32 	%f1707, %f1705, %f1706;
	mul.f32 	%f1708, %f1701, %f1706;
	mul.f32 	%f1709, %f1705, %f1703;
	mul.f32 	%f1710, %f1701, %f1703;
	mul.f32 	%f1711, %f1708, %f3483;
	fma.rn.f32 	%f1712, %f1707, %f3479, %f1711;
	fma.rn.f32 	%f1713, %f1709, %f3487, %f1712;
	fma.rn.f32 	%f3495, %f1710, %f3491, %f1713;
	mul.f32 	%f1714, %f1708, %f3484;
	fma.rn.f32 	%f1715, %f1707, %f3480, %f1714;
	fma.rn.f32 	%f1716, %f1709, %f3488, %f1715;
	fma.rn.f32 	%f3496, %f1710, %f3492, %f1716;
	mul.f32 	%f1717, %f1708, %f3485;
	fma.rn.f32 	%f1718, %f1707, %f3481, %f1717;
	fma.rn.f32 	%f1719, %f1709, %f3489, %f1718;
	fma.rn.f32 	%f3497, %f1710, %f3493, %f1719;
	mul.f32 	%f1720, %f1708, %f3486;
	fma.rn.f32 	%f1721, %f1707, %f3482, %f1720;
	fma.rn.f32 	%f1722, %f1709, %f3490, %f1721;
	fma.rn.f32 	%f3498, %f1710, %f3494, %f1722;
$L__BB12_274:
	add.f32 	%f1255, %f1, %f1167;
	setp.lt.f32 	%p170, %f1255, 0f00000000;
	setp.gt.f32 	%p171, %f1255, 0f3F800000;
	or.pred  	%p86, %p170, %p171;
	or.pred  	%p172, %p86, %p79;
	mov.f32 	%f3515, 0f00000000;
	mov.f32 	%f3516, %f3515;
	mov.f32 	%f3517, %f3515;
	mov.f32 	%f3518, %f3515;
	@%p172 bra 	$L__BB12_284;
	fma.rn.f32 	%f1256, %f1255, %f3, 0fBF000000;
	fma.rn.f32 	%f1257, %f1170, %f5, 0fBF000000;
	cvt.rmi.f32.f32 	%f1725, %f1256;
	cvt.rzi.s32.f32 	%r111, %f1725;
	cvt.rmi.f32.f32 	%f1726, %f1257;
	cvt.rzi.s32.f32 	%r112, %f1726;
	add.s32 	%r113, %r111, 1;
	add.s32 	%r114, %r112, 1;
	setp.gt.s32 	%p173, %r111, -1;
	setp.lt.s32 	%p174, %r111, %r141;
	and.pred  	%p87, %p173, %p174;
	setp.gt.s32 	%p175, %r112, -1;
	setp.lt.s32 	%p176, %r112, %r142;
	and.pred  	%p88, %p175, %p176;
	and.pred  	%p178, %p87, %p88;
	mov.f32 	%f3499, 0f00000000;
	not.pred 	%p179, %p178;
	mov.f32 	%f3500, %f3499;
	mov.f32 	%f3501, %f3499;
	mov.f32 	%f3502, %f3499;
	@%p179 bra 	$L__BB12_277;
	mad.lo.s32 	%r176, %r112, %r143, %r111;
	shl.b32 	%r177, %r176, 2;
	mul.wide.s32 	%rd22, %r177, 4;
	add.s64 	%rd23, %rd1, %rd22;
	ld.global.nc.f32 	%f3499, [%rd23];
	ld.global.nc.f32 	%f3500, [%rd23+4];
	ld.global.nc.f32 	%f3501, [%rd23+8];
	ld.global.nc.f32 	%f3502, [%rd23+12];
$L__BB12_277:
	setp.gt.s32 	%p180, %r111, -2;
	setp.lt.s32 	%p181, %r113, %r141;
	and.pred  	%p89, %p180, %p181;
	and.pred  	%p182, %p89, %p88;
	mov.f32 	%f3503, 0f00000000;
	not.pred 	%p183, %p182;
	mov.f32 	%f3504, %f3503;
	mov.f32 	%f3505, %f3503;
	mov.f32 	%f3506, %f3503;
	@%p183 bra 	$L__BB12_279;
	mad.lo.s32 	%r178, %r112, %r143, %r113;
	shl.b32 	%r179, %r178, 2;
	mul.wide.s32 	%rd24, %r179, 4;
	add.s64 	%rd25, %rd1, %rd24;
	ld.global.nc.f32 	%f3503, [%rd25];
	ld.global.nc.f32 	%f3504, [%rd25+4];
	ld.global.nc.f32 	%f3505, [%rd25+8];
	ld.global.nc.f32 	%f3506, [%rd25+12];
$L__BB12_279:
	setp.lt.s32 	%p184, %r112, -1;
	not.pred 	%p185, %p87;
	or.pred  	%p186, %p185, %p184;
	setp.ge.s32 	%p187, %r114, %r142;
	mov.f32 	%f3507, 0f00000000;
	or.pred  	%p188, %p186, %p187;
	mov.f32 	%f3508, %f3507;
	mov.f32 	%f3509, %f3507;
	mov.f32 	%f3510, %f3507;
	@%p188 bra 	$L__BB12_281;
	mad.lo.s32 	%r180, %r114, %r143, %r111;
	shl.b32 	%r181, %r180, 2;
	mul.wide.s32 	%rd26, %r181, 4;
	add.s64 	%rd27, %rd1, %rd26;
	ld.global.nc.f32 	%f3507, [%rd27];
	ld.global.nc.f32 	%f3508, [%rd27+4];
	ld.global.nc.f32 	%f3509, [%rd27+8];
	ld.global.nc.f32 	%f3510, [%rd27+12];
$L__BB12_281:
	not.pred 	%p191, %p89;
	or.pred  	%p192, %p191, %p184;
	mov.f32 	%f3511, 0f00000000;
	or.pred  	%p193, %p192, %p187;
	mov.f32 	%f3512, %f3511;
	mov.f32 	%f3513, %f3511;
	mov.f32 	%f3514, %f3511;
	@%p193 bra 	$L__BB12_283;
	mad.lo.s32 	%r182, %r114, %r143, %r113;
	shl.b32 	%r183, %r182, 2;
	mul.wide.s32 	%rd28, %r183, 4;
	add.s64 	%rd29, %rd1, %rd28;
	ld.global.nc.f32 	%f3511, [%rd29];
	ld.global.nc.f32 	%f3512, [%rd29+4];
	ld.global.nc.f32 	%f3513, [%rd29+8];
	ld.global.nc.f32 	%f3514, [%rd29+12];
$L__BB12_283:
	cvt.rn.f32.s32 	%f1730, %r111;
	sub.f32 	%f1731, %f1256, %f1730;
	cvt.rn.f32.s32 	%f1732, %r112;
	sub.f32 	%f1733, %f1257, %f1732;
	mov.f32 	%f1734, 0f3F800000;
	sub.f32 	%f1735, %f1734, %f1731;
	sub.f32 	%f1736, %f1734, %f1733;
	mul.f32 	%f1737, %f1735, %f1736;
	mul.f32 	%f1738, %f1731, %f1736;
	mul.f32 	%f1739, %f1733, %f1735;
	mul.f32 	%f1740, %f1731, %f1733;
	mul.f32 	%f1741, %f1738, %f3503;
	fma.rn.f32 	%f1742, %f1737, %f3499, %f1741;
	fma.rn.f32 	%f1743, %f1739, %f3507, %f1742;
	fma.rn.f32 	%f3515, %f1740, %f3511, %f1743;
	mul.f32 	%f1744, %f1738, %f3504;
	fma.rn.f32 	%f1745, %f1737, %f3500, %f1744;
	fma.rn.f32 	%f1746, %f1739, %f3508, %f1745;
	fma.rn.f32 	%f3516, %f1740, %f3512, %f1746;
	mul.f32 	%f1747, %f1738, %f3505;
	fma.rn.f32 	%f1748, %f1737, %f3501, %f1747;
	fma.rn.f32 	%f1749, %f1739, %f3509, %f1748;
	fma.rn.f32 	%f3517, %f1740, %f3513, %f1749;
	mul.f32 	%f1750, %f1738, %f3506;
	fma.rn.f32 	%f1751, %f1737, %f3502, %f1750;
	fma.rn.f32 	%f1752, %f1739, %f3510, %f1751;
	fma.rn.f32 	%f3518, %f1740, %f3514, %f1752;
$L__BB12_284:
	setp.lt.f32 	%p194, %f1168, 0f00000000;
	max.f32 	%f1754, %f1168, %f2;
	setp.gt.f32 	%p195, %f1754, 0f3F800000;
	or.pred  	%p196, %p195, %p194;
	mov.f32 	%f3535, 0f00000000;
	mov.f32 	%f3536, %f3535;
	mov.f32 	%f3537, %f3535;
	mov.f32 	%f3538, %f3535;
	@%p196 bra 	$L__BB12_294;
	fma.rn.f32 	%f1298, %f1168, %f3, 0fBF000000;
	fma.rn.f32 	%f1299, %f2, %f5, 0fBF000000;
	cvt.rmi.f32.f32 	%f1756, %f1298;
	cvt.rzi.s32.f32 	%r115, %f1756;
	cvt.rmi.f32.f32 	%f1757, %f1299;
	cvt.rzi.s32.f32 	%r116, %f1757;
	add.s32 	%r117, %r115, 1;
	add.s32 	%r118, %r116, 1;
	setp.gt.s32 	%p197, %r115, -1;
	setp.lt.s32 	%p198, %r115, %r141;
	and.pred  	%p90, %p197, %p198;
	setp.gt.s32 	%p199, %r116, -1;
	setp.lt.s32 	%p200, %r116, %r142;
	and.pred  	%p91, %p199, %p200;
	and.pred  	%p202, %p90, %p91;
	mov.f32 	%f3519, 0f00000000;
	not.pred 	%p203, %p202;
	mov.f32 	%f3520, %f3519;
	mov.f32 	%f3521, %f3519;
	mov.f32 	%f3522, %f3519;
	@%p203 bra 	$L__BB12_287;
	mad.lo.s32 	%r184, %r116, %r143, %r115;
	shl.b32 	%r185, %r184, 2;
	mul.wide.s32 	%rd30, %r185, 4;
	add.s64 	%rd31, %rd1, %rd30;
	ld.global.nc.f32 	%f3519, [%rd31];
	ld.global.nc.f32 	%f3520, [%rd31+4];
	ld.global.nc.f32 	%f3521, [%rd31+8];
	ld.global.nc.f32 	%f3522, [%rd31+12];
$L__BB12_287:
	setp.gt.s32 	%p204, %r115, -2;
	setp.lt.s32 	%p205, %r117, %r141;
	and.pred  	%p92, %p204, %p205;
	and.pred  	%p206, %p92, %p91;
	mov.f32 	%f3523, 0f00000000;
	not.pred 	%p207, %p206;
	mov.f32 	%f3524, %f3523;
	mov.f32 	%f3525, %f3523;
	mov.f32 	%f3526, %f3523;
	@%p207 bra 	$L__BB12_289;
	mad.lo.s32 	%r186, %r116, %r143, %r117;
	shl.b32 	%r187, %r186, 2;
	mul.wide.s32 	%rd32, %r187, 4;
	add.s64 	%rd33, %rd1, %rd32;
	ld.global.nc.f32 	%f3523, [%rd33];
	ld.global.nc.f32 	%f3524, [%rd33+4];
	ld.global.nc.f32 	%f3525, [%rd33+8];
	ld.global.nc.f32 	%f3526, [%rd33+12];
$L__BB12_289:
	setp.lt.s32 	%p208, %r116, -1;
	not.pred 	%p209, %p90;
	or.pred  	%p210, %p209, %p208;
	setp.ge.s32 	%p211, %r118, %r142;
	mov.f32 	%f3527, 0f00000000;
	or.pred  	%p212, %p210, %p211;
	mov.f32 	%f3528, %f3527;
	mov.f32 	%f3529, %f3527;
	mov.f32 	%f3530, %f3527;
	@%p212 bra 	$L__BB12_291;
	mad.lo.s32 	%r188, %r118, %r143, %r115;
	shl.b32 	%r189, %r188, 2;
	mul.wide.s32 	%rd34, %r189, 4;
	add.s64 	%rd35, %rd1, %rd34;
	ld.global.nc.f32 	%f3527, [%rd35];
	ld.global.nc.f32 	%f3528, [%rd35+4];
	ld.global.nc.f32 	%f3529, [%rd35+8];
	ld.global.nc.f32 	%f3530, [%rd35+12];
$L__BB12_291:
	not.pred 	%p215, %p92;
	or.pred  	%p216, %p215, %p208;
	mov.f32 	%f3531, 0f00000000;
	or.pred  	%p217, %p216, %p211;
	mov.f32 	%f3532, %f3531;
	mov.f32 	%f3533, %f3531;
	mov.f32 	%f3534, %f3531;
	@%p217 bra 	$L__BB12_293;
	mad.lo.s32 	%r190, %r118, %r143, %r117;
	shl.b32 	%r191, %r190, 2;
	mul.wide.s32 	%rd36, %r191, 4;
	add.s64 	%rd37, %rd1, %rd36;
	ld.global.nc.f32 	%f3531, [%rd37];
	ld.global.nc.f32 	%f3532, [%rd37+4];
	ld.global.nc.f32 	%f3533, [%rd37+8];
	ld.global.nc.f32 	%f3534, [%rd37+12];
$L__BB12_293:
	cvt.rn.f32.s32 	%f1761, %r115;
	sub.f32 	%f1762, %f1298, %f1761;
	cvt.rn.f32.s32 	%f1763, %r116;
	sub.f32 	%f1764, %f1299, %f1763;
	mov.f32 	%f1765, 0f3F800000;
	sub.f32 	%f1766, %f1765, %f1762;
	sub.f32 	%f1767, %f1765, %f1764;
	mul.f32 	%f1768, %f1767, %f1766;
	mul.f32 	%f1769, %f1767, %f1762;
	mul.f32 	%f1770, %f1764, %f1766;
	mul.f32 	%f1771, %f1764, %f1762;
	mul.f32 	%f1772, %f1769, %f3523;
	fma.rn.f32 	%f1773, %f1768, %f3519, %f1772;
	fma.rn.f32 	%f1774, %f1770, %f3527, %f1773;
	fma.rn.f32 	%f3535, %f1771, %f3531, %f1774;
	mul.f32 	%f1775, %f1769, %f3524;
	fma.rn.f32 	%f1776, %f1768, %f3520, %f1775;
	fma.rn.f32 	%f1777, %f1770, %f3528, %f1776;
	fma.rn.f32 	%f3536, %f1771, %f3532, %f1777;
	mul.f32 	%f1778, %f1769, %f3525;
	fma.rn.f32 	%f1779, %f1768, %f3521, %f1778;
	fma.rn.f32 	%f1780, %f1770, %f3529, %f1779;
	fma.rn.f32 	%f3537, %f1771, %f3533, %f1780;
	mul.f32 	%f1781, %f1769, %f3526;
	fma.rn.f32 	%f1782, %f1768, %f3522, %f1781;
	fma.rn.f32 	%f1783, %f1770, %f3530, %f1782;
	fma.rn.f32 	%f3538, %f1771, %f3534, %f1783;
$L__BB12_294:
	setp.lt.f32 	%p218, %f1, 0f00000000;
	max.f32 	%f1785, %f1, %f2;
	setp.gt.f32 	%p219, %f1785, 0f3F800000;
	or.pred  	%p220, %p219, %p218;
	mov.f32 	%f3555, 0f00000000;
	mov.f32 	%f3556, %f3555;
	mov.f32 	%f3557, %f3555;
	mov.f32 	%f3558, %f3555;
	@%p220 bra 	$L__BB12_304;
	fma.rn.f32 	%f1340, %f1, %f3, 0fBF000000;
	fma.rn.f32 	%f1341, %f2, %f5, 0fBF000000;
	cvt.rmi.f32.f32 	%f1787, %f1340;
	cvt.rzi.s32.f32 	%r119, %f1787;
	cvt.rmi.f32.f32 	%f1788, %f1341;
	cvt.rzi.s32.f32 	%r120, %f1788;
	add.s32 	%r121, %r119, 1;
	add.s32 	%r122, %r120, 1;
	setp.gt.s32 	%p221, %r119, -1;
	setp.lt.s32 	%p222, %r119, %r141;
	and.pred  	%p93, %p221, %p222;
	setp.gt.s32 	%p223, %r120, -1;
	setp.lt.s32 	%p224, %r120, %r142;
	and.pred  	%p94, %p223, %p224;
	and.pred  	%p226, %p93, %p94;
	mov.f32 	%f3539, 0f00000000;
	not.pred 	%p227, %p226;
	mov.f32 	%f3540, %f3539;
	mov.f32 	%f3541, %f3539;
	mov.f32 	%f3542, %f3539;
	@%p227 bra 	$L__BB12_297;
	mad.lo.s32 	%r192, %r120, %r143, %r119;
	shl.b32 	%r193, %r192, 2;
	mul.wide.s32 	%rd38, %r193, 4;
	add.s64 	%rd39, %rd1, %rd38;
	ld.global.nc.f32 	%f3539, [%rd39];
	ld.global.nc.f32 	%f3540, [%rd39+4];
	ld.global.nc.f32 	%f3541, [%rd39+8];
	ld.global.nc.f32 	%f3542, [%rd39+12];
$L__BB12_297:
	setp.gt.s32 	%p228, %r119, -2;
	setp.lt.s32 	%p229, %r121, %r141;
	and.pred  	%p95, %p228, %p229;
	and.pred  	%p230, %p95, %p94;
	mov.f32 	%f3543, 0f00000000;
	not.pred 	%p231, %p230;
	mov.f32 	%f3544, %f3543;
	mov.f32 	%f3545, %f3543;
	mov.f32 	%f3546, %f3543;
	@%p231 bra 	$L__BB12_299;
	mad.lo.s32 	%r194, %r120, %r143, %r121;
	shl.b32 	%r195, %r194, 2;
	mul.wide.s32 	%rd40, %r195, 4;
	add.s64 	%rd41, %rd1, %rd40;
	ld.global.nc.f32 	%f3543, [%rd41];
	ld.global.nc.f32 	%f3544, [%rd41+4];
	ld.global.nc.f32 	%f3545, [%rd41+8];
	ld.global.nc.f32 	%f3546, [%rd41+12];
$L__BB12_299:
	setp.lt.s32 	%p232, %r120, -1;
	not.pred 	%p233, %p93;
	or.pred  	%p234, %p233, %p232;
	setp.ge.s32 	%p235, %r122, %r142;
	mov.f32 	%f3547, 0f00000000;
	or.pred  	%p236, %p234, %p235;
	mov.f32 	%f3548, %f3547;
	mov.f32 	%f3549, %f3547;
	mov.f32 	%f3550, %f3547;
	@%p236 bra 	$L__BB12_301;
	mad.lo.s32 	%r196, %r122, %r143, %r119;
	shl.b32 	%r197, %r196, 2;
	mul.wide.s32 	%rd42, %r197, 4;
	add.s64 	%rd43, %rd1, %rd42;
	ld.global.nc.f32 	%f3547, [%rd43];
	ld.global.nc.f32 	%f3548, [%rd43+4];
	ld.global.nc.f32 	%f3549, [%rd43+8];
	ld.global.nc.f32 	%f3550, [%rd43+12];
$L__BB12_301:
	not.pred 	%p239, %p95;
	or.pred  	%p240, %p239, %p232;
	mov.f32 	%f3551, 0f00000000;
	or.pred  	%p241, %p240, %p235;
	mov.f32 	%f3552, %f3551;
	mov.f32 	%f3553, %f3551;
	mov.f32 	%f3554, %f3551;
	@%p241 bra 	$L__BB12_303;
	mad.lo.s32 	%r198, %r143, %r120, %r143;
	add.s32 	%r199, %r119, %r198;
	shl.b32 	%r200, %r199, 2;
	add.s32 	%r201, %r200, 4;
	mul.wide.s32 	%rd44, %r201, 4;
	add.s64 	%rd45, %rd1, %rd44;
	ld.global.nc.f32 	%f3551, [%rd45];
	ld.global.nc.f32 	%f3552, [%rd45+4];
	ld.global.nc.f32 	%f3553, [%rd45+8];
	ld.global.nc.f32 	%f3554, [%rd45+12];
$L__BB12_303:
	cvt.rn.f32.s32 	%f1792, %r119;
	sub.f32 	%f1793, %f1340, %f1792;
	cvt.rn.f32.s32 	%f1794, %r120;
	sub.f32 	%f1795, %f1341, %f1794;
	mov.f32 	%f1796, 0f3F800000;
	sub.f32 	%f1797, %f1796, %f1793;
	sub.f32 	%f1798, %f1796, %f1795;
	mul.f32 	%f1799, %f1797, %f1798;
	mul.f32 	%f1800, %f1793, %f1798;
	mul.f32 	%f1801, %f1797, %f1795;
	mul.f32 	%f1802, %f1793, %f1795;
	mul.f32 	%f1803, %f1800, %f3543;
	fma.rn.f32 	%f1804, %f1799, %f3539, %f1803;
	fma.rn.f32 	%f1805, %f1801, %f3547, %f1804;
	fma.rn.f32 	%f1806, %f1802, %f3551, %f1805;
	mul.f32 	%f1807, %f1800, %f3544;
	fma.rn.f32 	%f1808, %f1799, %f3540, %f1807;
	fma.rn.f32 	%f1809, %f1801, %f3548, %f1808;
	fma.rn.f32 	%f1810, %f1802, %f3552, %f1809;
	mul.f32 	%f1811, %f1800, %f3545;
	fma.rn.f32 	%f1812, %f1799, %f3541, %f1811;
	fma.rn.f32 	%f1813, %f1801, %f3549, %f1812;
	fma.rn.f32 	%f1814, %f1802, %f3553, %f1813;
	mul.f32 	%f1815, %f1800, %f3546;
	fma.rn.f32 	%f1816, %f1799, %f3542, %f1815;
	fma.rn.f32 	%f1817, %f1801, %f3550, %f1816;
	fma.rn.f32 	%f1818, %f1802, %f3554, %f1817;
	mul.f32 	%f3555, %f1806, 0f3E800000;
	mul.f32 	%f3556, %f1810, 0f3E800000;
	mul.f32 	%f3557, %f1814, 0f3E800000;
	mul.f32 	%f3558, %f1818, 0f3E800000;
$L__BB12_304:
	setp.gt.f32 	%p242, %f2, 0f3F800000;
	or.pred  	%p243, %p86, %p242;
	mov.f32 	%f3575, 0f00000000;
	mov.f32 	%f3576, %f3575;
	mov.f32 	%f3577, %f3575;
	mov.f32 	%f3578, %f3575;
	@%p243 bra 	$L__BB12_314;
	fma.rn.f32 	%f1382, %f1255, %f3, 0fBF000000;
	fma.rn.f32 	%f1383, %f2, %f5, 0fBF000000;
	cvt.rmi.f32.f32 	%f1821, %f1382;
	cvt.rzi.s32.f32 	%r123, %f1821;
	cvt.rmi.f32.f32 	%f1822, %f1383;
	cvt.rzi.s32.f32 	%r124, %f1822;
	add.s32 	%r125, %r123, 1;
	add.s32 	%r126, %r124, 1;
	setp.gt.s32 	%p244, %r123, -1;
	setp.lt.s32 	%p245, %r123, %r141;
	and.pred  	%p96, %p244, %p245;
	setp.gt.s32 	%p246, %r124, -1;
	setp.lt.s32 	%p247, %r124, %r142;
	and.pred  	%p97, %p246, %p247;
	and.pred  	%p249, %p96, %p97;
	mov.f32 	%f3559, 0f00000000;
	not.pred 	%p250, %p249;
	mov.f32 	%f3560, %f3559;
	mov.f32 	%f3561, %f3559;
	mov.f32 	%f3562, %f3559;
	@%p250 bra 	$L__BB12_307;
	mad.lo.s32 	%r202, %r124, %r143, %r123;
	shl.b32 	%r203, %r202, 2;
	mul.wide.s32 	%rd46, %r203, 4;
	add.s64 	%rd47, %rd1, %rd46;
	ld.global.nc.f32 	%f3559, [%rd47];
	ld.global.nc.f32 	%f3560, [%rd47+4];
	ld.global.nc.f32 	%f3561, [%rd47+8];
	ld.global.nc.f32 	%f3562, [%rd47+12];
$L__BB12_307:
	setp.gt.s32 	%p251, %r123, -2;
	setp.lt.s32 	%p252, %r125, %r141;
	and.pred  	%p98, %p251, %p252;
	and.pred  	%p253, %p98, %p97;
	mov.f32 	%f3563, 0f00000000;
	not.pred 	%p254, %p253;
	mov.f32 	%f3564, %f3563;
	mov.f32 	%f3565, %f3563;
	mov.f32 	%f3566, %f3563;
	@%p254 bra 	$L__BB12_309;
	mad.lo.s32 	%r204, %r124, %r143, %r123;
	shl.b32 	%r205, %r204, 2;
	add.s32 	%r206, %r205, 4;
	mul.wide.s32 	%rd48, %r206, 4;
	add.s64 	%rd49, %rd1, %rd48;
	ld.global.nc.f32 	%f3563, [%rd49];
	ld.global.nc.f32 	%f3564, [%rd49+4];
	ld.global.nc.f32 	%f3565, [%rd49+8];
	ld.global.nc.f32 	%f3566, [%rd49+12];
$L__BB12_309:
	setp.lt.s32 	%p255, %r124, -1;
	not.pred 	%p256, %p96;
	or.pred  	%p257, %p256, %p255;
	setp.ge.s32 	%p258, %r126, %r142;
	mov.f32 	%f3567, 0f00000000;
	or.pred  	%p259, %p257, %p258;
	mov.f32 	%f3568, %f3567;
	mov.f32 	%f3569, %f3567;
	mov.f32 	%f3570, %f3567;
	@%p259 bra 	$L__BB12_311;
	mad.lo.s32 	%r207, %r143, %r124, %r143;
	add.s32 	%r208, %r123, %r207;
	shl.b32 	%r209, %r208, 2;
	mul.wide.s32 	%rd50, %r209, 4;
	add.s64 	%rd51, %rd1, %rd50;
	ld.global.nc.f32 	%f3567, [%rd51];
	ld.global.nc.f32 	%f3568, [%rd51+4];
	ld.global.nc.f32 	%f3569, [%rd51+8];
	ld.global.nc.f32 	%f3570, [%rd51+12];
$L__BB12_311:
	add.s32 	%r210, %r124, 1;
	setp.ge.s32 	%p260, %r210, %r142;
	not.pred 	%p262, %p98;
	or.pred  	%p263, %p262, %p255;
	mov.f32 	%f3571, 0f00000000;
	or.pred  	%p264, %p263, %p260;
	mov.f32 	%f3572, %f3571;
	mov.f32 	%f3573, %f3571;
	mov.f32 	%f3574, %f3571;
	@%p264 bra 	$L__BB12_313;
	mad.lo.s32 	%r211, %r143, %r124, %r143;
	add.s32 	%r212, %r123, %r211;
	shl.b32 	%r213, %r212, 2;
	add.s32 	%r214, %r213, 4;
	mul.wide.s32 	%rd52, %r214, 4;
	add.s64 	%rd53, %rd1, %rd52;
	ld.global.nc.f32 	%f3571, [%rd53];
	ld.global.nc.f32 	%f3572, [%rd53+4];
	ld.global.nc.f32 	%f3573, [%rd53+8];
	ld.global.nc.f32 	%f3574, [%rd53+12];
$L__BB12_313:
	cvt.rn.f32.s32 	%f1826, %r123;
	sub.f32 	%f1827, %f1382, %f1826;
	cvt.rn.f32.s32 	%f1828, %r124;
	sub.f32 	%f1829, %f1383, %f1828;
	mov.f32 	%f1830, 0f3F800000;
	sub.f32 	%f1831, %f1830, %f1827;
	sub.f32 	%f1832, %f1830, %f1829;
	mul.f32 	%f1833, %f1832, %f1831;
	mul.f32 	%f1834, %f1832, %f1827;
	mul.f32 	%f1835, %f1829, %f1831;
	mul.f32 	%f1836, %f1829, %f1827;
	mul.f32 	%f1837, %f1834, %f3563;
	fma.rn.f32 	%f1838, %f1833, %f3559, %f1837;
	fma.rn.f32 	%f1839, %f1835, %f3567, %f1838;
	fma.rn.f32 	%f3575, %f1836, %f3571, %f1839;
	mul.f32 	%f1840, %f1834, %f3564;
	fma.rn.f32 	%f1841, %f1833, %f3560, %f1840;
	fma.rn.f32 	%f1842, %f1835, %f3568, %f1841;
	fma.rn.f32 	%f3576, %f1836, %f3572, %f1842;
	mul.f32 	%f1843, %f1834, %f3565;
	fma.rn.f32 	%f1844, %f1833, %f3561, %f1843;
	fma.rn.f32 	%f1845, %f1835, %f3569, %f1844;
	fma.rn.f32 	%f3577, %f1836, %f3573, %f1845;
	mul.f32 	%f1846, %f1834, %f3566;
	fma.rn.f32 	%f1847, %f1833, %f3562, %f1846;
	fma.rn.f32 	%f1848, %f1835, %f3570, %f1847;
	fma.rn.f32 	%f3578, %f1836, %f3574, %f1848;
$L__BB12_314:
	add.f32 	%f1424, %f2, %f1169;
	setp.lt.f32 	%p265, %f1424, 0f00000000;
	setp.gt.f32 	%p266, %f1424, 0f3F800000;
	or.pred  	%p99, %p265, %p266;
	setp.lt.f32 	%p268, %f1168, 0f00000000;
	setp.gt.f32 	%p269, %f1168, 0f3F800000;
	or.pred  	%p270, %p268, %p269;
	or.pred  	%p271, %p270, %p99;
	mov.f32 	%f3595, 0f00000000;
	mov.f32 	%f3596, %f3595;
	mov.f32 	%f3597, %f3595;
	mov.f32 	%f3598, %f3595;
	@%p271 bra 	$L__BB12_324;
	fma.rn.f32 	%f1425, %f1168, %f3, 0fBF000000;
	fma.rn.f32 	%f1426, %f1424, %f5, 0fBF000000;
	cvt.rmi.f32.f32 	%f1851, %f1425;
	cvt.rzi.s32.f32 	%r127, %f1851;
	cvt.rmi.f32.f32 	%f1852, %f1426;
	cvt.rzi.s32.f32 	%r128, %f1852;
	add.s32 	%r129, %r127, 1;
	setp.gt.s32 	%p272, %r127, -1;
	setp.lt.s32 	%p273, %r127, %r141;
	and.pred  	%p100, %p272, %p273;
	setp.gt.s32 	%p274, %r128, -1;
	setp.lt.s32 	%p275, %r128, %r142;
	and.pred  	%p101, %p274, %p275;
	and.pred  	%p277, %p100, %p101;
	mov.f32 	%f3579, 0f00000000;
	not.pred 	%p278, %p277;
	mov.f32 	%f3580, %f3579;
	mov.f32 	%f3581, %f3579;
	mov.f32 	%f3582, %f3579;
	@%p278 bra 	$L__BB12_317;
	mad.lo.s32 	%r215, %r128, %r143, %r127;
	shl.b32 	%r216, %r215, 2;
	mul.wide.s32 	%rd54, %r216, 4;
	add.s64 	%rd55, %rd1, %rd54;
	ld.global.nc.f32 	%f3579, [%rd55];
	ld.global.nc.f32 	%f3580, [%rd55+4];
	ld.global.nc.f32 	%f3581, [%rd55+8];
	ld.global.nc.f32 	%f3582, [%rd55+12];
$L__BB12_317:
	setp.gt.s32 	%p279, %r127, -2;
	setp.lt.s32 	%p280, %r129, %r141;
	and.pred  	%p102, %p279, %p280;
	and.pred  	%p281, %p102, %p101;
	mov.f32 	%f3583, 0f00000000;
	not.pred 	%p282, %p281;
	mov.f32 	%f3584, %f3583;
	mov.f32 	%f3585, %f3583;
	mov.f32 	%f3586, %f3583;
	@%p282 bra 	$L__BB12_319;
	mad.lo.s32 	%r217, %r128, %r143, %r127;
	shl.b32 	%r218, %r217, 2;
	add.s32 	%r219, %r218, 4;
	mul.wide.s32 	%rd56, %r219, 4;
	add.s64 	%rd57, %rd1, %rd56;
	ld.global.nc.f32 	%f3583, [%rd57];
	ld.global.nc.f32 	%f3584, [%rd57+4];
	ld.global.nc.f32 	%f3585, [%rd57+8];
	ld.global.nc.f32 	%f3586, [%rd57+12];
$L__BB12_319:
	setp.lt.s32 	%p283, %r128, -1;
	not.pred 	%p284, %p100;
	or.pred  	%p285, %p284, %p283;
	add.s32 	%r220, %r128, 1;
	setp.ge.s32 	%p286, %r220, %r142;
	mov.f32 	%f3587, 0f00000000;
	or.pred  	%p287, %p285, %p286;
	mov.f32 	%f3588, %f3587;
	mov.f32 	%f3589, %f3587;
	mov.f32 	%f3590, %f3587;
	@%p287 bra 	$L__BB12_321;
	mad.lo.s32 	%r221, %r143, %r128, %r143;
	add.s32 	%r222, %r221, %r127;
	shl.b32 	%r223, %r222, 2;
	mul.wide.s32 	%rd58, %r223, 4;
	add.s64 	%rd59, %rd1, %rd58;
	ld.global.nc.f32 	%f3587, [%rd59];
	ld.global.nc.f32 	%f3588, [%rd59+4];
	ld.global.nc.f32 	%f3589, [%rd59+8];
	ld.global.nc.f32 	%f3590, [%rd59+12];
$L__BB12_321:
	add.s32 	%r224, %r128, 1;
	setp.ge.s32 	%p288, %r224, %r142;
	not.pred 	%p290, %p102;
	or.pred  	%p291, %p290, %p283;
	mov.f32 	%f3591, 0f00000000;
	or.pred  	%p292, %p291, %p288;
	mov.f32 	%f3592, %f3591;
	mov.f32 	%f3593, %f3591;
	mov.f32 	%f3594, %f3591;
	@%p292 bra 	$L__BB12_323;
	mad.lo.s32 	%r225, %r143, %r128, %r143;
	add.s32 	%r226, %r127, %r225;
	shl.b32 	%r227, %r226, 2;
	add.s32 	%r228, %r227, 4;
	mul.wide.s32 	%rd60, %r228, 4;
	add.s64 	%rd61, %rd1, %rd60;
	ld.global.nc.f32 	%f3591, [%rd61];
	ld.global.nc.f32 	%f3592, [%rd61+4];
	ld.global.nc.f32 	%f3593, [%rd61+8];
	ld.global.nc.f32 	%f3594, [%rd61+12];
$L__BB12_323:
	cvt.rn.f32.s32 	%f1856, %r127;
	sub.f32 	%f1857, %f1425, %f1856;
	cvt.rn.f32.s32 	%f1858, %r128;
	sub.f32 	%f1859, %f1426, %f1858;
	mov.f32 	%f1860, 0f3F800000;
	sub.f32 	%f1861, %f1860, %f1857;
	sub.f32 	%f1862, %f1860, %f1859;
	mul.f32 	%f1863, %f1861, %f1862;
	mul.f32 	%f1864, %f1857, %f1862;
	mul.f32 	%f1865, %f1859, %f1861;
	mul.f32 	%f1866, %f1857, %f1859;
	mul.f32 	%f1867, %f1864, %f3583;
	fma.rn.f32 	%f1868, %f1863, %f3579, %f1867;
	fma.rn.f32 	%f1869, %f1865, %f3587, %f1868;
	fma.rn.f32 	%f3595, %f1866, %f3591, %f1869;
	mul.f32 	%f1870, %f1864, %f3584;
	fma.rn.f32 	%f1871, %f1863, %f3580, %f1870;
	fma.rn.f32 	%f1872, %f1865, %f3588, %f1871;
	fma.rn.f32 	%f3596, %f1866, %f3592, %f1872;
	mul.f32 	%f1873, %f1864, %f3585;
	fma.rn.f32 	%f1874, %f1863, %f3581, %f1873;
	fma.rn.f32 	%f1875, %f1865, %f3589, %f1874;
	fma.rn.f32 	%f3597, %f1866, %f3593, %f1875;
	mul.f32 	%f1876, %f1864, %f3586;
	fma.rn.f32 	%f1877, %f1863, %f3582, %f1876;
	fma.rn.f32 	%f1878, %f1865, %f3590, %f1877;
	fma.rn.f32 	%f3598, %f1866, %f3594, %f1878;
$L__BB12_324:
	setp.lt.f32 	%p293, %f1, 0f00000000;
	setp.gt.f32 	%p294, %f1, 0f3F800000;
	or.pred  	%p295, %p293, %p294;
	or.pred  	%p296, %p295, %p99;
	mov.f32 	%f3615, 0f00000000;
	mov.f32 	%f3616, %f3615;
	mov.f32 	%f3617, %f3615;
	mov.f32 	%f3618, %f3615;
	@%p296 bra 	$L__BB12_334;
	fma.rn.f32 	%f1467, %f1, %f3, 0fBF000000;
	fma.rn.f32 	%f1468, %f1424, %f5, 0fBF000000;
	cvt.rmi.f32.f32 	%f1881, %f1467;
	cvt.rzi.s32.f32 	%r130, %f1881;
	cvt.rmi.f32.f32 	%f1882, %f1468;
	cvt.rzi.s32.f32 	%r131, %f1882;
	setp.gt.s32 	%p297, %r130, -1;
	setp.lt.s32 	%p298, %r130, %r141;
	and.pred  	%p103, %p297, %p298;
	setp.gt.s32 	%p299, %r131, -1;
	setp.lt.s32 	%p300, %r131, %r142;
	and.pred  	%p104, %p299, %p300;
	and.pred  	%p302, %p103, %p104;
	mov.f32 	%f3599, 0f00000000;
	not.pred 	%p303, %p302;
	mov.f32 	%f3600, %f3599;
	mov.f32 	%f3601, %f3599;
	mov.f32 	%f3602, %f3599;
	@%p303 bra 	$L__BB12_327;
	mad.lo.s32 	%r229, %r131, %r143, %r130;
	shl.b32 	%r230, %r229, 2;
	mul.wide.s32 	%rd62, %r230, 4;
	add.s64 	%rd63, %rd1, %rd62;
	ld.global.nc.f32 	%f3599, [%rd63];
	ld.global.nc.f32 	%f3600, [%rd63+4];
	ld.global.nc.f32 	%f3601, [%rd63+8];
	ld.global.nc.f32 	%f3602, [%rd63+12];
$L__BB12_327:
	setp.gt.s32 	%p304, %r130, -2;
	add.s32 	%r231, %r130, 1;
	setp.lt.s32 	%p305, %r231, %r141;
	and.pred  	%p105, %p304, %p305;
	and.pred  	%p306, %p105, %p104;
	mov.f32 	%f3603, 0f00000000;
	not.pred 	%p307, %p306;
	mov.f32 	%f3604, %f3603;
	mov.f32 	%f3605, %f3603;
	mov.f32 	%f3606, %f3603;
	@%p307 bra 	$L__BB12_329;
	mad.lo.s32 	%r232, %r131, %r143, %r130;
	shl.b32 	%r233, %r232, 2;
	add.s32 	%r234, %r233, 4;
	mul.wide.s32 	%rd64, %r234, 4;
	add.s64 	%rd65, %rd1, %rd64;
	ld.global.nc.f32 	%f3603, [%rd65];
	ld.global.nc.f32 	%f3604, [%rd65+4];
	ld.global.nc.f32 	%f3605, [%rd65+8];
	ld.global.nc.f32 	%f3606, [%rd65+12];
$L__BB12_329:
	setp.lt.s32 	%p308, %r131, -1;
	not.pred 	%p309, %p103;
	or.pred  	%p310, %p309, %p308;
	add.s32 	%r235, %r131, 1;
	setp.ge.s32 	%p311, %r235, %r142;
	mov.f32 	%f3607, 0f00000000;
	or.pred  	%p312, %p310, %p311;
	mov.f32 	%f3608, %f3607;
	mov.f32 	%f3609, %f3607;
	mov.f32 	%f3610, %f3607;
	@%p312 bra 	$L__BB12_331;
	mad.lo.s32 	%r236, %r143, %r131, %r143;
	add.s32 	%r237, %r236, %r130;
	shl.b32 	%r238, %r237, 2;
	mul.wide.s32 	%rd66, %r238, 4;
	add.s64 	%rd67, %rd1, %rd66;
	ld.global.nc.f32 	%f3607, [%rd67];
	ld.global.nc.f32 	%f3608, [%rd67+4];
	ld.global.nc.f32 	%f3609, [%rd67+8];
	ld.global.nc.f32 	%f3610, [%rd67+12];
$L__BB12_331:
	add.s32 	%r239, %r131, 1;
	setp.ge.s32 	%p313, %r239, %r142;
	not.pred 	%p315, %p105;
	or.pred  	%p316, %p315, %p308;
	mov.f32 	%f3611, 0f00000000;
	or.pred  	%p317, %p316, %p313;
	mov.f32 	%f3612, %f3611;
	mov.f32 	%f3613, %f3611;
	mov.f32 	%f3614, %f3611;
	@%p317 bra 	$L__BB12_333;
	mad.lo.s32 	%r240, %r143, %r131, %r143;
	add.s32 	%r241, %r130, %r240;
	shl.b32 	%r242, %r241, 2;
	add.s32 	%r243, %r242, 4;
	mul.wide.s32 	%rd68, %r243, 4;
	add.s64 	%rd69, %rd1, %rd68;
	ld.global.nc.f32 	%f3611, [%rd69];
	ld.global.nc.f32 	%f3612, [%rd69+4];
	ld.global.nc.f32 	%f3613, [%rd69+8];
	ld.global.nc.f32 	%f3614, [%rd69+12];
$L__BB12_333:
	cvt.rn.f32.s32 	%f1886, %r130;
	sub.f32 	%f1887, %f1467, %f1886;
	cvt.rn.f32.s32 	%f1888, %r131;
	sub.f32 	%f1889, %f1468, %f1888;
	mov.f32 	%f1890, 0f3F800000;
	sub.f32 	%f1891, %f1890, %f1887;
	sub.f32 	%f1892, %f1890, %f1889;
	mul.f32 	%f1893, %f1891, %f1892;
	mul.f32 	%f1894, %f1887, %f1892;
	mul.f32 	%f1895, %f1891, %f1889;
	mul.f32 	%f1896, %f1887, %f1889;
	mul.f32 	%f1897, %f1894, %f3603;
	fma.rn.f32 	%f1898, %f1893, %f3599, %f1897;
	fma.rn.f32 	%f1899, %f1895, %f3607, %f1898;
	fma.rn.f32 	%f3615, %f1896, %f3611, %f1899;
	mul.f32 	%f1900, %f1894, %f3604;
	fma.rn.f32 	%f1901, %f1893, %f3600, %f1900;
	fma.rn.f32 	%f1902, %f1895, %f3608, %f1901;
	fma.rn.f32 	%f3616, %f1896, %f3612, %f1902;
	mul.f32 	%f1903, %f1894, %f3605;
	fma.rn.f32 	%f1904, %f1893, %f3601, %f1903;
	fma.rn.f32 	%f1905, %f1895, %f3609, %f1904;
	fma.rn.f32 	%f3617, %f1896, %f3613, %f1905;
	mul.f32 	%f1906, %f1894, %f3606;
	fma.rn.f32 	%f1907, %f1893, %f3602, %f1906;
	fma.rn.f32 	%f1908, %f1895, %f3610, %f1907;
	fma.rn.f32 	%f3618, %f1896, %f3614, %f1908;
$L__BB12_334:
	setp.lt.f32 	%p318, %f1255, 0f00000000;
	setp.gt.f32 	%p319, %f1255, 0f3F800000;
	or.pred  	%p320, %p318, %p319;
	or.pred  	%p321, %p320, %p99;
	mov.f32 	%f3635, 0f00000000;
	mov.f32 	%f3636, %f3635;
	mov.f32 	%f3637, %f3635;
	mov.f32 	%f3638, %f3635;
	@%p321 bra 	$L__BB12_344;
	fma.rn.f32 	%f1509, %f1255, %f3, 0fBF000000;
	fma.rn.f32 	%f1510, %f1424, %f5, 0fBF000000;
	cvt.rmi.f32.f32 	%f1911, %f1509;
	cvt.rzi.s32.f32 	%r132, %f1911;
	cvt.rmi.f32.f32 	%f1912, %f1510;
	cvt.rzi.s32.f32 	%r133, %f1912;
	setp.gt.s32 	%p322, %r132, -1;
	setp.lt.s32 	%p323, %r132, %r141;
	and.pred  	%p106, %p322, %p323;
	setp.gt.s32 	%p324, %r133, -1;
	setp.lt.s32 	%p325, %r133, %r142;
	and.pred  	%p107, %p324, %p325;
	and.pred  	%p327, %p106, %p107;
	mov.f32 	%f3619, 0f00000000;
	not.pred 	%p328, %p327;
	mov.f32 	%f3620, %f3619;
	mov.f32 	%f3621, %f3619;
	mov.f32 	%f3622, %f3619;
	@%p328 bra 	$L__BB12_337;
	mad.lo.s32 	%r244, %r133, %r143, %r132;
	shl.b32 	%r245, %r244, 2;
	mul.wide.s32 	%rd70, %r245, 4;
	add.s64 	%rd71, %rd1, %rd70;
	ld.global.nc.f32 	%f3619, [%rd71];
	ld.global.nc.f32 	%f3620, [%rd71+4];
	ld.global.nc.f32 	%f3621, [%rd71+8];
	ld.global.nc.f32 	%f3622, [%rd71+12];
$L__BB12_337:
	setp.gt.s32 	%p329, %r132, -2;
	add.s32 	%r246, %r132, 1;
	setp.lt.s32 	%p330, %r246, %r141;
	and.pred  	%p108, %p329, %p330;
	and.pred  	%p331, %p108, %p107;
	mov.f32 	%f3623, 0f00000000;
	not.pred 	%p332, %p331;
	mov.f32 	%f3624, %f3623;
	mov.f32 	%f3625, %f3623;
	mov.f32 	%f3626, %f3623;
	@%p332 bra 	$L__BB12_339;
	mad.lo.s32 	%r247, %r133, %r143, %r132;
	shl.b32 	%r248, %r247, 2;
	add.s32 	%r249, %r248, 4;
	mul.wide.s32 	%rd72, %r249, 4;
	add.s64 	%rd73, %rd1, %rd72;
	ld.global.nc.f32 	%f3623, [%rd73];
	ld.global.nc.f32 	%f3624, [%rd73+4];
	ld.global.nc.f32 	%f3625, [%rd73+8];
	ld.global.nc.f32 	%f3626, [%rd73+12];
$L__BB12_339:
	setp.lt.s32 	%p333, %r133, -1;
	not.pred 	%p334, %p106;
	or.pred  	%p335, %p334, %p333;
	add.s32 	%r250, %r133, 1;
	setp.ge.s32 	%p336, %r250, %r142;
	mov.f32 	%f3627, 0f00000000;
	or.pred  	%p337, %p335, %p336;
	mov.f32 	%f3628, %f3627;
	mov.f32 	%f3629, %f3627;
	mov.f32 	%f3630, %f3627;
	@%p337 bra 	$L__BB12_341;
	mad.lo.s32 	%r251, %r143, %r133, %r143;
	add.s32 	%r252, %r251, %r132;
	shl.b32 	%r253, %r252, 2;
	mul.wide.s32 	%rd74, %r253, 4;
	add.s64 	%rd75, %rd1, %rd74;
	ld.global.nc.f32 	%f3627, [%rd75];
	ld.global.nc.f32 	%f3628, [%rd75+4];
	ld.global.nc.f32 	%f3629, [%rd75+8];
	ld.global.nc.f32 	%f3630, [%rd75+12];
$L__BB12_341:
	add.s32 	%r254, %r133, 1;
	setp.ge.s32 	%p338, %r254, %r142;
	not.pred 	%p340, %p108;
	or.pred  	%p341, %p340, %p333;
	mov.f32 	%f3631, 0f00000000;
	or.pred  	%p342, %p341, %p338;
	mov.f32 	%f3632, %f3631;
	mov.f32 	%f3633, %f3631;
	mov.f32 	%f3634, %f3631;
	@%p342 bra 	$L__BB12_343;
	mad.lo.s32 	%r255, %r143, %r133, %r143;
	add.s32 	%r256, %r132, %r255;
	shl.b32 	%r257, %r256, 2;
	add.s32 	%r258, %r257, 4;
	mul.wide.s32 	%rd76, %r258, 4;
	add.s64 	%rd77, %rd1, %rd76;
	ld.global.nc.f32 	%f3631, [%rd77];
	ld.global.nc.f32 	%f3632, [%rd77+4];
	ld.global.nc.f32 	%f3633, [%rd77+8];
	ld.global.nc.f32 	%f3634, [%rd77+12];
$L__BB12_343:
	cvt.rn.f32.s32 	%f1916, %r132;
	sub.f32 	%f1917, %f1509, %f1916;
	cvt.rn.f32.s32 	%f1918, %r133;
	sub.f32 	%f1919, %f1510, %f1918;
	mov.f32 	%f1920, 0f3F800000;
	sub.f32 	%f1921, %f1920, %f1917;
	sub.f32 	%f1922, %f1920, %f1919;
	mul.f32 	%f1923, %f1921, %f1922;
	mul.f32 	%f1924, %f1917, %f1922;
	mul.f32 	%f1925, %f1919, %f1921;
	mul.f32 	%f1926, %f1917, %f1919;
	mul.f32 	%f1927, %f1924, %f3623;
	fma.rn.f32 	%f1928, %f1923, %f3619, %f1927;
	fma.rn.f32 	%f1929, %f1925, %f3627, %f1928;
	fma.rn.f32 	%f3635, %f1926, %f3631, %f1929;
	mul.f32 	%f1930, %f1924, %f3624;
	fma.rn.f32 	%f1931, %f1923, %f3620, %f1930;
	fma.rn.f32 	%f1932, %f1925, %f3628, %f1931;
	fma.rn.f32 	%f3636, %f1926, %f3632, %f1932;
	mul.f32 	%f1933, %f1924, %f3625;
	fma.rn.f32 	%f1934, %f1923, %f3621, %f1933;
	fma.rn.f32 	%f1935, %f1925, %f3629, %f1934;
	fma.rn.f32 	%f3637, %f1926, %f3633, %f1935;
	mul.f32 	%f1936, %f1924, %f3626;
	fma.rn.f32 	%f1937, %f1923, %f3622, %f1936;
	fma.rn.f32 	%f1938, %f1925, %f3630, %f1937;
	fma.rn.f32 	%f3638, %f1926, %f3634, %f1938;
$L__BB12_344:
	add.f32 	%f1939, %f3495, %f3535;
	add.f32 	%f1940, %f1939, %f3575;
	add.f32 	%f1941, %f1940, %f3615;
	fma.rn.f32 	%f1942, %f1941, 0f3E000000, %f3555;
	add.f32 	%f1943, %f3477, %f3515;
	add.f32 	%f1944, %f1943, %f3595;
	add.f32 	%f1945, %f1944, %f3635;
	fma.rn.f32 	%f1555, %f1945, 0f3D800000, %f1942;
	add.f32 	%f1946, %f3496, %f3536;
	add.f32 	%f1947, %f1946, %f3576;
	add.f32 	%f1948, %f1947, %f3616;
	fma.rn.f32 	%f1949, %f1948, 0f3E000000, %f3556;
	add.f32 	%f1950, %f3476, %f3516;
	add.f32 	%f1951, %f1950, %f3596;
	add.f32 	%f1952, %f1951, %f3636;
	fma.rn.f32 	%f1556, %f1952, 0f3D800000, %f1949;
	add.f32 	%f1953, %f3497, %f3537;
	add.f32 	%f1954, %f1953, %f3577;
	add.f32 	%f1955, %f1954, %f3617;
	fma.rn.f32 	%f1956, %f1955, 0f3E000000, %f3557;
	add.f32 	%f1957, %f3475, %f3517;
	add.f32 	%f1958, %f1957, %f3597;
	add.f32 	%f1959, %f1958, %f3637;
	fma.rn.f32 	%f1557, %f1959, 0f3D800000, %f1956;
	add.f32 	%f1960, %f3498, %f3538;
	add.f32 	%f1961, %f1960, %f3578;
	add.f32 	%f1962, %f1961, %f3618;
	fma.rn.f32 	%f1963, %f1962, 0f3E000000, %f3558;
	add.f32 	%f1964, %f3478, %f3518;
	add.f32 	%f1965, %f1964, %f3598;
	add.f32 	%f1966, %f1965, %f3638;
	fma.rn.f32 	%f3642, %f1966, 0f3D800000, %f1963;
$L__BB12_345:
	setp.lt.f32 	%p994, %f1, 0f00000000;
	max.f32 	%f2820, %f1, %f2;
	setp.gt.f32 	%p995, %f2820, 0f3F800000;
	or.pred  	%p996, %p995, %p994;
	mov.f32 	%f3659, 0f00000000;
	mov.f32 	%f3660, %f3659;
	mov.f32 	%f3661, %f3659;
	mov.f32 	%f3662, %f3659;
	@%p996 bra 	$L__BB12_355;
	ld.param.u32 	%r485, [UpsampleKernel_param_4];
	ld.param.u32 	%r483, [UpsampleKernel_param_3];
	ld.param.u64 	%rd289, [UpsampleKernel_param_0];
	cvta.to.global.u64 	%rd2, %rd289;
	cvt.rn.f32.s32 	%f2822, %r483;
	fma.rn.f32 	%f1559, %f1, %f2822, 0fBF000000;
	cvt.rn.f32.s32 	%f2823, %r485;
	fma.rn.f32 	%f1560, %f2, %f2823, 0fBF000000;
	cvt.rmi.f32.f32 	%f2824, %f1559;
	cvt.rzi.s32.f32 	%r134, %f2824;
	cvt.rmi.f32.f32 	%f2825, %f1560;
	cvt.rzi.s32.f32 	%r135, %f2825;
	add.s32 	%r136, %r134, 1;
	add.s32 	%r137, %r135, 1;
	setp.gt.s32 	%p997, %r134, -1;
	setp.lt.s32 	%p998, %r134, %r483;
	and.pred  	%p109, %p997, %p998;
	setp.gt.s32 	%p999, %r135, -1;
	setp.lt.s32 	%p1000, %r135, %r485;
	and.pred  	%p110, %p999, %p1000;
	and.pred  	%p1002, %p109, %p110;
	mov.f32 	%f3643, 0f00000000;
	not.pred 	%p1003, %p1002;
	mov.f32 	%f3644, %f3643;
	mov.f32 	%f3645, %f3643;
	mov.f32 	%f3646, %f3643;
	@%p1003 bra 	$L__BB12_348;
	ld.param.u32 	%r488, [UpsampleKernel_param_5];
	mad.lo.s32 	%r459, %r135, %r488, %r134;
	shl.b32 	%r460, %r459, 2;
	mul.wide.s32 	%rd278, %r460, 4;
	add.s64 	%rd279, %rd2, %rd278;
	ld.global.nc.f32 	%f3643, [%rd279];
	ld.global.nc.f32 	%f3644, [%rd279+4];
	ld.global.nc.f32 	%f3645, [%rd279+8];
	ld.global.nc.f32 	%f3646, [%rd279+12];
$L__BB12_348:
	ld.param.u32 	%r484, [UpsampleKernel_param_3];
	setp.gt.s32 	%p1004, %r134, -2;
	setp.lt.s32 	%p1005, %r136, %r484;
	and.pred  	%p111, %p1004, %p1005;
	and.pred  	%p1006, %p111, %p110;
	mov.f32 	%f3647, 0f00000000;
	not.pred 	%p1007, %p1006;
	mov.f32 	%f3648, %f3647;
	mov.f32 	%f3649, %f3647;
	mov.f32 	%f3650, %f3647;
	@%p1007 bra 	$L__BB12_350;
	ld.param.u32 	%r489, [UpsampleKernel_param_5];
	mad.lo.s32 	%r461, %r135, %r489, %r136;
	shl.b32 	%r462, %r461, 2;
	mul.wide.s32 	%rd280, %r462, 4;
	add.s64 	%rd281, %rd2, %rd280;
	ld.global.nc.f32 	%f3647, [%rd281];
	ld.global.nc.f32 	%f3648, [%rd281+4];
	ld.global.nc.f32 	%f3649, [%rd281+8];
	ld.global.nc.f32 	%f3650, [%rd281+12];
$L__BB12_350:
	ld.param.u32 	%r486, [UpsampleKernel_param_4];
	setp.lt.s32 	%p1008, %r135, -1;
	not.pred 	%p1009, %p109;
	or.pred  	%p1010, %p1009, %p1008;
	setp.ge.s32 	%p1011, %r137, %r486;
	mov.f32 	%f3651, 0f00000000;
	or.pred  	%p1012, %p1010, %p1011;
	mov.f32 	%f3652, %f3651;
	mov.f32 	%f3653, %f3651;
	mov.f32 	%f3654, %f3651;
	@%p1012 bra 	$L__BB12_352;
	ld.param.u32 	%r490, [UpsampleKernel_param_5];
	mad.lo.s32 	%r463, %r137, %r490, %r134;
	shl.b32 	%r464, %r463, 2;
	mul.wide.s32 	%rd282, %r464, 4;
	add.s64 	%rd283, %rd2, %rd282;
	ld.global.nc.f32 	%f3651, [%rd283];
	ld.global.nc.f32 	%f3652, [%rd283+4];
	ld.global.nc.f32 	%f3653, [%rd283+8];
	ld.global.nc.f32 	%f3654, [%rd283+12];
$L__BB12_352:
	ld.param.u32 	%r487, [UpsampleKernel_param_4];
	setp.ge.s32 	%p1013, %r137, %r487;
	setp.lt.s32 	%p1014, %r135, -1;
	not.pred 	%p1015, %p111;
	or.pred  	%p1016, %p1015, %p1014;
	mov.f32 	%f3655, 0f00000000;
	or.pred  	%p1017, %p1016, %p1013;
	mov.f32 	%f3656, %f3655;
	mov.f32 	%f3657, %f3655;
	mov.f32 	%f3658, %f3655;
	@%p1017 bra 	$L__BB12_354;
	ld.param.u32 	%r491, [UpsampleKernel_param_5];
	mad.lo.s32 	%r465, %r137, %r491, %r136;
	shl.b32 	%r466, %r465, 2;
	mul.wide.s32 	%rd284, %r466, 4;
	add.s64 	%rd285, %rd2, %rd284;
	ld.global.nc.f32 	%f3655, [%rd285];
	ld.global.nc.f32 	%f3656, [%rd285+4];
	ld.global.nc.f32 	%f3657, [%rd285+8];
	ld.global.nc.f32 	%f3658, [%rd285+12];
$L__BB12_354:
	cvt.rn.f32.s32 	%f2829, %r134;
	sub.f32 	%f2830, %f1559, %f2829;
	cvt.rn.f32.s32 	%f2831, %r135;
	sub.f32 	%f2832, %f1560, %f2831;
	mov.f32 	%f2833, 0f3F800000;
	sub.f32 	%f2834, %f2833, %f2830;
	sub.f32 	%f2835, %f2833, %f2832;
	mul.f32 	%f2836, %f2834, %f2835;
	mul.f32 	%f2837, %f2830, %f2835;
	mul.f32 	%f2838, %f2834, %f2832;
	mul.f32 	%f2839, %f2830, %f2832;
	mul.f32 	%f2840, %f2837, %f3647;
	fma.rn.f32 	%f2841, %f2836, %f3643, %f2840;
	fma.rn.f32 	%f2842, %f2838, %f3651, %f2841;
	fma.rn.f32 	%f3661, %f2839, %f3655, %f2842;
	mul.f32 	%f2843, %f2837, %f3648;
	fma.rn.f32 	%f2844, %f2836, %f3644, %f2843;
	fma.rn.f32 	%f2845, %f2838, %f3652, %f2844;
	fma.rn.f32 	%f3660, %f2839, %f3656, %f2845;
	mul.f32 	%f2846, %f2837, %f3649;
	fma.rn.f32 	%f2847, %f2836, %f3645, %f2846;
	fma.rn.f32 	%f2848, %f2838, %f3653, %f2847;
	fma.rn.f32 	%f3659, %f2839, %f3657, %f2848;
	mul.f32 	%f2849, %f2837, %f3650;
	fma.rn.f32 	%f2850, %f2836, %f3646, %f2849;
	fma.rn.f32 	%f2851, %f2838, %f3654, %f2850;
	fma.rn.f32 	%f3662, %f2839, %f3658, %f2851;
$L__BB12_355:
	ld.param.f32 	%f2957, [UpsampleKernel_param_16];
	ld.param.u32 	%r494, [UpsampleKernel_param_14];
	cvt.rn.f32.s32 	%f1601, %r494;
	add.f32 	%f2853, %f2957, 0fC2480000;
	div.rn.f32 	%f2854, %f2853, 0fC2480000;
	fma.rn.f32 	%f1602, %f2854, 0f3F000000, 0f3F800000;
	mul.f32 	%f2855, %f1601, 0f3F000000;
	cvt.rzi.f32.f32 	%f2856, %f2855;
	add.f32 	%f2857, %f2856, %f2856;
	sub.f32 	%f2858, %f1601, %f2857;
	abs.f32 	%f1603, %f2858;
	abs.f32 	%f1604, %f1602;
	setp.lt.f32 	%p1018, %f1604, 0f00800000;
	mul.f32 	%f2859, %f1604, 0f4B800000;
	selp.f32 	%f2860, %f2859, %f1604, %p1018;
	selp.f32 	%f2861, 0fC1C00000, 0f00000000, %p1018;
	mov.b32 	%r467, %f2860;
	add.s32 	%r468, %r467, -1060439283;
	and.b32  	%r469, %r468, -8388608;
	sub.s32 	%r470, %r467, %r469;
	mov.b32 	%f2862, %r470;
	cvt.rn.f32.s32 	%f2863, %r469;
	fma.rn.f32 	%f2864, %f2863, 0f34000000, %f2861;
	add.f32 	%f2865, %f2862, 0fBF800000;
	add.f32 	%f2866, %f2862, 0f3F800000;
	rcp.approx.ftz.f32 	%f2867, %f2866;
	add.f32 	%f2868, %f2865, %f2865;
	mul.f32 	%f2869, %f2868, %f2867;
	mul.f32 	%f2870, %f2869, %f2869;
	sub.f32 	%f2871, %f2865, %f2869;
	add.f32 	%f2872, %f2871, %f2871;
	neg.f32 	%f2873, %f2869;
	fma.rn.f32 	%f2874, %f2873, %f2865, %f2872;
	mul.rn.f32 	%f2875, %f2867, %f2874;
	fma.rn.f32 	%f2876, %f2870, 0f3A2C32E4, 0f3B52E7DB;
	fma.rn.f32 	%f2877, %f2876, %f2870, 0f3C93BB73;
	fma.rn.f32 	%f2878, %f2877, %f2870, 0f3DF6384F;
	mul.rn.f32 	%f2879, %f2878, %f2870;
	fma.rn.f32 	%f2880, %f2869, 0f3FB8AA3B, %f2864;
	sub.f32 	%f2881, %f2864, %f2880;
	fma.rn.f32 	%f2882, %f2869, 0f3FB8AA3B, %f2881;
	fma.rn.f32 	%f2883, %f2875, 0f3FB8AA3B, %f2882;
	fma.rn.f32 	%f2884, %f2869, 0f32A55E34, %f2883;
	mul.f32 	%f2885, %f2879, 0f40400000;
	fma.rn.f32 	%f2886, %f2885, %f2875, %f2884;
	fma.rn.f32 	%f2887, %f2879, %f2869, %f2886;
	add.rn.f32 	%f2888, %f2880, %f2887;
	neg.f32 	%f2889, %f2880;
	add.rn.f32 	%f2890, %f2888, %f2889;
	neg.f32 	%f2891, %f2890;
	add.rn.f32 	%f2892, %f2887, %f2891;
	mul.rn.f32 	%f2893, %f2888, %f1601;
	neg.f32 	%f2894, %f2893;
	fma.rn.f32 	%f2895, %f2888, %f1601, %f2894;
	fma.rn.f32 	%f2896, %f2892, %f1601, %f2895;
	cvt.rni.f32.f32 	%f2897, %f2893;
	sub.f32 	%f2898, %f2893, %f2897;
	add.f32 	%f2899, %f2898, %f2896;
	fma.rn.f32 	%f2900, %f2899, 0f391FCB8E, 0f3AAF85ED;
	fma.rn.f32 	%f2901, %f2900, %f2899, 0f3C1D9856;
	fma.rn.f32 	%f2902, %f2901, %f2899, 0f3D6357BB;
	fma.rn.f32 	%f2903, %f2902, %f2899, 0f3E75FDEC;
	fma.rn.f32 	%f2904, %f2903, %f2899, 0f3F317218;
	fma.rn.f32 	%f2905, %f2904, %f2899, 0f3F800000;
	cvt.rzi.s32.f32 	%r471, %f2897;
	setp.gt.f32 	%p1019, %f2897, 0f00000000;
	selp.b32 	%r472, 0, -2097152000, %p1019;
	add.s32 	%r473, %r472, 2130706432;
	mov.b32 	%f2906, %r473;
	mul.f32 	%f2907, %f2905, %f2906;
	shl.b32 	%r474, %r471, 23;
	sub.s32 	%r475, %r474, %r472;
	mov.b32 	%f2908, %r475;
	mul.f32 	%f2909, %f2907, %f2908;
	abs.f32 	%f2910, %f2893;
	setp.gt.f32 	%p1020, %f2910, 0f43180000;
	setp.lt.f32 	%p1021, %f2893, 0f00000000;
	selp.f32 	%f2911, 0f00000000, 0f7F800000, %p1021;
	selp.f32 	%f1605, %f2911, %f2909, %p1020;
	setp.eq.f32 	%p1022, %f1602, 0f3F800000;
	setp.eq.s32 	%p1023, %r494, 0;
	or.pred  	%p1024, %p1023, %p1022;
	mov.f32 	%f3663, 0f3F800000;
	@%p1024 bra 	$L__BB12_363;
	setp.num.f32 	%p1025, %f1604, %f1604;
	abs.f32 	%f2912, %f1601;
	setp.num.f32 	%p1026, %f2912, %f2912;
	and.pred  	%p1027, %p1025, %p1026;
	@%p1027 bra 	$L__BB12_358;
	add.rn.f32 	%f3663, %f1602, %f1601;
	bra.uni 	$L__BB12_363;
$L__BB12_358:
	setp.neu.f32 	%p1028, %f1602, 0f00000000;
	setp.neu.f32 	%p1029, %f1604, 0f7F800000;
	and.pred  	%p1030, %p1028, %p1029;
	@%p1030 bra 	$L__BB12_360;
	ld.param.u32 	%r495, [UpsampleKernel_param_14];
	setp.neu.f32 	%p1036, %f1603, 0f3F800000;
	add.f32 	%f2915, %f1602, %f1602;
	mov.b32 	%r476, %f2915;
	setp.lt.s32 	%p1037, %r495, 0;
	xor.b32  	%r477, %r476, 2139095040;
	selp.b32 	%r478, %r477, %r476, %p1037;
	and.b32  	%r479, %r478, 2147483647;
	selp.b32 	%r480, %r479, %r478, %p1036;
	mov.b32 	%f3663, %r480;
	bra.uni 	$L__BB12_363;
$L__BB12_360:
	setp.eq.f32 	%p1031, %f1602, 0fBF800000;
	setp.eq.f32 	%p1032, %f2912, 0f7F800000;
	and.pred  	%p1033, %p1031, %p1032;
	@%p1033 bra 	$L__BB12_363;
	setp.geu.f32 	%p1034, %f1602, 0f00000000;
	mov.f32 	%f3663, %f1605;
	@%p1034 bra 	$L__BB12_363;
	setp.neu.f32 	%p1035, %f1603, 0f3F800000;
	neg.f32 	%f2914, %f1605;
	selp.f32 	%f3663, %f1605, %f2914, %p1035;
$L__BB12_363:
	ld.param.u32 	%r497, [UpsampleKernel_param_19];
	ld.param.f32 	%f2958, [UpsampleKernel_param_17];
	ld.param.f32 	%f2956, [UpsampleKernel_param_15];
	mul.f32 	%f2916, %f2958, %f3663;
	max.f32 	%f2917, %f2916, 0f00000000;
	mul.f32 	%f1626, %f3661, %f2917;
	mul.f32 	%f1627, %f3660, %f2917;
	mul.f32 	%f1628, %f3659, %f2917;
	mul.f32 	%f3668, %f3662, %f2917;
	cvt.rn.f32.s32 	%f2918, %r497;
	max.f32 	%f2919, %f2918, 0f3F800000;
	div.rn.f32 	%f2920, %f1601, %f2919;
	mov.f32 	%f2921, 0f3F800000;
	sub.f32 	%f2922, %f2921, %f2956;
	mul.f32 	%f2923, %f2922, %f2920;
	mul.f32 	%f1615, %f2923, 0f3F000000;
	mul.f32 	%f1616, %f1615, 0f3F000000;
	setp.leu.f32 	%p1038, %f1615, 0f3A83126F;
	@%p1038 bra 	$L__BB12_368;
	max.f32 	%f2925, %f1626, %f1627;
	max.f32 	%f1617, %f2925, %f1628;
	sub.f32 	%f1618, %f1615, %f1616;
	add.f32 	%f1619, %f1615, %f1616;
	setp.le.f32 	%p1039, %f1617, %f1618;
	mov.f32 	%f3664, 0f00000000;
	@%p1039 bra 	$L__BB12_367;
	setp.geu.f32 	%p1040, %f1617, %f1619;
	mov.f32 	%f3664, 0f3F800000;
	@%p1040 bra 	$L__BB12_367;
	sub.f32 	%f2927, %f1617, %f1618;
	add.f32 	%f2928, %f1616, %f1616;
	max.f32 	%f2929, %f2928, 0f3A83126F;
	div.rn.f32 	%f2930, %f2927, %f2929;
	mul.f32 	%f2931, %f2930, %f2930;
	add.f32 	%f2932, %f2930, %f2930;
	mov.f32 	%f2933, 0f40400000;
	sub.f32 	%f2934, %f2933, %f2932;
	mul.f32 	%f3664, %f2931, %f2934;
$L__BB12_367:
	mul.f32 	%f1626, %f1626, %f3664;
	mul.f32 	%f1627, %f1627, %f3664;
	mul.f32 	%f1628, %f1628, %f3664;
	mul.f32 	%f3668, %f3668, %f3664;
$L__BB12_368:
	ld.param.u32 	%r498, [UpsampleKernel_param_21];
	setp.eq.s32 	%p1041, %r498, 3;
	@%p1041 bra 	$L__BB12_371;
	ld.param.u32 	%r499, [UpsampleKernel_param_21];
	setp.ne.s32 	%p1042, %r499, 2;
	@%p1042 bra 	$L__BB12_380;
	add.f32 	%f2947, %f1555, %f1626;
	mul.f32 	%f2948, %f1555, %f1626;
	sub.f32 	%f3671, %f2947, %f2948;
	add.f32 	%f2949, %f1556, %f1627;
	mul.f32 	%f2950, %f1556, %f1627;
	sub.f32 	%f3672, %f2949, %f2950;
	add.f32 	%f2951, %f1557, %f1628;
	mul.f32 	%f2952, %f1557, %f1628;
	sub.f32 	%f3673, %f2951, %f2952;
	bra.uni 	$L__BB12_381;
$L__BB12_371:
	setp.geu.f32 	%p1043, %f1555, 0f3F000000;
	@%p1043 bra 	$L__BB12_373;
	add.f32 	%f2938, %f1555, %f1555;
	mul.f32 	%f3671, %f2938, %f1626;
	bra.uni 	$L__BB12_374;
$L__BB12_373:
	add.f32 	%f2935, %f1626, %f1626;
	mov.f32 	%f2936, 0f3F800000;
	sub.f32 	%f2937, %f2936, %f1555;
	fma.rn.f32 	%f3671, %f2937, %f2935, %f1555;
$L__BB12_374:
	setp.geu.f32 	%p1044, %f1556, 0f3F000000;
	@%p1044 bra 	$L__BB12_376;
	add.f32 	%f2942, %f1556, %f1556;
	mul.f32 	%f3672, %f2942, %f1627;
	bra.uni 	$L__BB12_377;
$L__BB12_376:
	add.f32 	%f2939, %f1627, %f1627;
	mov.f32 	%f2940, 0f3F800000;
	sub.f32 	%f2941, %f2940, %f1556;
	fma.rn.f32 	%f3672, %f2941, %f2939, %f1556;
$L__BB12_377:
	setp.geu.f32 	%p1045, %f1557, 0f3F000000;
	@%p1045 bra 	$L__BB12_379;
	add.f32 	%f2946, %f1557, %f1557;
	mul.f32 	%f3673, %f2946, %f1628;
	bra.uni 	$L__BB12_381;
$L__BB12_379:
	add.f32 	%f2943, %f1628, %f1628;
	mov.f32 	%f2944, 0f3F800000;
	sub.f32 	%f2945, %f2944, %f1557;
	fma.rn.f32 	%f3673, %f2945, %f2943, %f1557;
	bra.uni 	$L__BB12_381;
$L__BB12_380:
	add.f32 	%f3671, %f1555, %f1626;
	add.f32 	%f3672, %f1556, %f1627;
	add.f32 	%f3673, %f1557, %f1628;
$L__BB12_381:
	ld.param.u32 	%r492, [UpsampleKernel_param_11];
	ld.param.u64 	%rd290, [UpsampleKernel_param_2];
	mov.f32 	%f2953, 0f3F800000;
	sub.f32 	%f2954, %f2953, %f3642;
	fma.rn.f32 	%f2955, %f2954, %f3668, %f3642;
	mad.lo.s32 	%r481, %r492, %r158, %r1;
	shl.b32 	%r482, %r481, 2;
	cvta.to.global.u64 	%rd286, %rd290;
	mul.wide.s32 	%rd287, %r482, 4;
	add.s64 	%rd288, %rd286, %rd287;
	st.global.f32 	[%rd288], %f3671;
	st.global.f32 	[%rd288+4], %f3672;
	st.global.f32 	[%rd288+8], %f3673;
	st.global.f32 	[%rd288+12], %f2955;
$L__BB12_382:
	ret;

}
	// .globl	CompositeKernel
.visible .entry CompositeKernel(
	.param .u64 .ptr .align 1 CompositeKernel_param_0,
	.param .u64 .ptr .align 1 CompositeKernel_param_1,
	.param .u64 .ptr .align 1 CompositeKernel_param_2,
	.param .u32 CompositeKernel_param_3,
	.param .u32 CompositeKernel_param_4,
	.param .u32 CompositeKernel_param_5,
	.param .u32 CompositeKernel_param_6,
	.param .u32 CompositeKernel_param_7,
	.param .u32 CompositeKernel_param_8,
	.param .u32 CompositeKernel_param_9,
	.param .u32 CompositeKernel_param_10,
	.param .f32 CompositeKernel_param_11
)
{
	.reg .pred 	%p<19>;
	.reg .b32 	%r<57>;
	.reg .b32 	%f<127>;
	.reg .b64 	%rd<20>;

	ld.param.u64 	%rd1, [CompositeKernel_param_0];
	ld.param.u64 	%rd3, [CompositeKernel_param_2];
	ld.param.u32 	%r5, [CompositeKernel_param_3];
	ld.param.u32 	%r13, [CompositeKernel_param_4];
	ld.param.u32 	%r7, [CompositeKernel_param_5];
	ld.param.u32 	%r8, [CompositeKernel_param_6];
	ld.param.u32 	%r9, [CompositeKernel_param_7];
	ld.param.u32 	%r10, [CompositeKernel_param_8];
	ld.param.u32 	%r11, [CompositeKernel_param_9];
	ld.param.u32 	%r12, [CompositeKernel_param_10];
	ld.param.f32 	%f32, [CompositeKernel_param_11];
	mov.u32 	%r14, %ctaid.x;
	mov.u32 	%r15, %ntid.x;
	mov.u32 	%r16, %tid.x;
	mad.lo.s32 	%r1, %r14, %r15, %r16;
	mov.u32 	%r17, %ctaid.y;
	mov.u32 	%r18, %ntid.y;
	mov.u32 	%r19, %tid.y;
	mad.lo.s32 	%r20, %r17, %r18, %r19;
	setp.ge.s32 	%p1, %r1, %r5;
	setp.ge.s32 	%p2, %r20, %r13;
	or.pred  	%p3, %p1, %p2;
	@%p3 bra 	$L__BB13_17;
	sub.s32 	%r21, %r5, %r7;
	shr.u32 	%r22, %r21, 31;
	add.s32 	%r23, %r21, %r22;
	shr.s32 	%r24, %r23, 1;
	sub.s32 	%r25, %r13, %r8;
	shr.u32 	%r26, %r25, 31;
	add.s32 	%r27, %r25, %r26;
	shr.s32 	%r28, %r27, 1;
	sub.s32 	%r3, %r1, %r24;
	sub.s32 	%r4, %r20, %r28;
	setp.gt.s32 	%p4, %r3, -1;
	setp.lt.s32 	%p5, %r3, %r7;
	and.pred  	%p6, %p4, %p5;
	setp.gt.s32 	%p7, %r4, -1;
	setp.lt.s32 	%p8, %r4, %r8;
	and.pred  	%p9, %p7, %p8;
	and.pred  	%p11, %p6, %p9;
	mov.f32 	%f5, 0f00000000;
	not.pred 	%p12, %p11;
	mov.f32 	%f6, %f5;
	mov.f32 	%f7, %f5;
	mov.f32 	%f121, %f5;
	@%p12 bra 	$L__BB13_3;
	mad.lo.s32 	%r29, %r4, %r9, %r3;
	shl.b32 	%r30, %r29, 2;
	cvta.to.global.u64 	%rd4, %rd1;
	mul.wide.s32 	%rd5, %r30, 4;
	add.s64 	%rd6, %rd4, %rd5;
	ld.global.nc.f32 	%f5, [%rd6];
	ld.global.nc.f32 	%f6, [%rd6+4];
	ld.global.nc.f32 	%f7, [%rd6+8];
	ld.global.nc.f32 	%f121, [%rd6+12];
$L__BB13_3:
	ld.param.u64 	%rd19, [CompositeKernel_param_1];
	cvta.to.global.u64 	%rd7, %rd19;
	cvt.rn.f32.s32 	%f34, %r1;
	add.f32 	%f35, %f34, 0f3F000000;
	cvt.rn.f32.s32 	%f36, %r5;
	div.rn.f32 	%f37, %f35, %f36;
	cvt.rn.f32.u32 	%f38, %r20;
	add.f32 	%f39, %f38, 0f3F000000;
	cvt.rn.f32.u32 	%f40, %r13;
	div.rn.f32 	%f41, %f39, %f40;
	max.f32 	%f42, %f37, 0f00000000;
	min.f32 	%f43, %f42, 0f3F800000;
	max.f32 	%f44, %f41, 0f00000000;
	min.f32 	%f45, %f44, 0f3F800000;
	fma.rn.f32 	%f46, %f43, %f36, 0fBF000000;
	fma.rn.f32 	%f47, %f45, %f40, 0fBF000000;
	cvt.rmi.f32.f32 	%f48, %f46;
	cvt.rzi.s32.f32 	%r31, %f48;
	cvt.rmi.f32.f32 	%f49, %f47;
	cvt.rzi.s32.f32 	%r32, %f49;
	add.s32 	%r33, %r31, 1;
	add.s32 	%r34, %r32, 1;
	cvt.rn.f32.s32 	%f50, %r31;
	sub.f32 	%f51, %f46, %f50;
	cvt.rn.f32.s32 	%f52, %r32;
	sub.f32 	%f53, %f47, %f52;
	add.s32 	%r35, %r5, -1;
	min.s32 	%r36, %r31, %r35;
	max.s32 	%r37, %r36, 0;
	min.s32 	%r38, %r33, %r35;
	max.s32 	%r39, %r38, 0;
	add.s32 	%r40, %r13, -1;
	min.s32 	%r41, %r32, %r40;
	max.s32 	%r42, %r41, 0;
	min.s32 	%r43, %r34, %r40;
	max.s32 	%r44, %r43, 0;
	mul.lo.s32 	%r45, %r42, %r10;
	add.s32 	%r46, %r45, %r37;
	shl.b32 	%r47, %r46, 2;
	add.s32 	%r48, %r45, %r39;
	shl.b32 	%r49, %r48, 2;
	mul.lo.s32 	%r50, %r44, %r10;
	add.s32 	%r51, %r50, %r37;
	shl.b32 	%r52, %r51, 2;
	add.s32 	%r53, %r50, %r39;
	shl.b32 	%r54, %r53, 2;
	mov.f32 	%f54, 0f3F800000;
	sub.f32 	%f55, %f54, %f51;
	sub.f32 	%f56, %f54, %f53;
	mul.f32 	%f57, %f55, %f56;
	mul.f32 	%f58, %f51, %f56;
	mul.f32 	%f59, %f55, %f53;
	mul.f32 	%f60, %f51, %f53;
	mul.wide.s32 	%rd8, %r47, 4;
	add.s64 	%rd9, %rd7, %rd8;
	ld.global.nc.f32 	%f61, [%rd9];
	mul.wide.s32 	%rd10, %r49, 4;
	add.s64 	%rd11, %rd7, %rd10;
	ld.global.nc.f32 	%f62, [%rd11];
	mul.f32 	%f63, %f58, %f62;
	fma.rn.f32 	%f64, %f57, %f61, %f63;
	mul.wide.s32 	%rd12, %r52, 4;
	add.s64 	%rd13, %rd7, %rd12;
	ld.global.nc.f32 	%f65, [%rd13];
	fma.rn.f32 	%f66, %f59, %f65, %f64;
	mul.wide.s32 	%rd14, %r54, 4;
	add.s64 	%rd15, %rd7, %rd14;
	ld.global.nc.f32 	%f67, [%rd15];
	fma.rn.f32 	%f68, %f60, %f67, %f66;
	ld.global.nc.f32 	%f69, [%rd9+4];
	ld.global.nc.f32 	%f70, [%rd11+4];
	mul.f32 	%f71, %f58, %f70;
	fma.rn.f32 	%f72, %f57, %f69, %f71;
	ld.global.nc.f32 	%f73, [%rd13+4];
	fma.rn.f32 	%f74, %f59, %f73, %f72;
	ld.global.nc.f32 	%f75, [%rd15+4];
	fma.rn.f32 	%f76, %f60, %f75, %f74;
	ld.global.nc.f32 	%f77, [%rd9+8];
	ld.global.nc.f32 	%f78, [%rd11+8];
	mul.f32 	%f79, %f58, %f78;
	fma.rn.f32 	%f80, %f57, %f77, %f79;
	ld.global.nc.f32 	%f81, [%rd13+8];
	fma.rn.f32 	%f82, %f59, %f81, %f80;
	ld.global.nc.f32 	%f83, [%rd15+8];
	fma.rn.f32 	%f84, %f60, %f83, %f82;
	mul.f32 	%f9, %f32, %f68;
	mul.f32 	%f10, %f32, %f76;
	mul.f32 	%f11, %f32, %f84;
	setp.eq.s32 	%p13, %r12, 2;
	@%p13 bra 	$L__BB13_7;
	setp.eq.s32 	%p14, %r12, 1;
	@%p14 bra 	$L__BB13_6;
	add.f32 	%f124, %f5, %f9;
	add.f32 	%f125, %f6, %f10;
	add.f32 	%f126, %f7, %f11;
	setp.ne.s32 	%p15, %r12, 0;
	bra.uni 	$L__BB13_16;
$L__BB13_6:
	mov.f32 	%f103, 0f3F800000;
	sub.f32 	%f104, %f103, %f5;
	sub.f32 	%f105, %f103, %f9;
	mul.f32 	%f106, %f104, %f105;
	sub.f32 	%f124, %f103, %f106;
	sub.f32 	%f107, %f103, %f6;
	sub.f32 	%f108, %f103, %f10;
	mul.f32 	%f109, %f107, %f108;
	sub.f32 	%f125, %f103, %f109;
	sub.f32 	%f110, %f103, %f7;
	sub.f32 	%f111, %f103, %f11;
	mul.f32 	%f112, %f110, %f111;
	sub.f32 	%f126, %f103, %f112;
	bra.uni 	$L__BB13_16;
$L__BB13_7:
	setp.geu.f32 	%p16, %f5, 0f3F000000;
	@%p16 bra 	$L__BB13_9;
	add.f32 	%f90, %f5, %f5;
	mul.f32 	%f124, %f90, %f9;
	bra.uni 	$L__BB13_10;
$L__BB13_9:
	mov.f32 	%f85, 0f3F800000;
	sub.f32 	%f86, %f85, %f5;
	add.f32 	%f87, %f86, %f86;
	sub.f32 	%f88, %f85, %f9;
	mul.f32 	%f89, %f87, %f88;
	sub.f32 	%f124, %f85, %f89;
$L__BB13_10:
	setp.geu.f32 	%p17, %f6, 0f3F000000;
	@%p17 bra 	$L__BB13_12;
	add.f32 	%f96, %f6, %f6;
	mul.f32 	%f125, %f96, %f10;
	bra.uni 	$L__BB13_13;
$L__BB13_12:
	mov.f32 	%f91, 0f3F800000;
	sub.f32 	%f92, %f91, %f6;
	add.f32 	%f93, %f92, %f92;
	sub.f32 	%f94, %f91, %f10;
	mul.f32 	%f95, %f93, %f94;
	sub.f32 	%f125, %f91, %f95;
$L__BB13_13:
	setp.geu.f32 	%p18, %f7, 0f3F000000;
	@%p18 bra 	$L__BB13_15;
	add.f32 	%f102, %f7, %f7;
	mul.f32 	%f126, %f102, %f11;
	bra.uni 	$L__BB13_16;
$L__BB13_15:
	mov.f32 	%f97, 0f3F800000;
	sub.f32 	%f98, %f97, %f7;
	add.f32 	%f99, %f98, %f98;
	sub.f32 	%f100, %f97, %f11;
	mul.f32 	%f101, %f99, %f100;
	sub.f32 	%f126, %f97, %f101;
$L__BB13_16:
	mad.lo.s32 	%r55, %r11, %r20, %r1;
	shl.b32 	%r56, %r55, 2;
	cvta.to.global.u64 	%rd16, %rd3;
	mul.wide.s32 	%rd17, %r56, 4;
	add.s64 	%rd18, %rd16, %rd17;
	st.global.f32 	[%rd18], %f124;
	st.global.f32 	[%rd18+4], %f125;
	st.global.f32 	[%rd18+8], %f126;
	max.f32 	%f113, %f9, %f10;
	max.f32 	%f114, %f113, %f11;
	max.f32 	%f115, %f114, 0f00000000;
	min.f32 	%f116, %f115, 0f3F800000;
	max.f32 	%f117, %f121, %f116;
	st.global.f32 	[%rd18+12], %f117;
$L__BB13_17:
	ret;

}
	// .globl	DebugOutputKernel
.visible .entry DebugOutputKernel(
	.param .u64 .ptr .align 1 DebugOutputKernel_param_0,
	.param .u64 .ptr .align 1 DebugOutputKernel_param_1,
	.param .u64 .ptr .align 1 DebugOutputKernel_param_2,
	.param .u64 .ptr .align 1 DebugOutputKernel_param_3,
	.param .u32 DebugOutputKernel_param_4,
	.param .u32 DebugOutputKernel_param_5,
	.param .u32 DebugOutputKernel_param_6,
	.param .u32 DebugOutputKernel_param_7,
	.param .u32 DebugOutputKernel_param_8,
	.param .u32 DebugOutputKernel_param_9,
	.param .u32 DebugOutputKernel_param_10,
	.param .u32 DebugOutputKernel_param_11,
	.param .u32 DebugOutputKernel_param_12,
	.param .u32 DebugOutputKernel_param_13,
	.param .u32 DebugOutputKernel_param_14,
	.param .u32 DebugOutputKernel_param_15,
	.param .u32 DebugOutputKernel_param_16,
	.param .f32 DebugOutputKernel_param_17,
	.param .f32 DebugOutputKernel_param_18,
	.param .f32 DebugOutputKernel_param_19,
	.param .u32 DebugOutputKernel_param_20,
	.param .u32 DebugOutputKernel_param_21,
	.param .u32 DebugOutputKernel_param_22,
	.param .f32 DebugOutputKernel_param_23,
	.param .f32 DebugOutputKernel_param_24,
	.param .f32 DebugOutputKernel_param_25,
	.param .f32 DebugOutputKernel_param_26,
	.param .f32 DebugOutputKernel_param_27,
	.param .f32 DebugOutputKernel_param_28,
	.param .f32 DebugOutputKernel_param_29,
	.param .f32 DebugOutputKernel_param_30,
	.param .f32 DebugOutputKernel_param_31,
	.param .f32 DebugOutputKernel_param_32,
	.param .f32 DebugOutputKernel_param_33
)
{
	.local .align 4 .b8 	__local_depot14[28];
	.reg .b64 	%SP;
	.reg .b64 	%SPL;
	.reg .pred 	%p<248>;
	.reg .b32 	%r<522>;
	.reg .b32 	%f<1796>;
	.reg .b64 	%rd<107>;
	.reg .b64 	%fd<3>;

	mov.u64 	%SPL, __local_depot14;
	ld.param.u64 	%rd11, [DebugOutputKernel_param_0];
	ld.param.u64 	%rd12, [DebugOutputKernel_param_1];
	ld.param.u64 	%rd13, [DebugOutputKernel_param_2];
	ld.param.u64 	%rd14, [DebugOutputKernel_param_3];
	ld.param.u32 	%r27, [DebugOutputKernel_param_4];
	ld.param.u32 	%r43, [DebugOutputKernel_param_5];
	ld.param.u32 	%r29, [DebugOutputKernel_param_6];
	ld.param.u32 	%r30, [DebugOutputKernel_param_7];
	ld.param.u32 	%r31, [DebugOutputKernel_param_8];
	ld.param.u32 	%r32, [DebugOutputKernel_param_9];
	ld.param.u32 	%r33, [DebugOutputKernel_param_10];
	ld.param.u32 	%r34, [DebugOutputKernel_param_11];
	ld.param.u32 	%r35, [DebugOutputKernel_param_12];
	ld.param.u32 	%r36, [DebugOutputKernel_param_13];
	ld.param.u32 	%r37, [DebugOutputKernel_param_14];
	ld.param.u32 	%r38, [DebugOutputKernel_param_15];
	ld.param.u32 	%r39, [DebugOutputKernel_param_16];
	ld.param.f32 	%f251, [DebugOutputKernel_param_17];
	ld.param.u32 	%r41, [DebugOutputKernel_param_21];
	ld.param.u32 	%r42, [DebugOutputKernel_param_22];
	ld.param.f32 	%f254, [DebugOutputKernel_param_26];
	ld.param.f32 	%f255, [DebugOutputKernel_param_27];
	ld.param.f32 	%f256, [DebugOutputKernel_param_28];
	ld.param.f32 	%f257, [DebugOutputKernel_param_29];
	ld.param.f32 	%f258, [DebugOutputKernel_param_30];
	ld.param.f32 	%f259, [DebugOutputKernel_param_31];
	ld.param.f32 	%f260, [DebugOutputKernel_param_32];
	ld.param.f32 	%f261, [DebugOutputKernel_param_33];
	cvta.to.global.u64 	%rd1, %rd14;
	cvta.to.global.u64 	%rd2, %rd13;
	add.u64 	%rd3, %SPL, 0;
	mov.u32 	%r44, %ctaid.x;
	mov.u32 	%r45, %ntid.x;
	mov.u32 	%r46, %tid.x;
	mad.lo.s32 	%r1, %r44, %r45, %r46;
	mov.u32 	%r47, %ctaid.y;
	mov.u32 	%r48, %ntid.y;
	mov.u32 	%r49, %tid.y;
	mad.lo.s32 	%r50, %r47, %r48, %r49;
	setp.ge.s32 	%p2, %r1, %r27;
	setp.ge.s32 	%p3, %r50, %r43;
	or.pred  	%p4, %p2, %p3;
	@%p4 bra 	$L__BB14_205;
	sub.s32 	%r51, %r27, %r29;
	shr.u32 	%r52, %r51, 31;
	add.s32 	%r53, %r51, %r52;
	shr.s32 	%r54, %r53, 1;
	sub.s32 	%r55, %r43, %r30;
	shr.u32 	%r56, %r55, 31;
	add.s32 	%r57, %r55, %r56;
	shr.s32 	%r58, %r57, 1;
	sub.s32 	%r3, %r1, %r54;
	sub.s32 	%r4, %r50, %r58;
	setp.gt.s32 	%p5, %r3, -1;
	setp.lt.s32 	%p6, %r3, %r29;
	and.pred  	%p7, %p5, %p6;
	setp.gt.s32 	%p8, %r4, -1;
	setp.lt.s32 	%p9, %r4, %r30;
	and.pred  	%p10, %p8, %p9;
	and.pred  	%p12, %p7, %p10;
	mov.f32 	%f1749, 0f00000000;
	not.pred 	%p13, %p12;
	mov.f32 	%f1750, %f1749;
	mov.f32 	%f1751, %f1749;
	mov.f32 	%f1752, %f1749;
	@%p13 bra 	$L__BB14_72;
	mad.lo.s32 	%r59, %r4, %r31, %r3;
	shl.b32 	%r60, %r59, 2;
	cvta.to.global.u64 	%rd16, %rd11;
	mul.wide.s32 	%rd17, %r60, 4;
	add.s64 	%rd18, %rd16, %rd17;
	ld.global.nc.f32 	%f1749, [%rd18];
	ld.global.nc.f32 	%f1750, [%rd18+4];
	ld.global.nc.f32 	%f1751, [%rd18+8];
	ld.global.nc.f32 	%f1752, [%rd18+12];
	setp.eq.s32 	%p14, %r41, 0;
	setp.leu.f32 	%p15, %f1752, 0f3A83126F;
	or.pred  	%p16, %p14, %p15;
	@%p16 bra 	$L__BB14_72;
	rcp.rn.f32 	%f5, %f1752;
	mul.f32 	%f6, %f1749, %f5;
	setp.eq.s32 	%p17, %r42, 3;
	@%p17 bra 	$L__BB14_17;
	setp.ne.s32 	%p18, %r42, 2;
	@%p18 bra 	$L__BB14_28;
	setp.le.f32 	%p43, %f6, 0f00000000;
	mov.f32 	%f1747, 0f00000000;
	@%p43 bra 	$L__BB14_13;
	setp.geu.f32 	%p44, %f6, 0f3DA5E354;
	@%p44 bra 	$L__BB14_8;
	div.rn.f32 	%f1747, %f6, 0f40900000;
	bra.uni 	$L__BB14_13;
$L__BB14_8:
	add.f32 	%f440, %f6, 0f3DCAC083;
	div.rn.f32 	%f8, %f440, 0f3F8CAC08;
	abs.f32 	%f9, %f8;
	setp.eq.f32 	%p45, %f8, 0f3F800000;
	mov.f32 	%f1747, 0f3F800000;
	@%p45 bra 	$L__BB14_13;
	setp.num.f32 	%p46, %f9, %f9;
	@%p46 bra 	$L__BB14_11;
	mov.f32 	%f496, 0f400E38E4;
	add.rn.f32 	%f1747, %f8, %f496;
	bra.uni 	$L__BB14_13;
$L__BB14_11:
	setp.lt.f32 	%p47, %f9, 0f00800000;
	mul.f32 	%f441, %f9, 0f4B800000;
	selp.f32 	%f442, %f441, %f9, %p47;
	mov.b32 	%r94, %f442;
	add.s32 	%r95, %r94, -1060439283;
	and.b32  	%r96, %r95, -8388608;
	sub.s32 	%r97, %r94, %r96;
	mov.b32 	%f443, %r97;
	cvt.rn.f32.s32 	%f444, %r96;
	selp.f32 	%f445, 0fC1C00000, 0f00000000, %p47;
	fma.rn.f32 	%f446, %f444, 0f34000000, %f445;
	add.f32 	%f447, %f443, 0fBF800000;
	add.f32 	%f448, %f443, 0f3F800000;
	rcp.approx.ftz.f32 	%f449, %f448;
	add.f32 	%f450, %f447, %f447;
	mul.f32 	%f451, %f450, %f449;
	mul.f32 	%f452, %f451, %f451;
	neg.f32 	%f453, %f451;
	sub.f32 	%f454, %f447, %f451;
	add.f32 	%f455, %f454, %f454;
	fma.rn.f32 	%f456, %f453, %f447, %f455;
	mul.rn.f32 	%f457, %f449, %f456;
	fma.rn.f32 	%f458, %f452, 0f3A2C32E4, 0f3B52E7DB;
	fma.rn.f32 	%f459, %f458, %f452, 0f3C93BB73;
	fma.rn.f32 	%f460, %f459, %f452, 0f3DF6384F;
	mul.rn.f32 	%f461, %f460, %f452;
	fma.rn.f32 	%f462, %f451, 0f3FB8AA3B, %f446;
	mul.f32 	%f463, %f461, 0f40400000;
	sub.f32 	%f464, %f446, %f462;
	fma.rn.f32 	%f465, %f451, 0f3FB8AA3B, %f464;
	fma.rn.f32 	%f466, %f457, 0f3FB8AA3B, %f465;
	fma.rn.f32 	%f467, %f451, 0f32A55E34, %f466;
	fma.rn.f32 	%f468, %f463, %f457, %f467;
	fma.rn.f32 	%f469, %f461, %f451, %f468;
	add.rn.f32 	%f470, %f462, %f469;
	mov.f32 	%f471, 0f400E38E4;
	mul.rn.f32 	%f472, %f470, %f471;
	cvt.rni.f32.f32 	%f473, %f472;
	sub.f32 	%f474, %f472, %f473;
	neg.f32 	%f475, %f472;
	fma.rn.f32 	%f476, %f470, 0f400E38E4, %f475;
	neg.f32 	%f477, %f462;
	add.rn.f32 	%f478, %f470, %f477;
	neg.f32 	%f479, %f478;
	add.rn.f32 	%f480, %f469, %f479;
	fma.rn.f32 	%f481, %f480, 0f400E38E4, %f476;
	add.f32 	%f482, %f474, %f481;
	setp.gt.f32 	%p48, %f473, 0f00000000;
	selp.b32 	%r98, 0, -2097152000, %p48;
	setp.neu.f32 	%p49, %f8, 0f00000000;
	setp.neu.f32 	%p50, %f9, 0f7F800000;
	setp.lt.f32 	%p51, %f472, 0f00000000;
	selp.f32 	%f483, 0f00000000, 0f7F800000, %p51;
	abs.f32 	%f484, %f472;
	setp.gt.f32 	%p52, %f484, 0f43180000;
	cvt.rzi.s32.f32 	%r99, %f473;
	shl.b32 	%r100, %r99, 23;
	sub.s32 	%r101, %r100, %r98;
	mov.b32 	%f485, %r101;
	add.s32 	%r102, %r98, 2130706432;
	mov.b32 	%f486, %r102;
	fma.rn.f32 	%f487, %f482, 0f391FCB8E, 0f3AAF85ED;
	fma.rn.f32 	%f488, %f487, %f482, 0f3C1D9856;
	fma.rn.f32 	%f489, %f488, %f482, 0f3D6357BB;
	fma.rn.f32 	%f490, %f489, %f482, 0f3E75FDEC;
	fma.rn.f32 	%f491, %f490, %f482, 0f3F317218;
	fma.rn.f32 	%f492, %f491, %f482, 0f3F800000;
	mul.f32 	%f493, %f492, %f486;
	mul.f32 	%f494, %f493, %f485;
	selp.f32 	%f1747, %f483, %f494, %p52;
	and.pred  	%p53, %p49, %p50;
	@%p53 bra 	$L__BB14_13;
	add.f32 	%f495, %f8, %f8;
	mov.b32 	%r103, %f495;
	and.b32  	%r104, %r103, 2147483647;
	mov.b32 	%f1747, %r104;
$L__BB14_13:
	mul.f32 	%f24, %f1750, %f5;
	setp.gtu.f32 	%p54, %f24, 0f00000000;
	mov.f32 	%f1746, 0f00000000;
	@%p54 bra 	$L__BB14_39;
$L__BB14_14:
	mul.f32 	%f46, %f1751, %f5;
	setp.gtu.f32 	%p65, %f46, 0f00000000;
	mov.f32 	%f1748, 0f00000000;
	@%p65 bra 	$L__BB14_15;
	bra.uni 	$L__BB14_71;
$L__BB14_15:
	setp.geu.f32 	%p66, %f46, 0f3DA5E354;
	@%p66 bra 	$L__BB14_59;
	div.rn.f32 	%f1748, %f46, 0f40900000;
	bra.uni 	$L__BB14_71;
$L__BB14_17:
	setp.le.f32 	%p19, %f6, 0f00000000;
	mov.f32 	%f1747, 0f00000000;
	@%p19 bra 	$L__BB14_23;
	abs.f32 	%f13, %f6;
	setp.eq.f32 	%p20, %f6, 0f3F800000;
	mov.f32 	%f1747, 0f3F800000;
	@%p20 bra 	$L__BB14_23;
	setp.num.f32 	%p21, %f13, %f13;
	@%p21 bra 	$L__BB14_21;
	mov.f32 	%f321, 0f400CCCCD;
	add.rn.f32 	%f1747, %f6, %f321;
	bra.uni 	$L__BB14_23;
$L__BB14_21:
	setp.lt.f32 	%p22, %f13, 0f00800000;
	mul.f32 	%f266, %f13, 0f4B800000;
	selp.f32 	%f267, %f266, %f13, %p22;
	mov.b32 	%r61, %f267;
	add.s32 	%r62, %r61, -1060439283;
	and.b32  	%r63, %r62, -8388608;
	sub.s32 	%r64, %r61, %r63;
	mov.b32 	%f268, %r64;
	cvt.rn.f32.s32 	%f269, %r63;
	selp.f32 	%f270, 0fC1C00000, 0f00000000, %p22;
	fma.rn.f32 	%f271, %f269, 0f34000000, %f270;
	add.f32 	%f272, %f268, 0fBF800000;
	add.f32 	%f273, %f268, 0f3F800000;
	rcp.approx.ftz.f32 	%f274, %f273;
	add.f32 	%f275, %f272, %f272;
	mul.f32 	%f276, %f275, %f274;
	mul.f32 	%f277, %f276, %f276;
	neg.f32 	%f278, %f276;
	sub.f32 	%f279, %f272, %f276;
	add.f32 	%f280, %f279, %f279;
	fma.rn.f32 	%f281, %f278, %f272, %f280;
	mul.rn.f32 	%f282, %f274, %f281;
	fma.rn.f32 	%f283, %f277, 0f3A2C32E4, 0f3B52E7DB;
	fma.rn.f32 	%f284, %f283, %f277, 0f3C93BB73;
	fma.rn.f32 	%f285, %f284, %f277, 0f3DF6384F;
	mul.rn.f32 	%f286, %f285, %f277;
	fma.rn.f32 	%f287, %f276, 0f3FB8AA3B, %f271;
	mul.f32 	%f288, %f286, 0f40400000;
	sub.f32 	%f289, %f271, %f287;
	fma.rn.f32 	%f290, %f276, 0f3FB8AA3B, %f289;
	fma.rn.f32 	%f291, %f282, 0f3FB8AA3B, %f290;
	fma.rn.f32 	%f292, %f276, 0f32A55E34, %f291;
	fma.rn.f32 	%f293, %f288, %f282, %f292;
	fma.rn.f32 	%f294, %f286, %f276, %f293;
	add.rn.f32 	%f295, %f287, %f294;
	mov.f32 	%f296, 0f400CCCCD;
	mul.rn.f32 	%f297, %f295, %f296;
	cvt.rni.f32.f32 	%f298, %f297;
	sub.f32 	%f299, %f297, %f298;
	neg.f32 	%f300, %f297;
	fma.rn.f32 	%f301, %f295, 0f400CCCCD, %f300;
	neg.f32 	%f302, %f287;
	add.rn.f32 	%f303, %f295, %f302;
	neg.f32 	%f304, %f303;
	add.rn.f32 	%f305, %f294, %f304;
	fma.rn.f32 	%f306, %f305, 0f400CCCCD, %f301;
	add.f32 	%f307, %f299, %f306;
	setp.gt.f32 	%p23, %f298, 0f00000000;
	selp.b32 	%r65, 0, -2097152000, %p23;
	setp.neu.f32 	%p24, %f13, 0f7F800000;
	setp.lt.f32 	%p25, %f297, 0f00000000;
	selp.f32 	%f308, 0f00000000, 0f7F800000, %p25;
	abs.f32 	%f309, %f297;
	setp.gt.f32 	%p26, %f309, 0f43180000;
	cvt.rzi.s32.f32 	%r66, %f298;
	shl.b32 	%r67, %r66, 23;
	sub.s32 	%r68, %r67, %r65;
	mov.b32 	%f310, %r68;
	add.s32 	%r69, %r65, 2130706432;
	mov.b32 	%f311, %r69;
	fma.rn.f32 	%f312, %f307, 0f391FCB8E, 0f3AAF85ED;
	fma.rn.f32 	%f313, %f312, %f307, 0f3C1D9856;
	fma.rn.f32 	%f314, %f313, %f307, 0f3D6357BB;
	fma.rn.f32 	%f315, %f314, %f307, 0f3E75FDEC;
	fma.rn.f32 	%f316, %f315, %f307, 0f3F317218;
	fma.rn.f32 	%f317, %f316, %f307, 0f3F800000;
	mul.f32 	%f318, %f317, %f311;
	mul.f32 	%f319, %f318, %f310;
	selp.f32 	%f1747, %f308, %f319, %p26;
	@%p24 bra 	$L__BB14_23;
	add.f32 	%f320, %f6, %f6;
	mov.b32 	%r70, %f320;
	and.b32  	%r71, %r70, 2147483647;
	mov.b32 	%f1747, %r71;
$L__BB14_23:
	mul.f32 	%f26, %f1750, %f5;
	setp.gtu.f32 	%p27, %f26, 0f00000000;
	mov.f32 	%f1746, 0f00000000;
	@%p27 bra 	$L__BB14_46;
$L__BB14_24:
	mul.f32 	%f48, %f1751, %f5;
	setp.gtu.f32 	%p35, %f48, 0f00000000;
	mov.f32 	%f1748, 0f00000000;
	@%p35 bra 	$L__BB14_25;
	bra.uni 	$L__BB14_71;
$L__BB14_25:
	abs.f32 	%f57, %f48;
	setp.eq.f32 	%p36, %f48, 0f3F800000;
	mov.f32 	%f1748, 0f3F800000;
	@%p36 bra 	$L__BB14_71;
	setp.num.f32 	%p37, %f57, %f57;
	@%p37 bra 	$L__BB14_64;
	mov.f32 	%f437, 0f400CCCCD;
	add.rn.f32 	%f1748, %f48, %f437;
	bra.uni 	$L__BB14_71;
$L__BB14_28:
	setp.le.f32 	%p76, %f6, 0f00000000;
	mov.f32 	%f1747, 0f00000000;
	@%p76 bra 	$L__BB14_36;
	setp.gtu.f32 	%p77, %f6, 0f3D25AEE6;
	@%p77 bra 	$L__BB14_31;
	div.rn.f32 	%f1747, %f6, 0f414EB852;
	bra.uni 	$L__BB14_36;
$L__BB14_31:
	add.f32 	%f617, %f6, 0f3D6147AE;
	div.rn.f32 	%f18, %f617, 0f3F870A3D;
	abs.f32 	%f19, %f18;
	setp.eq.f32 	%p78, %f18, 0f3F800000;
	mov.f32 	%f1747, 0f3F800000;
	@%p78 bra 	$L__BB14_36;
	setp.num.f32 	%p79, %f19, %f19;
	@%p79 bra 	$L__BB14_34;
	mov.f32 	%f673, 0f4019999A;
	add.rn.f32 	%f1747, %f18, %f673;
	bra.uni 	$L__BB14_36;
$L__BB14_34:
	setp.lt.f32 	%p80, %f19, 0f00800000;
	mul.f32 	%f618, %f19, 0f4B800000;
	selp.f32 	%f619, %f618, %f19, %p80;
	mov.b32 	%r127, %f619;
	add.s32 	%r128, %r127, -1060439283;
	and.b32  	%r129, %r128, -8388608;
	sub.s32 	%r130, %r127, %r129;
	mov.b32 	%f620, %r130;
	cvt.rn.f32.s32 	%f621, %r129;
	selp.f32 	%f622, 0fC1C00000, 0f00000000, %p80;
	fma.rn.f32 	%f623, %f621, 0f34000000, %f622;
	add.f32 	%f624, %f620, 0fBF800000;
	add.f32 	%f625, %f620, 0f3F800000;
	rcp.approx.ftz.f32 	%f626, %f625;
	add.f32 	%f627, %f624, %f624;
	mul.f32 	%f628, %f627, %f626;
	mul.f32 	%f629, %f628, %f628;
	neg.f32 	%f630, %f628;
	sub.f32 	%f631, %f624, %f628;
	add.f32 	%f632, %f631, %f631;
	fma.rn.f32 	%f633, %f630, %f624, %f632;
	mul.rn.f32 	%f634, %f626, %f633;
	fma.rn.f32 	%f635, %f629, 0f3A2C32E4, 0f3B52E7DB;
	fma.rn.f32 	%f636, %f635, %f629, 0f3C93BB73;
	fma.rn.f32 	%f637, %f636, %f629, 0f3DF6384F;
	mul.rn.f32 	%f638, %f637, %f629;
	fma.rn.f32 	%f639, %f628, 0f3FB8AA3B, %f623;
	mul.f32 	%f640, %f638, 0f40400000;
	sub.f32 	%f641, %f623, %f639;
	fma.rn.f32 	%f642, %f628, 0f3FB8AA3B, %f641;
	fma.rn.f32 	%f643, %f634, 0f3FB8AA3B, %f642;
	fma.rn.f32 	%f644, %f628, 0f32A55E34, %f643;
	fma.rn.f32 	%f645, %f640, %f634, %f644;
	fma.rn.f32 	%f646, %f638, %f628, %f645;
	add.rn.f32 	%f647, %f639, %f646;
	mov.f32 	%f648, 0f4019999A;
	mul.rn.f32 	%f649, %f647, %f648;
	cvt.rni.f32.f32 	%f650, %f649;
	sub.f32 	%f651, %f649, %f650;
	neg.f32 	%f652, %f649;
	fma.rn.f32 	%f653, %f647, 0f4019999A, %f652;
	neg.f32 	%f654, %f639;
	add.rn.f32 	%f655, %f647, %f654;
	neg.f32 	%f656, %f655;
	add.rn.f32 	%f657, %f646, %f656;
	fma.rn.f32 	%f658, %f657, 0f4019999A, %f653;
	add.f32 	%f659, %f651, %f658;
	setp.gt.f32 	%p81, %f650, 0f00000000;
	selp.b32 	%r131, 0, -2097152000, %p81;
	setp.neu.f32 	%p82, %f18, 0f00000000;
	setp.neu.f32 	%p83, %f19, 0f7F800000;
	setp.lt.f32 	%p84, %f649, 0f00000000;
	selp.f32 	%f660, 0f00000000, 0f7F800000, %p84;
	abs.f32 	%f661, %f649;
	setp.gt.f32 	%p85, %f661, 0f43180000;
	cvt.rzi.s32.f32 	%r132, %f650;
	shl.b32 	%r133, %r132, 23;
	sub.s32 	%r134, %r133, %r131;
	mov.b32 	%f662, %r134;
	add.s32 	%r135, %r131, 2130706432;
	mov.b32 	%f663, %r135;
	fma.rn.f32 	%f664, %f659, 0f391FCB8E, 0f3AAF85ED;
	fma.rn.f32 	%f665, %f664, %f659, 0f3C1D9856;
	fma.rn.f32 	%f666, %f665, %f659, 0f3D6357BB;
	fma.rn.f32 	%f667, %f666, %f659, 0f3E75FDEC;
	fma.rn.f32 	%f668, %f667, %f659, 0f3F317218;
	fma.rn.f32 	%f669, %f668, %f659, 0f3F800000;
	mul.f32 	%f670, %f669, %f663;
	mul.f32 	%f671, %f670, %f662;
	selp.f32 	%f1747, %f660, %f671, %p85;
	and.pred  	%p86, %p82, %p83;
	@%p86 bra 	$L__BB14_36;
	add.f32 	%f672, %f18, %f18;
	mov.b32 	%r136, %f672;
	and.b32  	%r137, %r136, 2147483647;
	mov.b32 	%f1747, %r137;
$L__BB14_36:
	mul.f32 	%f28, %f1750, %f5;
	setp.gtu.f32 	%p87, %f28, 0f00000000;
	mov.f32 	%f1746, 0f00000000;
	@%p87 bra 	$L__BB14_37;
	bra.uni 	$L__BB14_56;
$L__BB14_37:
	setp.gtu.f32 	%p88, %f28, 0f3D25AEE6;
	@%p88 bra 	$L__BB14_51;
	div.rn.f32 	%f1746, %f28, 0f414EB852;
	bra.uni 	$L__BB14_56;
$L__BB14_39:
	setp.geu.f32 	%p55, %f24, 0f3DA5E354;
	@%p55 bra 	$L__BB14_41;
	div.rn.f32 	%f1746, %f24, 0f40900000;
	bra.uni 	$L__BB14_14;
$L__BB14_41:
	add.f32 	%f499, %f24, 0f3DCAC083;
	div.rn.f32 	%f30, %f499, 0f3F8CAC08;
	abs.f32 	%f31, %f30;
	setp.eq.f32 	%p56, %f30, 0f3F800000;
	mov.f32 	%f1746, 0f3F800000;
	@%p56 bra 	$L__BB14_14;
	setp.num.f32 	%p57, %f31, %f31;
	@%p57 bra 	$L__BB14_44;
	mov.f32 	%f555, 0f400E38E4;
	add.rn.f32 	%f1746, %f30, %f555;
	bra.uni 	$L__BB14_14;
$L__BB14_44:
	setp.lt.f32 	%p58, %f31, 0f00800000;
	mul.f32 	%f500, %f31, 0f4B800000;
	selp.f32 	%f501, %f500, %f31, %p58;
	mov.b32 	%r105, %f501;
	add.s32 	%r106, %r105, -1060439283;
	and.b32  	%r107, %r106, -8388608;
	sub.s32 	%r108, %r105, %r107;
	mov.b32 	%f502, %r108;
	cvt.rn.f32.s32 	%f503, %r107;
	selp.f32 	%f504, 0fC1C00000, 0f00000000, %p58;
	fma.rn.f32 	%f505, %f503, 0f34000000, %f504;
	add.f32 	%f506, %f502, 0fBF800000;
	add.f32 	%f507, %f502, 0f3F800000;
	rcp.approx.ftz.f32 	%f508, %f507;
	add.f32 	%f509, %f506, %f506;
	mul.f32 	%f510, %f509, %f508;
	mul.f32 	%f511, %f510, %f510;
	neg.f32 	%f512, %f510;
	sub.f32 	%f513, %f506, %f510;
	add.f32 	%f514, %f513, %f513;
	fma.rn.f32 	%f515, %f512, %f506, %f514;
	mul.rn.f32 	%f516, %f508, %f515;
	fma.rn.f32 	%f517, %f511, 0f3A2C32E4, 0f3B52E7DB;
	fma.rn.f32 	%f518, %f517, %f511, 0f3C93BB73;
	fma.rn.f32 	%f519, %f518, %f511, 0f3DF6384F;
	mul.rn.f32 	%f520, %f519, %f511;
	fma.rn.f32 	%f521, %f510, 0f3FB8AA3B, %f505;
	mul.f32 	%f522, %f520, 0f40400000;
	sub.f32 	%f523, %f505, %f521;
	fma.rn.f32 	%f524, %f510, 0f3FB8AA3B, %f523;
	fma.rn.f32 	%f525, %f516, 0f3FB8AA3B, %f524;
	fma.rn.f32 	%f526, %f510, 0f32A55E34, %f525;
	fma.rn.f32 	%f527, %f522, %f516, %f526;
	fma.rn.f32 	%f528, %f520, %f510, %f527;
	add.rn.f32 	%f529, %f521, %f528;
	mov.f32 	%f530, 0f400E38E4;
	mul.rn.f32 	%f531, %f529, %f530;
	cvt.rni.f32.f32 	%f532, %f531;
	sub.f32 	%f533, %f531, %f532;
	neg.f32 	%f534, %f531;
	fma.rn.f32 	%f535, %f529, 0f400E38E4, %f534;
	neg.f32 	%f536, %f521;
	add.rn.f32 	%f537, %f529, %f536;
	neg.f32 	%f538, %f537;
	add.rn.f32 	%f539, %f528, %f538;
	fma.rn.f32 	%f540, %f539, 0f400E38E4, %f535;
	add.f32 	%f541, %f533, %f540;
	setp.gt.f32 	%p59, %f532, 0f00000000;
	selp.b32 	%r109, 0, -2097152000, %p59;
	setp.neu.f32 	%p60, %f30, 0f00000000;
	setp.neu.f32 	%p61, %f31, 0f7F800000;
	setp.lt.f32 	%p62, %f531, 0f00000000;
	selp.f32 	%f542, 0f00000000, 0f7F800000, %p62;
	abs.f32 	%f543, %f531;
	setp.gt.f32 	%p63, %f543, 0f43180000;
	cvt.rzi.s32.f32 	%r110, %f532;
	shl.b32 	%r111, %r110, 23;
	sub.s32 	%r112, %r111, %r109;
	mov.b32 	%f544, %r112;
	add.s32 	%r113, %r109, 2130706432;
	mov.b32 	%f545, %r113;
	fma.rn.f32 	%f546, %f541, 0f391FCB8E, 0f3AAF85ED;
	fma.rn.f32 	%f547, %f546, %f541, 0f3C1D9856;
	fma.rn.f32 	%f548, %f547, %f541, 0f3D6357BB;
	fma.rn.f32 	%f549, %f548, %f541, 0f3E75FDEC;
	fma.rn.f32 	%f550, %f549, %f541, 0f3F317218;
	fma.rn.f32 	%f551, %f550, %f541, 0f3F800000;
	mul.f32 	%f552, %f551, %f545;
	mul.f32 	%f553, %f552, %f544;
	selp.f32 	%f1746, %f542, %f553, %p63;
	and.pred  	%p64, %p60, %p61;
	@%p64 bra 	$L__BB14_14;
	add.f32 	%f554, %f30, %f30;
	mov.b32 	%r114, %f554;
	and.b32  	%r115, %r114, 2147483647;
	mov.b32 	%f1746, %r115;
	bra.uni 	$L__BB14_14;
$L__BB14_46:
	abs.f32 	%f35, %f26;
	setp.eq.f32 	%p28, %f26, 0f3F800000;
	mov.f32 	%f1746, 0f3F800000;
	@%p28 bra 	$L__BB14_24;
	setp.num.f32 	%p29, %f35, %f35;
	@%p29 bra 	$L__BB14_49;
	mov.f32 	%f379, 0f400CCCCD;
	add.rn.f32 	%f1746, %f26, %f379;
	bra.uni 	$L__BB14_24;
$L__BB14_49:
	setp.lt.f32 	%p30, %f35, 0f00800000;
	mul.f32 	%f324, %f35, 0f4B800000;
	selp.f32 	%f325, %f324, %f35, %p30;
	mov.b32 	%r72, %f325;
	add.s32 	%r73, %r72, -1060439283;
	and.b32  	%r74, %r73, -8388608;
	sub.s32 	%r75, %r72, %r74;
	mov.b32 	%f326, %r75;
	cvt.rn.f32.s32 	%f327, %r74;
	selp.f32 	%f328, 0fC1C00000, 0f00000000, %p30;
	fma.rn.f32 	%f329, %f327, 0f34000000, %f328;
	add.f32 	%f330, %f326, 0fBF800000;
	add.f32 	%f331, %f326, 0f3F800000;
	rcp.approx.ftz.f32 	%f332, %f331;
	add.f32 	%f333, %f330, %f330;
	mul.f32 	%f334, %f333, %f332;
	mul.f32 	%f335, %f334, %f334;
	neg.f32 	%f336, %f334;
	sub.f32 	%f337, %f330, %f334;
	add.f32 	%f338, %f337, %f337;
	fma.rn.f32 	%f339, %f336, %f330, %f338;
	mul.rn.f32 	%f340, %f332, %f339;
	fma.rn.f32 	%f341, %f335, 0f3A2C32E4, 0f3B52E7DB;
	fma.rn.f32 	%f342, %f341, %f335, 0f3C93BB73;
	fma.rn.f32 	%f343, %f342, %f335, 0f3DF6384F;
	mul.rn.f32 	%f344, %f343, %f335;
	fma.rn.f32 	%f345, %f334, 0f3FB8AA3B, %f329;
	mul.f32 	%f346, %f344, 0f40400000;
	sub.f32 	%f347, %f329, %f345;
	fma.rn.f32 	%f348, %f334, 0f3FB8AA3B, %f347;
	fma.rn.f32 	%f349, %f340, 0f3FB8AA3B, %f348;
	fma.rn.f32 	%f350, %f334, 0f32A55E34, %f349;
	fma.rn.f32 	%f351, %f346, %f340, %f350;
	fma.rn.f32 	%f352, %f344, %f334, %f351;
	add.rn.f32 	%f353, %f345, %f352;
	mov.f32 	%f354, 0f400CCCCD;
	mul.rn.f32 	%f355, %f353, %f354;
	cvt.rni.f32.f32 	%f356, %f355;
	sub.f32 	%f357, %f355, %f356;
	neg.f32 	%f358, %f355;
	fma.rn.f32 	%f359, %f353, 0f400CCCCD, %f358;
	neg.f32 	%f360, %f345;
	add.rn.f32 	%f361, %f353, %f360;
	neg.f32 	%f362, %f361;
	add.rn.f32 	%f363, %f352, %f362;
	fma.rn.f32 	%f364, %f363, 0f400CCCCD, %f359;
	add.f32 	%f365, %f357, %f364;
	setp.gt.f32 	%p31, %f356, 0f00000000;
	selp.b32 	%r76, 0, -2097152000, %p31;
	setp.neu.f32 	%p32, %f35, 0f7F800000;
	setp.lt.f32 	%p33, %f355, 0f00000000;
	selp.f32 	%f366, 0f00000000, 0f7F800000, %p33;
	abs.f32 	%f367, %f355;
	setp.gt.f32 	%p34, %f367, 0f43180000;
	cvt.rzi.s32.f32 	%r77, %f356;
	shl.b32 	%r78, %r77, 23;
	sub.s32 	%r79, %r78, %r76;
	mov.b32 	%f368, %r79;
	add.s32 	%r80, %r76, 2130706432;
	mov.b32 	%f369, %r80;
	fma.rn.f32 	%f370, %f365, 0f391FCB8E, 0f3AAF85ED;
	fma.rn.f32 	%f371, %f370, %f365, 0f3C1D9856;
	fma.rn.f32 	%f372, %f371, %f365, 0f3D6357BB;
	fma.rn.f32 	%f373, %f372, %f365, 0f3E75FDEC;
	fma.rn.f32 	%f374, %f373, %f365, 0f3F317218;
	fma.rn.f32 	%f375, %f374, %f365, 0f3F800000;
	mul.f32 	%f376, %f375, %f369;
	mul.f32 	%f377, %f376, %f368;
	selp.f32 	%f1746, %f366, %f377, %p34;
	@%p32 bra 	$L__BB14_24;
	add.f32 	%f378, %f26, %f26;
	mov.b32 	%r81, %f378;
	and.b32  	%r82, %r81, 2147483647;
	mov.b32 	%f1746, %r82;
	bra.uni 	$L__BB14_24;
$L__BB14_51:
	add.f32 	%f676, %f28, 0f3D6147AE;
	div.rn.f32 	%f40, %f676, 0f3F870A3D;
	abs.f32 	%f41, %f40;
	setp.eq.f32 	%p89, %f40, 0f3F800000;
	mov.f32 	%f1746, 0f3F800000;
	@%p89 bra 	$L__BB14_56;
	setp.num.f32 	%p90, %f41, %f41;
	@%p90 bra 	$L__BB14_54;
	mov.f32 	%f732, 0f4019999A;
	add.rn.f32 	%f1746, %f40, %f732;
	bra.uni 	$L__BB14_56;
$L__BB14_54:
	setp.lt.f32 	%p91, %f41, 0f00800000;
	mul.f32 	%f677, %f41, 0f4B800000;
	selp.f32 	%f678, %f677, %f41, %p91;
	mov.b32 	%r138, %f678;
	add.s32 	%r139, %r138, -1060439283;
	and.b32  	%r140, %r139, -8388608;
	sub.s32 	%r141, %r138, %r140;
	mov.b32 	%f679, %r141;
	cvt.rn.f32.s32 	%f680, %r140;
	selp.f32 	%f681, 0fC1C00000, 0f00000000, %p91;
	fma.rn.f32 	%f682, %f680, 0f34000000, %f681;
	add.f32 	%f683, %f679, 0fBF800000;
	add.f32 	%f684, %f679, 0f3F800000;
	rcp.approx.ftz.f32 	%f685, %f684;
	add.f32 	%f686, %f683, %f683;
	mul.f32 	%f687, %f686, %f685;
	mul.f32 	%f688, %f687, %f687;
	neg.f32 	%f689, %f687;
	sub.f32 	%f690, %f683, %f687;
	add.f32 	%f691, %f690, %f690;
	fma.rn.f32 	%f692, %f689, %f683, %f691;
	mul.rn.f32 	%f693, %f685, %f692;
	fma.rn.f32 	%f694, %f688, 0f3A2C32E4, 0f3B52E7DB;
	fma.rn.f32 	%f695, %f694, %f688, 0f3C93BB73;
	fma.rn.f32 	%f696, %f695, %f688, 0f3DF6384F;
	mul.rn.f32 	%f697, %f696, %f688;
	fma.rn.f32 	%f698, %f687, 0f3FB8AA3B, %f682;
	mul.f32 	%f699, %f697, 0f40400000;
	sub.f32 	%f700, %f682, %f698;
	fma.rn.f32 	%f701, %f687, 0f3FB8AA3B, %f700;
	fma.rn.f32 	%f702, %f693, 0f3FB8AA3B, %f701;
	fma.rn.f32 	%f703, %f687, 0f32A55E34, %f702;
	fma.rn.f32 	%f704, %f699, %f693, %f703;
	fma.rn.f32 	%f705, %f697, %f687, %f704;
	add.rn.f32 	%f706, %f698, %f705;
	mov.f32 	%f707, 0f4019999A;
	mul.rn.f32 	%f708, %f706, %f707;
	cvt.rni.f32.f32 	%f709, %f708;
	sub.f32 	%f710, %f708, %f709;
	neg.f32 	%f711, %f708;
	fma.rn.f32 	%f712, %f706, 0f4019999A, %f711;
	neg.f32 	%f713, %f698;
	add.rn.f32 	%f714, %f706, %f713;
	neg.f32 	%f715, %f714;
	add.rn.f32 	%f716, %f705, %f715;
	fma.rn.f32 	%f717, %f716, 0f4019999A, %f712;
	add.f32 	%f718, %f710, %f717;
	setp.gt.f32 	%p92, %f709, 0f00000000;
	selp.b32 	%r142, 0, -2097152000, %p92;
	setp.neu.f32 	%p93, %f40, 0f00000000;
	setp.neu.f32 	%p94, %f41, 0f7F800000;
	setp.lt.f32 	%p95, %f708, 0f00000000;
	selp.f32 	%f719, 0f00000000, 0f7F800000, %p95;
	abs.f32 	%f720, %f708;
	setp.gt.f32 	%p96, %f720, 0f43180000;
	cvt.rzi.s32.f32 	%r143, %f709;
	shl.b32 	%r144, %r143, 23;
	sub.s32 	%r145, %r144, %r142;
	mov.b32 	%f721, %r145;
	add.s32 	%r146, %r142, 2130706432;
	mov.b32 	%f722, %r146;
	fma.rn.f32 	%f723, %f718, 0f391FCB8E, 0f3AAF85ED;
	fma.rn.f32 	%f724, %f723, %f718, 0f3C1D9856;
	fma.rn.f32 	%f725, %f724, %f718, 0f3D6357BB;
	fma.rn.f32 	%f726, %f725, %f718, 0f3E75FDEC;
	fma.rn.f32 	%f727, %f726, %f718, 0f3F317218;
	fma.rn.f32 	%f728, %f727, %f718, 0f3F800000;
	mul.f32 	%f729, %f728, %f722;
	mul.f32 	%f730, %f729, %f721;
	selp.f32 	%f1746, %f719, %f730, %p96;
	and.pred  	%p97, %p93, %p94;
	@%p97 bra 	$L__BB14_56;
	add.f32 	%f731, %f40, %f40;
	mov.b32 	%r147, %f731;
	and.b32  	%r148, %r147, 2147483647;
	mov.b32 	%f1746, %r148;
$L__BB14_56:
	mul.f32 	%f50, %f1751, %f5;
	setp.gtu.f32 	%p98, %f50, 0f00000000;
	mov.f32 	%f1748, 0f00000000;
	@%p98 bra 	$L__BB14_57;
	bra.uni 	$L__BB14_71;
$L__BB14_57:
	setp.gtu.f32 	%p99, %f50, 0f3D25AEE6;
	@%p99 bra 	$L__BB14_66;
	div.rn.f32 	%f1748, %f50, 0f414EB852;
	bra.uni 	$L__BB14_71;
$L__BB14_59:
	add.f32 	%f558, %f46, 0f3DCAC083;
	div.rn.f32 	%f52, %f558, 0f3F8CAC08;
	abs.f32 	%f53, %f52;
	setp.eq.f32 	%p67, %f52, 0f3F800000;
	mov.f32 	%f1748, 0f3F800000;
	@%p67 bra 	$L__BB14_71;
	setp.num.f32 	%p68, %f53, %f53;
	@%p68 bra 	$L__BB14_62;
	mov.f32 	%f614, 0f400E38E4;
	add.rn.f32 	%f1748, %f52, %f614;
	bra.uni 	$L__BB14_71;
$L__BB14_62:
	setp.lt.f32 	%p69, %f53, 0f00800000;
	mul.f32 	%f559, %f53, 0f4B800000;
	selp.f32 	%f560, %f559, %f53, %p69;
	mov.b32 	%r116, %f560;
	add.s32 	%r117, %r116, -1060439283;
	and.b32  	%r118, %r117, -8388608;
	sub.s32 	%r119, %r116, %r118;
	mov.b32 	%f561, %r119;
	cvt.rn.f32.s32 	%f562, %r118;
	selp.f32 	%f563, 0fC1C00000, 0f00000000, %p69;
	fma.rn.f32 	%f564, %f562, 0f34000000, %f563;
	add.f32 	%f565, %f561, 0fBF800000;
	add.f32 	%f566, %f561, 0f3F800000;
	rcp.approx.ftz.f32 	%f567, %f566;
	add.f32 	%f568, %f565, %f565;
	mul.f32 	%f569, %f568, %f567;
	mul.f32 	%f570, %f569, %f569;
	neg.f32 	%f571, %f569;
	sub.f32 	%f572, %f565, %f569;
	add.f32 	%f573, %f572, %f572;
	fma.rn.f32 	%f574, %f571, %f565, %f573;
	mul.rn.f32 	%f575, %f567, %f574;
	fma.rn.f32 	%f576, %f570, 0f3A2C32E4, 0f3B52E7DB;
	fma.rn.f32 	%f577, %f576, %f570, 0f3C93BB73;
	fma.rn.f32 	%f578, %f577, %f570, 0f3DF6384F;
	mul.rn.f32 	%f579, %f578, %f570;
	fma.rn.f32 	%f580, %f569, 0f3FB8AA3B, %f564;
	mul.f32 	%f581, %f579, 0f40400000;
	sub.f32 	%f582, %f564, %f580;
	fma.rn.f32 	%f583, %f569, 0f3FB8AA3B, %f582;
	fma.rn.f32 	%f584, %f575, 0f3FB8AA3B, %f583;
	fma.rn.f32 	%f585, %f569, 0f32A55E34, %f584;
	fma.rn.f32 	%f586, %f581, %f575, %f585;
	fma.rn.f32 	%f587, %f579, %f569, %f586;
	add.rn.f32 	%f588, %f580, %f587;
	mov.f32 	%f589, 0f400E38E4;
	mul.rn.f32 	%f590, %f588, %f589;
	cvt.rni.f32.f32 	%f591, %f590;
	sub.f32 	%f592, %f590, %f591;
	neg.f32 	%f593, %f590;
	fma.rn.f32 	%f594, %f588, 0f400E38E4, %f593;
	neg.f32 	%f595, %f580;
	add.rn.f32 	%f596, %f588, %f595;
	neg.f32 	%f597, %f596;
	add.rn.f32 	%f598, %f587, %f597;
	fma.rn.f32 	%f599, %f598, 0f400E38E4, %f594;
	add.f32 	%f600, %f592, %f599;
	setp.gt.f32 	%p70, %f591, 0f00000000;
	selp.b32 	%r120, 0, -2097152000, %p70;
	setp.neu.f32 	%p71, %f52, 0f00000000;
	setp.neu.f32 	%p72, %f53, 0f7F800000;
	setp.lt.f32 	%p73, %f590, 0f00000000;
	selp.f32 	%f601, 0f00000000, 0f7F800000, %p73;
	abs.f32 	%f602, %f590;
	setp.gt.f32 	%p74, %f602, 0f43180000;
	cvt.rzi.s32.f32 	%r121, %f591;
	shl.b32 	%r122, %r121, 23;
	sub.s32 	%r123, %r122, %r120;
	mov.b32 	%f603, %r123;
	add.s32 	%r124, %r120, 2130706432;
	mov.b32 	%f604, %r124;
	fma.rn.f32 	%f605, %f600, 0f391FCB8E, 0f3AAF85ED;
	fma.rn.f32 	%f606, %f605, %f600, 0f3C1D9856;
	fma.rn.f32 	%f607, %f606, %f600, 0f3D6357BB;
	fma.rn.f32 	%f608, %f607, %f600, 0f3E75FDEC;
	fma.rn.f32 	%f609, %f608, %f600, 0f3F317218;
	fma.rn.f32 	%f610, %f609, %f600, 0f3F800000;
	mul.f32 	%f611, %f610, %f604;
	mul.f32 	%f612, %f611, %f603;
	selp.f32 	%f1748, %f601, %f612, %p74;
	and.pred  	%p75, %p71, %p72;
	@%p75 bra 	$L__BB14_71;
	add.f32 	%f613, %f52, %f52;
	mov.b32 	%r125, %f613;
	and.b32  	%r126, %r125, 2147483647;
	mov.b32 	%f1748, %r126;
	bra.uni 	$L__BB14_71;
$L__BB14_64:
	setp.lt.f32 	%p38, %f57, 0f00800000;
	mul.f32 	%f382, %f57, 0f4B800000;
	selp.f32 	%f383, %f382, %f57, %p38;
	mov.b32 	%r83, %f383;
	add.s32 	%r84, %r83, -1060439283;
	and.b32  	%r85, %r84, -8388608;
	sub.s32 	%r86, %r83, %r85;
	mov.b32 	%f384, %r86;
	cvt.rn.f32.s32 	%f385, %r85;
	selp.f32 	%f386, 0fC1C00000, 0f00000000, %p38;
	fma.rn.f32 	%f387, %f385, 0f34000000, %f386;
	add.f32 	%f388, %f384, 0fBF800000;
	add.f32 	%f389, %f384, 0f3F800000;
	rcp.approx.ftz.f32 	%f390, %f389;
	add.f32 	%f391, %f388, %f388;
	mul.f32 	%f392, %f391, %f390;
	mul.f32 	%f393, %f392, %f392;
	neg.f32 	%f394, %f392;
	sub.f32 	%f395, %f388, %f392;
	add.f32 	%f396, %f395, %f395;
	fma.rn.f32 	%f397, %f394, %f388, %f396;
	mul.rn.f32 	%f398, %f390, %f397;
	fma.rn.f32 	%f399, %f393, 0f3A2C32E4, 0f3B52E7DB;
	fma.rn.f32 	%f400, %f399, %f393, 0f3C93BB73;
	fma.rn.f32 	%f401, %f400, %f393, 0f3DF6384F;
	mul.rn.f32 	%f402, %f401, %f393;
	fma.rn.f32 	%f403, %f392, 0f3FB8AA3B, %f387;
	mul.f32 	%f404, %f402, 0f40400000;
	sub.f32 	%f405, %f387, %f403;
	fma.rn.f32 	%f406, %f392, 0f3FB8AA3B, %f405;
	fma.rn.f32 	%f407, %f398, 0f3FB8AA3B, %f406;
	fma.rn.f32 	%f408, %f392, 0f32A55E34, %f407;
	fma.rn.f32 	%f409, %f404, %f398, %f408;
	fma.rn.f32 	%f410, %f402, %f392, %f409;
	add.rn.f32 	%f411, %f403, %f410;
	mov.f32 	%f412, 0f400CCCCD;
	mul.rn.f32 	%f413, %f411, %f412;
	cvt.rni.f32.f32 	%f414, %f413;
	sub.f32 	%f415, %f413, %f414;
	neg.f32 	%f416, %f413;
	fma.rn.f32 	%f417, %f411, 0f400CCCCD, %f416;
	neg.f32 	%f418, %f403;
	add.rn.f32 	%f419, %f411, %f418;
	neg.f32 	%f420, %f419;
	add.rn.f32 	%f421, %f410, %f420;
	fma.rn.f32 	%f422, %f421, 0f400CCCCD, %f417;
	add.f32 	%f423, %f415, %f422;
	setp.gt.f32 	%p39, %f414, 0f00000000;
	selp.b32 	%r87, 0, -2097152000, %p39;
	setp.neu.f32 	%p40, %f57, 0f7F800000;
	setp.lt.f32 	%p41, %f413, 0f00000000;
	selp.f32 	%f424, 0f00000000, 0f7F800000, %p41;
	abs.f32 	%f425, %f413;
	setp.gt.f32 	%p42, %f425, 0f43180000;
	cvt.rzi.s32.f32 	%r88, %f414;
	shl.b32 	%r89, %r88, 23;
	sub.s32 	%r90, %r89, %r87;
	mov.b32 	%f426, %r90;
	add.s32 	%r91, %r87, 2130706432;
	mov.b32 	%f427, %r91;
	fma.rn.f32 	%f428, %f423, 0f391FCB8E, 0f3AAF85ED;
	fma.rn.f32 	%f429, %f428, %f423, 0f3C1D9856;
	fma.rn.f32 	%f430, %f429, %f423, 0f3D6357BB;
	fma.rn.f32 	%f431, %f430, %f423, 0f3E75FDEC;
	fma.rn.f32 	%f432, %f431, %f423, 0f3F317218;
	fma.rn.f32 	%f433, %f432, %f423, 0f3F800000;
	mul.f32 	%f434, %f433, %f427;
	mul.f32 	%f435, %f434, %f426;
	selp.f32 	%f1748, %f424, %f435, %p42;
	@%p40 bra 	$L__BB14_71;
	add.f32 	%f436, %f48, %f48;
	mov.b32 	%r92, %f436;
	and.b32  	%r93, %r92, 2147483647;
	mov.b32 	%f1748, %r93;
	bra.uni 	$L__BB14_71;
$L__BB14_66:
	add.f32 	%f735, %f50, 0f3D6147AE;
	div.rn.f32 	%f62, %f735, 0f3F870A3D;
	abs.f32 	%f63, %f62;
	setp.eq.f32 	%p100, %f62, 0f3F800000;
	mov.f32 	%f1748, 0f3F800000;
	@%p100 bra 	$L__BB14_71;
	setp.num.f32 	%p101, %f63, %f63;
	@%p101 bra 	$L__BB14_69;
	mov.f32 	%f791, 0f4019999A;
	add.rn.f32 	%f1748, %f62, %f791;
	bra.uni 	$L__BB14_71;
$L__BB14_69:
	setp.lt.f32 	%p102, %f63, 0f00800000;
	mul.f32 	%f736, %f63, 0f4B800000;
	selp.f32 	%f737, %f736, %f63, %p102;
	mov.b32 	%r149, %f737;
	add.s32 	%r150, %r149, -1060439283;
	and.b32  	%r151, %r150, -8388608;
	sub.s32 	%r152, %r149, %r151;
	mov.b32 	%f738, %r152;
	cvt.rn.f32.s32 	%f739, %r151;
	selp.f32 	%f740, 0fC1C00000, 0f00000000, %p102;
	fma.rn.f32 	%f741, %f739, 0f34000000, %f740;
	add.f32 	%f742, %f738, 0fBF800000;
	add.f32 	%f743, %f738, 0f3F800000;
	rcp.approx.ftz.f32 	%f744, %f743;
	add.f32 	%f745, %f742, %f742;
	mul.f32 	%f746, %f745, %f744;
	mul.f32 	%f747, %f746, %f746;
	neg.f32 	%f748, %f746;
	sub.f32 	%f749, %f742, %f746;
	add.f32 	%f750, %f749, %f749;
	fma.rn.f32 	%f751, %f748, %f742, %f750;
	mul.rn.f32 	%f752, %f744, %f751;
	fma.rn.f32 	%f753, %f747, 0f3A2C32E4, 0f3B52E7DB;
	fma.rn.f32 	%f754, %f753, %f747, 0f3C93BB73;
	fma.rn.f32 	%f755, %f754, %f747, 0f3DF6384F;
	mul.rn.f32 	%f756, %f755, %f747;
	fma.rn.f32 	%f757, %f746, 0f3FB8AA3B, %f741;
	mul.f32 	%f758, %f756, 0f40400000;
	sub.f32 	%f759, %f741, %f757;
	fma.rn.f32 	%f760, %f746, 0f3FB8AA3B, %f759;
	fma.rn.f32 	%f761, %f752, 0f3FB8AA3B, %f760;
	fma.rn.f32 	%f762, %f746, 0f32A55E34, %f761;
	fma.rn.f32 	%f763, %f758, %f752, %f762;
	fma.rn.f32 	%f764, %f756, %f746, %f763;
	add.rn.f32 	%f765, %f757, %f764;
	mov.f32 	%f766, 0f4019999A;
	mul.rn.f32 	%f767, %f765, %f766;
	cvt.rni.f32.f32 	%f768, %f767;
	sub.f32 	%f769, %f767, %f768;
	neg.f32 	%f770, %f767;
	fma.rn.f32 	%f771, %f765, 0f4019999A, %f770;
	neg.f32 	%f772, %f757;
	add.rn.f32 	%f773, %f765, %f772;
	neg.f32 	%f774, %f773;
	add.rn.f32 	%f775, %f764, %f774;
	fma.rn.f32 	%f776, %f775, 0f4019999A, %f771;
	add.f32 	%f777, %f769, %f776;
	setp.gt.f32 	%p103, %f768, 0f00000000;
	selp.b32 	%r153, 0, -2097152000, %p103;
	setp.neu.f32 	%p104, %f62, 0f00000000;
	setp.neu.f32 	%p105, %f63, 0f7F800000;
	setp.lt.f32 	%p106, %f767, 0f00000000;
	selp.f32 	%f778, 0f00000000, 0f7F800000, %p106;
	abs.f32 	%f779, %f767;
	setp.gt.f32 	%p107, %f779, 0f43180000;
	cvt.rzi.s32.f32 	%r154, %f768;
	shl.b32 	%r155, %r154, 23;
	sub.s32 	%r156, %r155, %r153;
	mov.b32 	%f780, %r156;
	add.s32 	%r157, %r153, 2130706432;
	mov.b32 	%f781, %r157;
	fma.rn.f32 	%f782, %f777, 0f391FCB8E, 0f3AAF85ED;
	fma.rn.f32 	%f783, %f782, %f777, 0f3C1D9856;
	fma.rn.f32 	%f784, %f783, %f777, 0f3D6357BB;
	fma.rn.f32 	%f785, %f784, %f777, 0f3E75FDEC;
	fma.rn.f32 	%f786, %f785, %f777, 0f3F317218;
	fma.rn.f32 	%f787, %f786, %f777, 0f3F800000;
	mul.f32 	%f788, %f787, %f781;
	mul.f32 	%f789, %f788, %f780;
	selp.f32 	%f1748, %f778, %f789, %p107;
	and.pred  	%p108, %p104, %p105;
	@%p108 bra 	$L__BB14_71;
	add.f32 	%f790, %f62, %f62;
	mov.b32 	%r158, %f790;
	and.b32  	%r159, %r158, 2147483647;
	mov.b32 	%f1748, %r159;
$L__BB14_71:
	mul.f32 	%f1749, %f1752, %f1747;
	mul.f32 	%f1750, %f1752, %f1746;
	mul.f32 	%f1751, %f1752, %f1748;
$L__BB14_72:
	cvt.rn.f32.s32 	%f77, %r1;
	add.f32 	%f792, %f77, 0f3F000000;
	cvt.rn.f32.s32 	%f793, %r27;
	div.rn.f32 	%f78, %f792, %f793;
	cvt.rn.f32.u32 	%f79, %r50;
	add.f32 	%f794, %f79, 0f3F000000;
	cvt.rn.f32.u32 	%f795, %r43;
	div.rn.f32 	%f80, %f794, %f795;
	setp.gt.s32 	%p109, %r1, 31;
	setp.gt.u32 	%p110, %r50, 31;
	or.pred  	%p111, %p109, %p110;
	@%p111 bra 	$L__BB14_74;
	mad.lo.s32 	%r510, %r38, %r50, %r1;
	shl.b32 	%r511, %r510, 2;
	cvt.rn.f32.s32 	%f1728, %r39;
	mul.f32 	%f1729, %f1728, 0f3D800000;
	mul.wide.s32 	%rd102, %r511, 4;
	add.s64 	%rd103, %rd1, %rd102;
	st.global.f32 	[%rd103], %f1729;
	setp.eq.s32 	%p246, %r39, 1;
	selp.f32 	%f1730, 0f00000000, 0f3F800000, %p246;
	st.global.f32 	[%rd103+4], %f1730;
	setp.gt.s32 	%p247, %r39, 8;
	selp.f32 	%f1731, 0f3F800000, 0f00000000, %p247;
	st.global.f32 	[%rd103+8], %f1731;
	mov.b32 	%r512, 1065353216;
	st.global.u32 	[%rd103+12], %r512;
	bra.uni 	$L__BB14_205;
$L__BB14_74:
	setp.eq.s32 	%p112, %r39, 16;
	@%p112 bra 	$L__BB14_93;
	setp.ne.s32 	%p113, %r39, 1;
	@%p113 bra 	$L__BB14_97;
	setp.leu.f32 	%p115, %f255, 0f3A83126F;
	@%p115 bra 	$L__BB14_78;
	mul.f32 	%f978, %f255, 0f3B03126F;
	add.f32 	%f979, %f78, 0fBF000000;
	add.f32 	%f980, %f80, 0fBF000000;
	mul.f32 	%f981, %f979, %f978;
	add.f32 	%f982, %f78, %f981;
	mul.f32 	%f983, %f980, %f978;
	add.f32 	%f984, %f80, %f983;
	sub.f32 	%f985, %f78, %f981;
	sub.f32 	%f986, %f80, %f983;
	max.f32 	%f987, %f982, 0f00000000;
	min.f32 	%f988, %f987, 0f3F800000;
	max.f32 	%f989, %f984, 0f00000000;
	min.f32 	%f990, %f989, 0f3F800000;
	cvt.rn.f32.s32 	%f991, %r35;
	fma.rn.f32 	%f992, %f988, %f991, 0fBF000000;
	cvt.rn.f32.s32 	%f993, %r36;
	fma.rn.f32 	%f994, %f990, %f993, 0fBF000000;
	cvt.rmi.f32.f32 	%f995, %f992;
	cvt.rzi.s32.f32 	%r276, %f995;
	cvt.rmi.f32.f32 	%f996, %f994;
	cvt.rzi.s32.f32 	%r277, %f996;
	add.s32 	%r278, %r276, 1;
	add.s32 	%r279, %r277, 1;
	cvt.rn.f32.s32 	%f997, %r276;
	sub.f32 	%f998, %f992, %f997;
	cvt.rn.f32.s32 	%f999, %r277;
	sub.f32 	%f1000, %f994, %f999;
	add.s32 	%r280, %r35, -1;
	min.s32 	%r281, %r276, %r280;
	max.s32 	%r282, %r281, 0;
	min.s32 	%r283, %r278, %r280;
	max.s32 	%r284, %r283, 0;
	add.s32 	%r285, %r36, -1;
	min.s32 	%r286, %r277, %r285;
	max.s32 	%r287, %r286, 0;
	min.s32 	%r288, %r279, %r285;
	max.s32 	%r289, %r288, 0;
	mul.lo.s32 	%r290, %r287, %r37;
	add.s32 	%r291, %r290, %r282;
	shl.b32 	%r292, %r291, 2;
	add.s32 	%r293, %r290, %r284;
	shl.b32 	%r294, %r293, 2;
	mul.lo.s32 	%r295, %r289, %r37;
	add.s32 	%r296, %r295, %r282;
	shl.b32 	%r297, %r296, 2;
	add.s32 	%r298, %r295, %r284;
	shl.b32 	%r299, %r298, 2;
	mov.f32 	%f1001, 0f3F800000;
	sub.f32 	%f1002, %f1001, %f998;
	sub.f32 	%f1003, %f1001, %f1000;
	mul.f32 	%f1004, %f1002, %f1003;
	mul.f32 	%f1005, %f998, %f1003;
	mul.f32 	%f1006, %f1000, %f1002;
	mul.f32 	%f1007, %f998, %f1000;
	mul.wide.s32 	%rd59, %r292, 4;
	add.s64 	%rd60, %rd2, %rd59;
	ld.global.nc.f32 	%f1008, [%rd60];
	mul.wide.s32 	%rd61, %r294, 4;
	add.s64 	%rd62, %rd2, %rd61;
	ld.global.nc.f32 	%f1009, [%rd62];
	mul.f32 	%f1010, %f1005, %f1009;
	fma.rn.f32 	%f1011, %f1004, %f1008, %f1010;
	mul.wide.s32 	%rd63, %r297, 4;
	add.s64 	%rd64, %rd2, %rd63;
	ld.global.nc.f32 	%f1012, [%rd64];
	fma.rn.f32 	%f1013, %f1006, %f1012, %f1011;
	mul.wide.s32 	%rd65, %r299, 4;
	add.s64 	%rd66, %rd2, %rd65;
	ld.global.nc.f32 	%f1014, [%rd66];
	fma.rn.f32 	%f1015, %f1007, %f1014, %f1013;
	max.f32 	%f1016, %f78, 0f00000000;
	min.f32 	%f1017, %f1016, 0f3F800000;
	max.f32 	%f1018, %f80, 0f00000000;
	min.f32 	%f1019, %f1018, 0f3F800000;
	fma.rn.f32 	%f1020, %f1017, %f991, 0fBF000000;
	fma.rn.f32 	%f1021, %f1019, %f993, 0fBF000000;
	cvt.rmi.f32.f32 	%f1022, %f1020;
	cvt.rzi.s32.f32 	%r300, %f1022;
	cvt.rmi.f32.f32 	%f1023, %f1021;
	cvt.rzi.s32.f32 	%r301, %f1023;
	add.s32 	%r302, %r300, 1;
	add.s32 	%r303, %r301, 1;
	cvt.rn.f32.s32 	%f1024, %r300;
	sub.f32 	%f1025, %f1020, %f1024;
	cvt.rn.f32.s32 	%f1026, %r301;
	sub.f32 	%f1027, %f1021, %f1026;
	min.s32 	%r304, %r300, %r280;
	max.s32 	%r305, %r304, 0;
	min.s32 	%r306, %r302, %r280;
	max.s32 	%r307, %r306, 0;
	min.s32 	%r308, %r301, %r285;
	max.s32 	%r309, %r308, 0;
	min.s32 	%r310, %r303, %r285;
	max.s32 	%r311, %r310, 0;
	mul.lo.s32 	%r312, %r309, %r37;
	add.s32 	%r313, %r312, %r305;
	shl.b32 	%r314, %r313, 2;
	add.s32 	%r315, %r312, %r307;
	shl.b32 	%r316, %r315, 2;
	mul.lo.s32 	%r317, %r311, %r37;
	add.s32 	%r318, %r317, %r305;
	shl.b32 	%r319, %r318, 2;
	add.s32 	%r320, %r317, %r307;
	shl.b32 	%r321, %r320, 2;
	sub.f32 	%f1028, %f1001, %f1025;
	sub.f32 	%f1029, %f1001, %f1027;
	mul.f32 	%f1030, %f1028, %f1029;
	mul.f32 	%f1031, %f1025, %f1029;
	mul.f32 	%f1032, %f1028, %f1027;
	mul.f32 	%f1033, %f1025, %f1027;
	mul.wide.s32 	%rd67, %r314, 4;
	add.s64 	%rd68, %rd2, %rd67;
	ld.global.nc.f32 	%f1034, [%rd68+4];
	mul.wide.s32 	%rd69, %r316, 4;
	add.s64 	%rd70, %rd2, %rd69;
	ld.global.nc.f32 	%f1035, [%rd70+4];
	mul.f32 	%f1036, %f1031, %f1035;
	fma.rn.f32 	%f1037, %f1030, %f1034, %f1036;
	mul.wide.s32 	%rd71, %r319, 4;
	add.s64 	%rd72, %rd2, %rd71;
	ld.global.nc.f32 	%f1038, [%rd72+4];
	fma.rn.f32 	%f1039, %f1032, %f1038, %f1037;
	mul.wide.s32 	%rd73, %r321, 4;
	add.s64 	%rd74, %rd2, %rd73;
	ld.global.nc.f32 	%f1040, [%rd74+4];
	fma.rn.f32 	%f1041, %f1033, %f1040, %f1039;
	max.f32 	%f1042, %f985, 0f00000000;
	min.f32 	%f1043, %f1042, 0f3F800000;
	max.f32 	%f1044, %f986, 0f00000000;
	min.f32 	%f1045, %f1044, 0f3F800000;
	fma.rn.f32 	%f1046, %f1043, %f991, 0fBF000000;
	fma.rn.f32 	%f1047, %f1045, %f993, 0fBF000000;
	cvt.rmi.f32.f32 	%f1048, %f1046;
	cvt.rzi.s32.f32 	%r322, %f1048;
	cvt.rmi.f32.f32 	%f1049, %f1047;
	cvt.rzi.s32.f32 	%r323, %f1049;
	add.s32 	%r324, %r322, 1;
	add.s32 	%r325, %r323, 1;
	cvt.rn.f32.s32 	%f1050, %r322;
	sub.f32 	%f1051, %f1046, %f1050;
	cvt.rn.f32.s32 	%f1052, %r323;
	sub.f32 	%f1053, %f1047, %f1052;
	min.s32 	%r326, %r322, %r280;
	max.s32 	%r327, %r326, 0;
	min.s32 	%r328, %r324, %r280;
	max.s32 	%r329, %r328, 0;
	min.s32 	%r330, %r323, %r285;
	max.s32 	%r331, %r330, 0;
	min.s32 	%r332, %r325, %r285;
	max.s32 	%r333, %r332, 0;
	mul.lo.s32 	%r334, %r331, %r37;
	add.s32 	%r335, %r334, %r327;
	shl.b32 	%r336, %r335, 2;
	add.s32 	%r337, %r334, %r329;
	shl.b32 	%r338, %r337, 2;
	mul.lo.s32 	%r339, %r333, %r37;
	add.s32 	%r340, %r339, %r327;
	shl.b32 	%r341, %r340, 2;
	add.s32 	%r342, %r339, %r329;
	shl.b32 	%r343, %r342, 2;
	sub.f32 	%f1054, %f1001, %f1051;
	sub.f32 	%f1055, %f1001, %f1053;
	mul.f32 	%f1056, %f1054, %f1055;
	mul.f32 	%f1057, %f1051, %f1055;
	mul.f32 	%f1058, %f1053, %f1054;
	mul.f32 	%f1059, %f1051, %f1053;
	mul.wide.s32 	%rd75, %r336, 4;
	add.s64 	%rd76, %rd2, %rd75;
	ld.global.nc.f32 	%f1060, [%rd76+8];
	mul.wide.s32 	%rd77, %r338, 4;
	add.s64 	%rd78, %rd2, %rd77;
	ld.global.nc.f32 	%f1061, [%rd78+8];
	mul.f32 	%f1062, %f1057, %f1061;
	fma.rn.f32 	%f1063, %f1056, %f1060, %f1062;
	mul.wide.s32 	%rd79, %r341, 4;
	add.s64 	%rd80, %rd2, %rd79;
	ld.global.nc.f32 	%f1064, [%rd80+8];
	fma.rn.f32 	%f1065, %f1058, %f1064, %f1063;
	mul.wide.s32 	%rd81, %r343, 4;
	add.s64 	%rd82, %rd2, %rd81;
	ld.global.nc.f32 	%f1066, [%rd82+8];
	fma.rn.f32 	%f1067, %f1059, %f1066, %f1065;
	mul.f32 	%f1068, %f259, %f1067;
	fma.rn.f32 	%f1755, %f256, %f1015, %f1068;
	fma.rn.f32 	%f1069, %f257, %f1015, %f1041;
	fma.rn.f32 	%f1754, %f260, %f1067, %f1069;
	mul.f32 	%f1070, %f261, %f1067;
	fma.rn.f32 	%f1753, %f258, %f1015, %f1070;
	bra.uni 	$L__BB14_79;
$L__BB14_78:
	max.f32 	%f936, %f78, 0f00000000;
	min.f32 	%f937, %f936, 0f3F800000;
	max.f32 	%f938, %f80, 0f00000000;
	min.f32 	%f939, %f938, 0f3F800000;
	cvt.rn.f32.s32 	%f940, %r35;
	fma.rn.f32 	%f941, %f937, %f940, 0fBF000000;
	cvt.rn.f32.s32 	%f942, %r36;
	fma.rn.f32 	%f943, %f939, %f942, 0fBF000000;
	cvt.rmi.f32.f32 	%f944, %f941;
	cvt.rzi.s32.f32 	%r252, %f944;
	cvt.rmi.f32.f32 	%f945, %f943;
	cvt.rzi.s32.f32 	%r253, %f945;
	add.s32 	%r254, %r252, 1;
	add.s32 	%r255, %r253, 1;
	cvt.rn.f32.s32 	%f946, %r252;
	sub.f32 	%f947, %f941, %f946;
	cvt.rn.f32.s32 	%f948, %r253;
	sub.f32 	%f949, %f943, %f948;
	add.s32 	%r256, %r35, -1;
	min.s32 	%r257, %r252, %r256;
	max.s32 	%r258, %r257, 0;
	min.s32 	%r259, %r254, %r256;
	max.s32 	%r260, %r259, 0;
	add.s32 	%r261, %r36, -1;
	min.s32 	%r262, %r253, %r261;
	max.s32 	%r263, %r262, 0;
	min.s32 	%r264, %r255, %r261;
	max.s32 	%r265, %r264, 0;
	mul.lo.s32 	%r266, %r263, %r37;
	add.s32 	%r267, %r266, %r258;
	shl.b32 	%r268, %r267, 2;
	add.s32 	%r269, %r266, %r260;
	shl.b32 	%r270, %r269, 2;
	mul.lo.s32 	%r271, %r265, %r37;
	add.s32 	%r272, %r271, %r258;
	shl.b32 	%r273, %r272, 2;
	add.s32 	%r274, %r271, %r260;
	shl.b32 	%r275, %r274, 2;
	mov.f32 	%f950, 0f3F800000;
	sub.f32 	%f951, %f950, %f947;
	sub.f32 	%f952, %f950, %f949;
	mul.f32 	%f953, %f951, %f952;
	mul.f32 	%f954, %f947, %f952;
	mul.f32 	%f955, %f951, %f949;
	mul.f32 	%f956, %f947, %f949;
	mul.wide.s32 	%rd51, %r268, 4;
	add.s64 	%rd52, %rd2, %rd51;
	ld.global.nc.f32 	%f957, [%rd52];
	mul.wide.s32 	%rd53, %r270, 4;
	add.s64 	%rd54, %rd2, %rd53;
	ld.global.nc.f32 	%f958, [%rd54];
	mul.f32 	%f959, %f954, %f958;
	fma.rn.f32 	%f960, %f953, %f957, %f959;
	mul.wide.s32 	%rd55, %r273, 4;
	add.s64 	%rd56, %rd2, %rd55;
	ld.global.nc.f32 	%f961, [%rd56];
	fma.rn.f32 	%f962, %f955, %f961, %f960;
	mul.wide.s32 	%rd57, %r275, 4;
	add.s64 	%rd58, %rd2, %rd57;
	ld.global.nc.f32 	%f963, [%rd58];
	fma.rn.f32 	%f1755, %f956, %f963, %f962;
	ld.global.nc.f32 	%f964, [%rd52+4];
	ld.global.nc.f32 	%f965, [%rd54+4];
	mul.f32 	%f966, %f954, %f965;
	fma.rn.f32 	%f967, %f953, %f964, %f966;
	ld.global.nc.f32 	%f968, [%rd56+4];
	fma.rn.f32 	%f969, %f955, %f968, %f967;
	ld.global.nc.f32 	%f970, [%rd58+4];
	fma.rn.f32 	%f1754, %f956, %f970, %f969;
	ld.global.nc.f32 	%f971, [%rd52+8];
	ld.global.nc.f32 	%f972, [%rd54+8];
	mul.f32 	%f973, %f954, %f972;
	fma.rn.f32 	%f974, %f953, %f971, %f973;
	ld.global.nc.f32 	%f975, [%rd56+8];
	fma.rn.f32 	%f976, %f955, %f975, %f974;
	ld.global.nc.f32 	%f977, [%rd58+8];
	fma.rn.f32 	%f1753, %f956, %f977, %f976;
$L__BB14_79:
	ld.param.u32 	%r513, [DebugOutputKernel_param_20];
	ld.param.f32 	%f1734, [DebugOutputKernel_param_19];
	ld.param.f32 	%f1732, [DebugOutputKernel_param_18];
	mul.f32 	%f1071, %f251, %f1734;
	mul.f32 	%f90, %f1071, %f1755;
	mul.f32 	%f91, %f1071, %f1754;
	mul.f32 	%f92, %f1071, %f1753;
	mul.f32 	%f93, %f1732, %f1749;
	mul.f32 	%f94, %f1732, %f1750;
	mul.f32 	%f95, %f1732, %f1751;
	mul.f32 	%f96, %f1732, %f1752;
	max.f32 	%f1072, %f90, %f91;
	max.f32 	%f1073, %f1072, %f92;
	min.f32 	%f1074, %f1073, 0f3F800000;
	max.f32 	%f1770, %f96, %f1074;
	setp.eq.s32 	%p116, %r513, 3;
	@%p116 bra 	$L__BB14_83;
	ld.param.u32 	%r514, [DebugOutputKernel_param_20];
	setp.eq.s32 	%p117, %r514, 2;
	@%p117 bra 	$L__BB14_82;
	ld.param.u32 	%r515, [DebugOutputKernel_param_20];
	add.f32 	%f1758, %f93, %f90;
	add.f32 	%f1759, %f94, %f91;
	add.f32 	%f1760, %f95, %f92;
	setp.ne.s32 	%p118, %r515, 1;
	bra.uni 	$L__BB14_92;
$L__BB14_82:
	add.f32 	%f1093, %f93, %f90;
	mul.f32 	%f1094, %f93, %f90;
	sub.f32 	%f1758, %f1093, %f1094;
	add.f32 	%f1095, %f94, %f91;
	mul.f32 	%f1096, %f94, %f91;
	sub.f32 	%f1759, %f1095, %f1096;
	add.f32 	%f1097, %f95, %f92;
	mul.f32 	%f1098, %f95, %f92;
	sub.f32 	%f1760, %f1097, %f1098;
	bra.uni 	$L__BB14_92;
$L__BB14_83:
	setp.gt.f32 	%p119, %f96, 0f3A83126F;
	div.rn.f32 	%f1075, %f93, %f96;
	setp.geu.f32 	%p120, %f1075, 0f3F000000;
	and.pred  	%p121, %p119, %p120;
	@%p121 bra 	$L__BB14_85;
	add.f32 	%f1080, %f93, %f93;
	mul.f32 	%f1758, %f1080, %f90;
	bra.uni 	$L__BB14_86;
$L__BB14_85:
	add.f32 	%f1077, %f90, %f90;
	mov.f32 	%f1078, 0f3F800000;
	sub.f32 	%f1079, %f1078, %f93;
	fma.rn.f32 	%f1758, %f1079, %f1077, %f93;
$L__BB14_86:
	setp.gt.f32 	%p122, %f96, 0f3A83126F;
	div.rn.f32 	%f1081, %f94, %f96;
	setp.geu.f32 	%p123, %f1081, 0f3F000000;
	and.pred  	%p124, %p122, %p123;
	@%p124 bra 	$L__BB14_88;
	add.f32 	%f1086, %f94, %f94;
	mul.f32 	%f1759, %f1086, %f91;
	bra.uni 	$L__BB14_89;
$L__BB14_88:
	add.f32 	%f1083, %f91, %f91;
	mov.f32 	%f1084, 0f3F800000;
	sub.f32 	%f1085, %f1084, %f94;
	fma.rn.f32 	%f1759, %f1085, %f1083, %f94;
$L__BB14_89:
	setp.gt.f32 	%p125, %f96, 0f3A83126F;
	div.rn.f32 	%f1087, %f95, %f96;
	setp.geu.f32 	%p126, %f1087, 0f3F000000;
	and.pred  	%p127, %p125, %p126;
	@%p127 bra 	$L__BB14_91;
	add.f32 	%f1092, %f95, %f95;
	mul.f32 	%f1760, %f1092, %f92;
	bra.uni 	$L__BB14_92;
$L__BB14_91:
	add.f32 	%f1089, %f92, %f92;
	mov.f32 	%f1090, 0f3F800000;
	sub.f32 	%f1091, %f1090, %f95;
	fma.rn.f32 	%f1760, %f1091, %f1089, %f95;
$L__BB14_92:
	setp.gt.f32 	%p128, %f1770, 0f3A83126F;
	div.rn.f32 	%f1099, %f1758, %f1770;
	selp.f32 	%f1767, %f1099, 0f00000000, %p128;
	div.rn.f32 	%f1100, %f1759, %f1770;
	selp.f32 	%f1768, %f1100, 0f00000000, %p128;
	div.rn.f32 	%f1101, %f1760, %f1770;
	selp.f32 	%f1769, %f1101, 0f00000000, %p128;
	bra.uni 	$L__BB14_107;
$L__BB14_93:
	setp.leu.f32 	%p114, %f255, 0f3A83126F;
	@%p114 bra 	$L__BB14_95;
	mul.f32 	%f838, %f255, 0f3B03126F;
	add.f32 	%f839, %f78, 0fBF000000;
	add.f32 	%f840, %f80, 0fBF000000;
	mul.f32 	%f841, %f839, %f838;
	add.f32 	%f842, %f78, %f841;
	mul.f32 	%f843, %f840, %f838;
	add.f32 	%f844, %f80, %f843;
	sub.f32 	%f845, %f78, %f841;
	sub.f32 	%f846, %f80, %f843;
	max.f32 	%f847, %f842, 0f00000000;
	min.f32 	%f848, %f847, 0f3F800000;
	max.f32 	%f849, %f844, 0f00000000;
	min.f32 	%f850, %f849, 0f3F800000;
	cvt.rn.f32.s32 	%f851, %r35;
	fma.rn.f32 	%f852, %f848, %f851, 0fBF000000;
	cvt.rn.f32.s32 	%f853, %r36;
	fma.rn.f32 	%f854, %f850, %f853, 0fBF000000;
	cvt.rmi.f32.f32 	%f855, %f852;
	cvt.rzi.s32.f32 	%r184, %f855;
	cvt.rmi.f32.f32 	%f856, %f854;
	cvt.rzi.s32.f32 	%r185, %f856;
	add.s32 	%r186, %r184, 1;
	add.s32 	%r187, %r185, 1;
	cvt.rn.f32.s32 	%f857, %r184;
	sub.f32 	%f858, %f852, %f857;
	cvt.rn.f32.s32 	%f859, %r185;
	sub.f32 	%f860, %f854, %f859;
	add.s32 	%r188, %r35, -1;
	min.s32 	%r189, %r184, %r188;
	max.s32 	%r190, %r189, 0;
	min.s32 	%r191, %r186, %r188;
	max.s32 	%r192, %r191, 0;
	add.s32 	%r193, %r36, -1;
	min.s32 	%r194, %r185, %r193;
	max.s32 	%r195, %r194, 0;
	min.s32 	%r196, %r187, %r193;
	max.s32 	%r197, %r196, 0;
	mul.lo.s32 	%r198, %r195, %r37;
	add.s32 	%r199, %r198, %r190;
	shl.b32 	%r200, %r199, 2;
	add.s32 	%r201, %r198, %r192;
	shl.b32 	%r202, %r201, 2;
	mul.lo.s32 	%r203, %r197, %r37;
	add.s32 	%r204, %r203, %r190;
	shl.b32 	%r205, %r204, 2;
	add.s32 	%r206, %r203, %r192;
	shl.b32 	%r207, %r206, 2;
	mov.f32 	%f861, 0f3F800000;
	sub.f32 	%f862, %f861, %f858;
	sub.f32 	%f863, %f861, %f860;
	mul.f32 	%f864, %f862, %f863;
	mul.f32 	%f865, %f858, %f863;
	mul.f32 	%f866, %f860, %f862;
	mul.f32 	%f867, %f858, %f860;
	mul.wide.s32 	%rd27, %r200, 4;
	add.s64 	%rd28, %rd2, %rd27;
	ld.global.nc.f32 	%f868, [%rd28];
	mul.wide.s32 	%rd29, %r202, 4;
	add.s64 	%rd30, %rd2, %rd29;
	ld.global.nc.f32 	%f869, [%rd30];
	mul.f32 	%f870, %f865, %f869;
	fma.rn.f32 	%f871, %f864, %f868, %f870;
	mul.wide.s32 	%rd31, %r205, 4;
	add.s64 	%rd32, %rd2, %rd31;
	ld.global.nc.f32 	%f872, [%rd32];
	fma.rn.f32 	%f873, %f866, %f872, %f871;
	mul.wide.s32 	%rd33, %r207, 4;
	add.s64 	%rd34, %rd2, %rd33;
	ld.global.nc.f32 	%f874, [%rd34];
	fma.rn.f32 	%f875, %f867, %f874, %f873;
	max.f32 	%f876, %f78, 0f00000000;
	min.f32 	%f877, %f876, 0f3F800000;
	max.f32 	%f878, %f80, 0f00000000;
	min.f32 	%f879, %f878, 0f3F800000;
	fma.rn.f32 	%f880, %f877, %f851, 0fBF000000;
	fma.rn.f32 	%f881, %f879, %f853, 0fBF000000;
	cvt.rmi.f32.f32 	%f882, %f880;
	cvt.rzi.s32.f32 	%r208, %f882;
	cvt.rmi.f32.f32 	%f883, %f881;
	cvt.rzi.s32.f32 	%r209, %f883;
	add.s32 	%r210, %r208, 1;
	add.s32 	%r211, %r209, 1;
	cvt.rn.f32.s32 	%f884, %r208;
	sub.f32 	%f885, %f880, %f884;
	cvt.rn.f32.s32 	%f886, %r209;
	sub.f32 	%f887, %f881, %f886;
	min.s32 	%r212, %r208, %r188;
	max.s32 	%r213, %r212, 0;
	min.s32 	%r214, %r210, %r188;
	max.s32 	%r215, %r214, 0;
	min.s32 	%r216, %r209, %r193;
	max.s32 	%r217, %r216, 0;
	min.s32 	%r218, %r211, %r193;
	max.s32 	%r219, %r218, 0;
	mul.lo.s32 	%r220, %r217, %r37;
	add.s32 	%r221, %r220, %r213;
	shl.b32 	%r222, %r221, 2;
	add.s32 	%r223, %r220, %r215;
	shl.b32 	%r224, %r223, 2;
	mul.lo.s32 	%r225, %r219, %r37;
	add.s32 	%r226, %r225, %r213;
	shl.b32 	%r227, %r226, 2;
	add.s32 	%r228, %r225, %r215;
	shl.b32 	%r229, %r228, 2;
	sub.f32 	%f888, %f861, %f885;
	sub.f32 	%f889, %f861, %f887;
	mul.f32 	%f890, %f888, %f889;
	mul.f32 	%f891, %f885, %f889;
	mul.f32 	%f892, %f888, %f887;
	mul.f32 	%f893, %f885, %f887;
	mul.wide.s32 	%rd35, %r222, 4;
	add.s64 	%rd36, %rd2, %rd35;
	ld.global.nc.f32 	%f894, [%rd36+4];
	mul.wide.s32 	%rd37, %r224, 4;
	add.s64 	%rd38, %rd2, %rd37;
	ld.global.nc.f32 	%f895, [%rd38+4];
	mul.f32 	%f896, %f891, %f895;
	fma.rn.f32 	%f897, %f890, %f894, %f896;
	mul.wide.s32 	%rd39, %r227, 4;
	add.s64 	%rd40, %rd2, %rd39;
	ld.global.nc.f32 	%f898, [%rd40+4];
	fma.rn.f32 	%f899, %f892, %f898, %f897;
	mul.wide.s32 	%rd41, %r229, 4;
	add.s64 	%rd42, %rd2, %rd41;
	ld.global.nc.f32 	%f900, [%rd42+4];
	fma.rn.f32 	%f901, %f893, %f900, %f899;
	max.f32 	%f902, %f845, 0f00000000;
	min.f32 	%f903, %f902, 0f3F800000;
	max.f32 	%f904, %f846, 0f00000000;
	min.f32 	%f905, %f904, 0f3F800000;
	fma.rn.f32 	%f906, %f903, %f851, 0fBF000000;
	fma.rn.f32 	%f907, %f905, %f853, 0fBF000000;
	cvt.rmi.f32.f32 	%f908, %f906;
	cvt.rzi.s32.f32 	%r230, %f908;
	cvt.rmi.f32.f32 	%f909, %f907;
	cvt.rzi.s32.f32 	%r231, %f909;
	add.s32 	%r232, %r230, 1;
	add.s32 	%r233, %r231, 1;
	cvt.rn.f32.s32 	%f910, %r230;
	sub.f32 	%f911, %f906, %f910;
	cvt.rn.f32.s32 	%f912, %r231;
	sub.f32 	%f913, %f907, %f912;
	min.s32 	%r234, %r230, %r188;
	max.s32 	%r235, %r234, 0;
	min.s32 	%r236, %r232, %r188;
	max.s32 	%r237, %r236, 0;
	min.s32 	%r238, %r231, %r193;
	max.s32 	%r239, %r238, 0;
	min.s32 	%r240, %r233, %r193;
	max.s32 	%r241, %r240, 0;
	mul.lo.s32 	%r242, %r239, %r37;
	add.s32 	%r243, %r242, %r235;
	shl.b32 	%r244, %r243, 2;
	add.s32 	%r245, %r242, %r237;
	shl.b32 	%r246, %r245, 2;
	mul.lo.s32 	%r247, %r241, %r37;
	add.s32 	%r248, %r247, %r235;
	shl.b32 	%r249, %r248, 2;
	add.s32 	%r250, %r247, %r237;
	shl.b32 	%r251, %r250, 2;
	sub.f32 	%f914, %f861, %f911;
	sub.f32 	%f915, %f861, %f913;
	mul.f32 	%f916, %f914, %f915;
	mul.f32 	%f917, %f911, %f915;
	mul.f32 	%f918, %f913, %f914;
	mul.f32 	%f919, %f911, %f913;
	mul.wide.s32 	%rd43, %r244, 4;
	add.s64 	%rd44, %rd2, %rd43;
	ld.global.nc.f32 	%f920, [%rd44+8];
	mul.wide.s32 	%rd45, %r246, 4;
	add.s64 	%rd46, %rd2, %rd45;
	ld.global.nc.f32 	%f921, [%rd46+8];
	mul.f32 	%f922, %f917, %f921;
	fma.rn.f32 	%f923, %f916, %f920, %f922;
	mul.wide.s32 	%rd47, %r249, 4;
	add.s64 	%rd48, %rd2, %rd47;
	ld.global.nc.f32 	%f924, [%rd48+8];
	fma.rn.f32 	%f925, %f918, %f924, %f923;
	mul.wide.s32 	%rd49, %r251, 4;
	add.s64 	%rd50, %rd2, %rd49;
	ld.global.nc.f32 	%f926, [%rd50+8];
	fma.rn.f32 	%f927, %f919, %f926, %f925;
	mul.f32 	%f928, %f259, %f927;
	fma.rn.f32 	%f1763, %f256, %f875, %f928;
	fma.rn.f32 	%f929, %f257, %f875, %f901;
	fma.rn.f32 	%f1762, %f260, %f927, %f929;
	mul.f32 	%f930, %f261, %f927;
	fma.rn.f32 	%f1761, %f258, %f875, %f930;
	bra.uni 	$L__BB14_96;
$L__BB14_95:
	max.f32 	%f796, %f78, 0f00000000;
	min.f32 	%f797, %f796, 0f3F800000;
	max.f32 	%f798, %f80, 0f00000000;
	min.f32 	%f799, %f798, 0f3F800000;
	cvt.rn.f32.s32 	%f800, %r35;
	fma.rn.f32 	%f801, %f797, %f800, 0fBF000000;
	cvt.rn.f32.s32 	%f802, %r36;
	fma.rn.f32 	%f803, %f799, %f802, 0fBF000000;
	cvt.rmi.f32.f32 	%f804, %f801;
	cvt.rzi.s32.f32 	%r160, %f804;
	cvt.rmi.f32.f32 	%f805, %f803;
	cvt.rzi.s32.f32 	%r161, %f805;
	add.s32 	%r162, %r160, 1;
	add.s32 	%r163, %r161, 1;
	cvt.rn.f32.s32 	%f806, %r160;
	sub.f32 	%f807, %f801, %f806;
	cvt.rn.f32.s32 	%f808, %r161;
	sub.f32 	%f809, %f803, %f808;
	add.s32 	%r164, %r35, -1;
	min.s32 	%r165, %r160, %r164;
	max.s32 	%r166, %r165, 0;
	min.s32 	%r167, %r162, %r164;
	max.s32 	%r168, %r167, 0;
	add.s32 	%r169, %r36, -1;
	min.s32 	%r170, %r161, %r169;
	max.s32 	%r171, %r170, 0;
	min.s32 	%r172, %r163, %r169;
	max.s32 	%r173, %r172, 0;
	mul.lo.s32 	%r174, %r171, %r37;
	add.s32 	%r175, %r174, %r166;
	shl.b32 	%r176, %r175, 2;
	add.s32 	%r177, %r174, %r168;
	shl.b32 	%r178, %r177, 2;
	mul.lo.s32 	%r179, %r173, %r37;
	add.s32 	%r180, %r179, %r166;
	shl.b32 	%r181, %r180, 2;
	add.s32 	%r182, %r179, %r168;
	shl.b32 	%r183, %r182, 2;
	mov.f32 	%f810, 0f3F800000;
	sub.f32 	%f811, %f810, %f807;
	sub.f32 	%f812, %f810, %f809;
	mul.f32 	%f813, %f811, %f812;
	mul.f32 	%f814, %f807, %f812;
	mul.f32 	%f815, %f811, %f809;
	mul.f32 	%f816, %f807, %f809;
	mul.wide.s32 	%rd19, %r176, 4;
	add.s64 	%rd20, %rd2, %rd19;
	ld.global.nc.f32 	%f817, [%rd20];
	mul.wide.s32 	%rd21, %r178, 4;
	add.s64 	%rd22, %rd2, %rd21;
	ld.global.nc.f32 	%f818, [%rd22];
	mul.f32 	%f819, %f814, %f818;
	fma.rn.f32 	%f820, %f813, %f817, %f819;
	mul.wide.s32 	%rd23, %r181, 4;
	add.s64 	%rd24, %rd2, %rd23;
	ld.global.nc.f32 	%f821, [%rd24];
	fma.rn.f32 	%f822, %f815, %f821, %f820;
	mul.wide.s32 	%rd25, %r183, 4;
	add.s64 	%rd26, %rd2, %rd25;
	ld.global.nc.f32 	%f823, [%rd26];
	fma.rn.f32 	%f1763, %f816, %f823, %f822;
	ld.global.nc.f32 	%f824, [%rd20+4];
	ld.global.nc.f32 	%f825, [%rd22+4];
	mul.f32 	%f826, %f814, %f825;
	fma.rn.f32 	%f827, %f813, %f824, %f826;
	ld.global.nc.f32 	%f828, [%rd24+4];
	fma.rn.f32 	%f829, %f815, %f828, %f827;
	ld.global.nc.f32 	%f830, [%rd26+4];
	fma.rn.f32 	%f1762, %f816, %f830, %f829;
	ld.global.nc.f32 	%f831, [%rd20+8];
	ld.global.nc.f32 	%f832, [%rd22+8];
	mul.f32 	%f833, %f814, %f832;
	fma.rn.f32 	%f834, %f813, %f831, %f833;
	ld.global.nc.f32 	%f835, [%rd24+8];
	fma.rn.f32 	%f836, %f815, %f835, %f834;
	ld.global.nc.f32 	%f837, [%rd26+8];
	fma.rn.f32 	%f1761, %f816, %f837, %f836;
$L__BB14_96:
	ld.param.f32 	%f1733, [DebugOutputKernel_param_19];
	mul.f32 	%f931, %f251, %f1763;
	mul.f32 	%f1767, %f1733, %f931;
	mul.f32 	%f932, %f251, %f1762;
	mul.f32 	%f1768, %f1733, %f932;
	mul.f32 	%f933, %f251, %f1761;
	mul.f32 	%f1769, %f1733, %f933;
	max.f32 	%f934, %f1767, %f1768;
	max.f32 	%f935, %f934, %f1769;
	min.f32 	%f1770, %f935, 0f3F800000;
	bra.uni 	$L__BB14_107;
$L__BB14_97:
	setp.eq.s64 	%p129, %rd12, 0;
	min.s32 	%r344, %r32, %r33;
	setp.lt.s32 	%p130, %r344, 1;
	or.pred  	%p1, %p130, %p129;
	not.pred 	%p131, %p1;
	@%p131 bra 	$L__BB14_99;
	shr.s32 	%r369, %r1, 31;
	shr.u32 	%r370, %r369, 28;
	add.s32 	%r371, %r1, %r370;
	shr.s32 	%r372, %r371, 4;
	shr.u32 	%r373, %r371, 31;
	add.s32 	%r374, %r372, %r373;
	and.b32  	%r375, %r374, -2;
	sub.s32 	%r376, %r372, %r375;
	shr.u32 	%r377, %r50, 4;
	and.b32  	%r378, %r377, 1;
	setp.eq.s32 	%p132, %r376, %r378;
	selp.f32 	%f1764, 0f3F800000, 0f3F000000, %p132;
	mov.f32 	%f1765, 0f00000000;
	mov.f32 	%f1766, %f1764;
	bra.uni 	$L__BB14_100;
$L__BB14_99:
	cvta.to.global.u64 	%rd83, %rd12;
	max.f32 	%f1102, %f78, 0f00000000;
	min.f32 	%f1103, %f1102, 0f3F800000;
	max.f32 	%f1104, %f80, 0f00000000;
	min.f32 	%f1105, %f1104, 0f3F800000;
	cvt.rn.f32.u32 	%f1106, %r32;
	fma.rn.f32 	%f1107, %f1103, %f1106, 0fBF000000;
	cvt.rn.f32.u32 	%f1108, %r33;
	fma.rn.f32 	%f1109, %f1105, %f1108, 0fBF000000;
	cvt.rmi.f32.f32 	%f1110, %f1107;
	cvt.rzi.s32.f32 	%r345, %f1110;
	cvt.rmi.f32.f32 	%f1111, %f1109;
	cvt.rzi.s32.f32 	%r346, %f1111;
	add.s32 	%r347, %r345, 1;
	add.s32 	%r348, %r346, 1;
	cvt.rn.f32.s32 	%f1112, %r345;
	sub.f32 	%f1113, %f1107, %f1112;
	cvt.rn.f32.s32 	%f1114, %r346;
	sub.f32 	%f1115, %f1109, %f1114;
	add.s32 	%r349, %r32, -1;
	min.s32 	%r350, %r345, %r349;
	max.s32 	%r351, %r350, 0;
	min.s32 	%r352, %r347, %r349;
	max.s32 	%r353, %r352, 0;
	add.s32 	%r354, %r33, -1;
	min.s32 	%r355, %r346, %r354;
	max.s32 	%r356, %r355, 0;
	min.s32 	%r357, %r348, %r354;
	max.s32 	%r358, %r357, 0;
	mul.lo.s32 	%r359, %r356, %r34;
	add.s32 	%r360, %r359, %r351;
	shl.b32 	%r361, %r360, 2;
	add.s32 	%r362, %r359, %r353;
	shl.b32 	%r363, %r362, 2;
	mul.lo.s32 	%r364, %r358, %r34;
	add.s32 	%r365, %r364, %r351;
	shl.b32 	%r366, %r365, 2;
	add.s32 	%r367, %r364, %r353;
	shl.b32 	%r368, %r367, 2;
	mov.f32 	%f1116, 0f3F800000;
	sub.f32 	%f1117, %f1116, %f1113;
	sub.f32 	%f1118, %f1116, %f1115;
	mul.f32 	%f1119, %f1117, %f1118;
	mul.f32 	%f1120, %f1113, %f1118;
	mul.f32 	%f1121, %f1117, %f1115;
	mul.f32 	%f1122, %f1113, %f1115;
	mul.wide.s32 	%rd84, %r361, 4;
	add.s64 	%rd85, %rd83, %rd84;
	ld.global.nc.f32 	%f1123, [%rd85];
	mul.wide.s32 	%rd86, %r363, 4;
	add.s64 	%rd87, %rd83, %rd86;
	ld.global.nc.f32 	%f1124, [%rd87];
	mul.f32 	%f1125, %f1120, %f1124;
	fma.rn.f32 	%f1126, %f1119, %f1123, %f1125;
	mul.wide.s32 	%rd88, %r366, 4;
	add.s64 	%rd89, %rd83, %rd88;
	ld.global.nc.f32 	%f1127, [%rd89];
	fma.rn.f32 	%f1128, %f1121, %f1127, %f1126;
	mul.wide.s32 	%rd90, %r368, 4;
	add.s64 	%rd91, %rd83, %rd90;
	ld.global.nc.f32 	%f1129, [%rd91];
	fma.rn.f32 	%f1130, %f1122, %f1129, %f1128;
	ld.global.nc.f32 	%f1131, [%rd85+4];
	ld.global.nc.f32 	%f1132, [%rd87+4];
	mul.f32 	%f1133, %f1120, %f1132;
	fma.rn.f32 	%f1134, %f1119, %f1131, %f1133;
	ld.global.nc.f32 	%f1135, [%rd89+4];
	fma.rn.f32 	%f1136, %f1121, %f1135, %f1134;
	ld.global.nc.f32 	%f1137, [%rd91+4];
	fma.rn.f32 	%f1138, %f1122, %f1137, %f1136;
	ld.global.nc.f32 	%f1139, [%rd85+8];
	ld.global.nc.f32 	%f1140, [%rd87+8];
	mul.f32 	%f1141, %f1120, %f1140;
	fma.rn.f32 	%f1142, %f1119, %f1139, %f1141;
	ld.global.nc.f32 	%f1143, [%rd89+8];
	fma.rn.f32 	%f1144, %f1121, %f1143, %f1142;
	ld.global.nc.f32 	%f1145, [%rd91+8];
	fma.rn.f32 	%f1146, %f1122, %f1145, %f1144;
	mul.f32 	%f1764, %f251, %f1130;
	mul.f32 	%f1765, %f251, %f1138;
	mul.f32 	%f1766, %f251, %f1146;
$L__BB14_100:
	setp.gt.s32 	%p133, %r1, 23;
	setp.gt.u32 	%p134, %r50, 23;
	or.pred  	%p135, %p133, %p134;
	mov.f32 	%f1735, 0f3F800000;
	mov.f32 	%f1737, 0f3F800000;
	mov.f32 	%f1770, 0f3F800000;
	mov.f32 	%f1767, %f1764;
	mov.f32 	%f1768, %f1765;
	mov.f32 	%f1769, %f1766;
	@%p135 bra 	$L__BB14_107;
	add.s32 	%r379, %r1, -22;
	add.s32 	%r380, %r50, -22;
	min.u32 	%r381, %r379, %r380;
	setp.lt.u32 	%p136, %r381, -20;
	mov.f32 	%f1768, 0f3F800000;
	mov.f32 	%f1767, %f1735;
	mov.f32 	%f1769, %f1737;
	@%p136 bra 	$L__BB14_107;
	mov.f32 	%f1768, 0f00000000;
	mov.f32 	%f1738, 0f3E4CCCCD;
	mov.f32 	%f1767, %f1735;
	mov.f32 	%f1769, %f1737;
	@%p1 bra 	$L__BB14_107;
	setp.eq.s32 	%p137, %r39, 2;
	mov.f32 	%f1768, 0f3F666666;
	mov.f32 	%f1736, 0f3E4CCCCD;
	mov.f32 	%f1767, %f1735;
	mov.f32 	%f1769, %f1738;
	@%p137 bra 	$L__BB14_107;
	add.s32 	%r382, %r39, -3;
	setp.lt.u32 	%p138, %r382, 5;
	mov.f32 	%f1768, 0f3F4CCCCD;
	mov.f32 	%f1767, %f1736;
	mov.f32 	%f1769, %f1738;
	@%p138 bra 	$L__BB14_107;
	setp.eq.s32 	%p139, %r39, 8;
	mov.f32 	%f1769, 0f3F666666;
	mov.f32 	%f1768, 0f3ECCCCCD;
	mov.f32 	%f1767, %f1736;
	@%p139 bra 	$L__BB14_107;
	add.s32 	%r383, %r39, -9;
	setp.lt.u32 	%p140, %r383, 7;
	selp.f32 	%f1767, 0f3E4CCCCD, %f1764, %p140;
	selp.f32 	%f1768, 0f3F4CCCCD, %f1765, %p140;
	selp.f32 	%f1769, 0f3F666666, %f1766, %p140;
$L__BB14_107:
	setp.eq.s32 	%p141, %r41, 0;
	setp.leu.f32 	%p142, %f1770, 0f3A83126F;
	or.pred  	%p143, %p141, %p142;
	@%p143 bra 	$L__BB14_183;
	rcp.rn.f32 	%f148, %f1770;
	mul.f32 	%f149, %f1767, %f148;
	setp.eq.s32 	%p144, %r42, 3;
	@%p144 bra 	$L__BB14_123;
	setp.ne.s32 	%p145, %r42, 2;
	@%p145 bra 	$L__BB14_134;
	setp.le.f32 	%p170, %f149, 0f00000000;
	mov.f32 	%f1784, 0f00000000;
	@%p170 bra 	$L__BB14_119;
	setp.geu.f32 	%p171, %f149, 0f3C9374BC;
	@%p171 bra 	$L__BB14_113;
	mul.f32 	%f1784, %f149, 0f40900000;
	bra.uni 	$L__BB14_119;
$L__BB14_113:
	abs.f32 	%f151, %f149;
	setp.eq.f32 	%p172, %f149, 0f3F800000;
	mov.f32 	%f1771, 0f3F800000;
	@%p172 bra 	$L__BB14_118;
	setp.num.f32 	%p173, %f151, %f151;
	@%p173 bra 	$L__BB14_116;
	mov.f32 	%f1394, 0f3EE66666;
	add.rn.f32 	%f1771, %f149, %f1394;
	bra.uni 	$L__BB14_118;
$L__BB14_116:
	setp.lt.f32 	%p174, %f151, 0f00800000;
	mul.f32 	%f1339, %f151, 0f4B800000;
	selp.f32 	%f1340, %f1339, %f151, %p174;
	mov.b32 	%r417, %f1340;
	add.s32 	%r418, %r417, -1060439283;
	and.b32  	%r419, %r418, -8388608;
	sub.s32 	%r420, %r417, %r419;
	mov.b32 	%f1341, %r420;
	cvt.rn.f32.s32 	%f1342, %r419;
	selp.f32 	%f1343, 0fC1C00000, 0f00000000, %p174;
	fma.rn.f32 	%f1344, %f1342, 0f34000000, %f1343;
	add.f32 	%f1345, %f1341, 0fBF800000;
	add.f32 	%f1346, %f1341, 0f3F800000;
	rcp.approx.ftz.f32 	%f1347, %f1346;
	add.f32 	%f1348, %f1345, %f1345;
	mul.f32 	%f1349, %f1348, %f1347;
	mul.f32 	%f1350, %f1349, %f1349;
	neg.f32 	%f1351, %f1349;
	sub.f32 	%f1352, %f1345, %f1349;
	add.f32 	%f1353, %f1352, %f1352;
	fma.rn.f32 	%f1354, %f1351, %f1345, %f1353;
	mul.rn.f32 	%f1355, %f1347, %f1354;
	fma.rn.f32 	%f1356, %f1350, 0f3A2C32E4, 0f3B52E7DB;
	fma.rn.f32 	%f1357, %f1356, %f1350, 0f3C93BB73;
	fma.rn.f32 	%f1358, %f1357, %f1350, 0f3DF6384F;
	mul.rn.f32 	%f1359, %f1358, %f1350;
	fma.rn.f32 	%f1360, %f1349, 0f3FB8AA3B, %f1344;
	mul.f32 	%f1361, %f1359, 0f40400000;
	sub.f32 	%f1362, %f1344, %f1360;
	fma.rn.f32 	%f1363, %f1349, 0f3FB8AA3B, %f1362;
	fma.rn.f32 	%f1364, %f1355, 0f3FB8AA3B, %f1363;
	fma.rn.f32 	%f1365, %f1349, 0f32A55E34, %f1364;
	fma.rn.f32 	%f1366, %f1361, %f1355, %f1365;
	fma.rn.f32 	%f1367, %f1359, %f1349, %f1366;
	add.rn.f32 	%f1368, %f1360, %f1367;
	mov.f32 	%f1369, 0f3EE66666;
	mul.rn.f32 	%f1370, %f1368, %f1369;
	cvt.rni.f32.f32 	%f1371, %f1370;
	sub.f32 	%f1372, %f1370, %f1371;
	neg.f32 	%f1373, %f1370;
	fma.rn.f32 	%f1374, %f1368, 0f3EE66666, %f1373;
	neg.f32 	%f1375, %f1360;
	add.rn.f32 	%f1376, %f1368, %f1375;
	neg.f32 	%f1377, %f1376;
	add.rn.f32 	%f1378, %f1367, %f1377;
	fma.rn.f32 	%f1379, %f1378, 0f3EE66666, %f1374;
	add.f32 	%f1380, %f1372, %f1379;
	setp.gt.f32 	%p175, %f1371, 0f00000000;
	selp.b32 	%r421, 0, -2097152000, %p175;
	setp.neu.f32 	%p176, %f151, 0f7F800000;
	setp.lt.f32 	%p177, %f1370, 0f00000000;
	selp.f32 	%f1381, 0f00000000, 0f7F800000, %p177;
	abs.f32 	%f1382, %f1370;
	setp.gt.f32 	%p178, %f1382, 0f43180000;
	cvt.rzi.s32.f32 	%r422, %f1371;
	shl.b32 	%r423, %r422, 23;
	sub.s32 	%r424, %r423, %r421;
	mov.b32 	%f1383, %r424;
	add.s32 	%r425, %r421, 2130706432;
	mov.b32 	%f1384, %r425;
	fma.rn.f32 	%f1385, %f1380, 0f391FCB8E, 0f3AAF85ED;
	fma.rn.f32 	%f1386, %f1385, %f1380, 0f3C1D9856;
	fma.rn.f32 	%f1387, %f1386, %f1380, 0f3D6357BB;
	fma.rn.f32 	%f1388, %f1387, %f1380, 0f3E75FDEC;
	fma.rn.f32 	%f1389, %f1388, %f1380, 0f3F317218;
	fma.rn.f32 	%f1390, %f1389, %f1380, 0f3F800000;
	mul.f32 	%f1391, %f1390, %f1384;
	mul.f32 	%f1392, %f1391, %f1383;
	selp.f32 	%f1771, %f1381, %f1392, %p178;
	@%p176 bra 	$L__BB14_118;
	add.f32 	%f1393, %f149, %f149;
	mov.b32 	%r426, %f1393;
	and.b32  	%r427, %r426, 2147483647;
	mov.b32 	%f1771, %r427;
$L__BB14_118:
	fma.rn.f32 	%f1784, %f1771, 0f3F8CAC08, 0fBDCAC083;
$L__BB14_119:
	mul.f32 	%f169, %f1768, %f148;
	setp.gtu.f32 	%p179, %f169, 0f00000000;
	mov.f32 	%f1783, 0f00000000;
	@%p179 bra 	$L__BB14_146;
$L__BB14_120:
	mul.f32 	%f193, %f1769, %f148;
	setp.gtu.f32 	%p188, %f193, 0f00000000;
	mov.f32 	%f1785, 0f00000000;
	@%p188 bra 	$L__BB14_121;
	bra.uni 	$L__BB14_182;
$L__BB14_121:
	setp.geu.f32 	%p189, %f193, 0f3C9374BC;
	@%p189 bra 	$L__BB14_168;
	mul.f32 	%f1785, %f193, 0f40900000;
	bra.uni 	$L__BB14_182;
$L__BB14_123:
	setp.le.f32 	%p146, %f149, 0f00000000;
	mov.f32 	%f1784, 0f00000000;
	@%p146 bra 	$L__BB14_129;
	abs.f32 	%f157, %f149;
	setp.eq.f32 	%p147, %f149, 0f3F800000;
	mov.f32 	%f1784, 0f3F800000;
	@%p147 bra 	$L__BB14_129;
	setp.num.f32 	%p148, %f157, %f157;
	@%p148 bra 	$L__BB14_127;
	mov.f32 	%f1220, 0f3EE8BA2E;
	add.rn.f32 	%f1784, %f149, %f1220;
	bra.uni 	$L__BB14_129;
$L__BB14_127:
	setp.lt.f32 	%p149, %f157, 0f00800000;
	mul.f32 	%f1165, %f157, 0f4B800000;
	selp.f32 	%f1166, %f1165, %f157, %p149;
	mov.b32 	%r384, %f1166;
	add.s32 	%r385, %r384, -1060439283;
	and.b32  	%r386, %r385, -8388608;
	sub.s32 	%r387, %r384, %r386;
	mov.b32 	%f1167, %r387;
	cvt.rn.f32.s32 	%f1168, %r386;
	selp.f32 	%f1169, 0fC1C00000, 0f00000000, %p149;
	fma.rn.f32 	%f1170, %f1168, 0f34000000, %f1169;
	add.f32 	%f1171, %f1167, 0fBF800000;
	add.f32 	%f1172, %f1167, 0f3F800000;
	rcp.approx.ftz.f32 	%f1173, %f1172;
	add.f32 	%f1174, %f1171, %f1171;
	mul.f32 	%f1175, %f1174, %f1173;
	mul.f32 	%f1176, %f1175, %f1175;
	neg.f32 	%f1177, %f1175;
	sub.f32 	%f1178, %f1171, %f1175;
	add.f32 	%f1179, %f1178, %f1178;
	fma.rn.f32 	%f1180, %f1177, %f1171, %f1179;
	mul.rn.f32 	%f1181, %f1173, %f1180;
	fma.rn.f32 	%f1182, %f1176, 0f3A2C32E4, 0f3B52E7DB;
	fma.rn.f32 	%f1183, %f1182, %f1176, 0f3C93BB73;
	fma.rn.f32 	%f1184, %f1183, %f1176, 0f3DF6384F;
	mul.rn.f32 	%f1185, %f1184, %f1176;
	fma.rn.f32 	%f1186, %f1175, 0f3FB8AA3B, %f1170;
	mul.f32 	%f1187, %f1185, 0f40400000;
	sub.f32 	%f1188, %f1170, %f1186;
	fma.rn.f32 	%f1189, %f1175, 0f3FB8AA3B, %f1188;
	fma.rn.f32 	%f1190, %f1181, 0f3FB8AA3B, %f1189;
	fma.rn.f32 	%f1191, %f1175, 0f32A55E34, %f1190;
	fma.rn.f32 	%f1192, %f1187, %f1181, %f1191;
	fma.rn.f32 	%f1193, %f1185, %f1175, %f1192;
	add.rn.f32 	%f1194, %f1186, %f1193;
	mov.f32 	%f1195, 0f3EE8BA2E;
	mul.rn.f32 	%f1196, %f1194, %f1195;
	cvt.rni.f32.f32 	%f1197, %f1196;
	sub.f32 	%f1198, %f1196, %f1197;
	neg.f32 	%f1199, %f1196;
	fma.rn.f32 	%f1200, %f1194, 0f3EE8BA2E, %f1199;
	neg.f32 	%f1201, %f1186;
	add.rn.f32 	%f1202, %f1194, %f1201;
	neg.f32 	%f1203, %f1202;
	add.rn.f32 	%f1204, %f1193, %f1203;
	fma.rn.f32 	%f1205, %f1204, 0f3EE8BA2E, %f1200;
	add.f32 	%f1206, %f1198, %f1205;
	setp.gt.f32 	%p150, %f1197, 0f00000000;
	selp.b32 	%r388, 0, -2097152000, %p150;
	setp.neu.f32 	%p151, %f157, 0f7F800000;
	setp.lt.f32 	%p152, %f1196, 0f00000000;
	selp.f32 	%f1207, 0f00000000, 0f7F800000, %p152;
	abs.f32 	%f1208, %f1196;
	setp.gt.f32 	%p153, %f1208, 0f43180000;
	cvt.rzi.s32.f32 	%r389, %f1197;
	shl.b32 	%r390, %r389, 23;
	sub.s32 	%r391, %r390, %r388;
	mov.b32 	%f1209, %r391;
	add.s32 	%r392, %r388, 2130706432;
	mov.b32 	%f1210, %r392;
	fma.rn.f32 	%f1211, %f1206, 0f391FCB8E, 0f3AAF85ED;
	fma.rn.f32 	%f1212, %f1211, %f1206, 0f3C1D9856;
	fma.rn.f32 	%f1213, %f1212, %f1206, 0f3D6357BB;
	fma.rn.f32 	%f1214, %f1213, %f1206, 0f3E75FDEC;
	fma.rn.f32 	%f1215, %f1214, %f1206, 0f3F317218;
	fma.rn.f32 	%f1216, %f1215, %f1206, 0f3F800000;
	mul.f32 	%f1217, %f1216, %f1210;
	mul.f32 	%f1218, %f1217, %f1209;
	selp.f32 	%f1784, %f1207, %f1218, %p153;
	@%p151 bra 	$L__BB14_129;
	add.f32 	%f1219, %f149, %f149;
	mov.b32 	%r393, %f1219;
	and.b32  	%r394, %r393, 2147483647;
	mov.b32 	%f1784, %r394;
$L__BB14_129:
	mul.f32 	%f171, %f1768, %f148;
	setp.gtu.f32 	%p154, %f171, 0f00000000;
	mov.f32 	%f1783, 0f00000000;
	@%p154 bra 	$L__BB14_154;
$L__BB14_130:
	mul.f32 	%f195, %f1769, %f148;
	setp.gtu.f32 	%p162, %f195, 0f00000000;
	mov.f32 	%f1785, 0f00000000;
	@%p162 bra 	$L__BB14_131;
	bra.uni 	$L__BB14_182;
$L__BB14_131:
	abs.f32 	%f205, %f195;
	setp.eq.f32 	%p163, %f195, 0f3F800000;
	mov.f32 	%f1785, 0f3F800000;
	@%p163 bra 	$L__BB14_182;
	setp.num.f32 	%p164, %f205, %f205;
	@%p164 bra 	$L__BB14_174;
	mov.f32 	%f1336, 0f3EE8BA2E;
	add.rn.f32 	%f1785, %f195, %f1336;
	bra.uni 	$L__BB14_182;
$L__BB14_134:
	setp.le.f32 	%p197, %f149, 0f00000000;
	mov.f32 	%f1784, 0f00000000;
	@%p197 bra 	$L__BB14_143;
	setp.gtu.f32 	%p198, %f149, 0f3B4D2E1C;
	@%p198 bra 	$L__BB14_137;
	mul.f32 	%f1784, %f149, 0f414EB852;
	bra.uni 	$L__BB14_143;
$L__BB14_137:
	abs.f32 	%f162, %f149;
	setp.eq.f32 	%p199, %f149, 0f3F800000;
	mov.f32 	%f1772, 0f3F800000;
	@%p199 bra 	$L__BB14_142;
	setp.num.f32 	%p200, %f162, %f162;
	@%p200 bra 	$L__BB14_140;
	mov.f32 	%f1568, 0f3ED55555;
	add.rn.f32 	%f1772, %f149, %f1568;
	bra.uni 	$L__BB14_142;
$L__BB14_140:
	setp.lt.f32 	%p201, %f162, 0f00800000;
	mul.f32 	%f1513, %f162, 0f4B800000;
	selp.f32 	%f1514, %f1513, %f162, %p201;
	mov.b32 	%r450, %f1514;
	add.s32 	%r451, %r450, -1060439283;
	and.b32  	%r452, %r451, -8388608;
	sub.s32 	%r453, %r450, %r452;
	mov.b32 	%f1515, %r453;
	cvt.rn.f32.s32 	%f1516, %r452;
	selp.f32 	%f1517, 0fC1C00000, 0f00000000, %p201;
	fma.rn.f32 	%f1518, %f1516, 0f34000000, %f1517;
	add.f32 	%f1519, %f1515, 0fBF800000;
	add.f32 	%f1520, %f1515, 0f3F800000;
	rcp.approx.ftz.f32 	%f1521, %f1520;
	add.f32 	%f1522, %f1519, %f1519;
	mul.f32 	%f1523, %f1522, %f1521;
	mul.f32 	%f1524, %f1523, %f1523;
	neg.f32 	%f1525, %f1523;
	sub.f32 	%f1526, %f1519, %f1523;
	add.f32 	%f1527, %f1526, %f1526;
	fma.rn.f32 	%f1528, %f1525, %f1519, %f1527;
	mul.rn.f32 	%f1529, %f1521, %f1528;
	fma.rn.f32 	%f1530, %f1524, 0f3A2C32E4, 0f3B52E7DB;
	fma.rn.f32 	%f1531, %f1530, %f1524, 0f3C93BB73;
	fma.rn.f32 	%f1532, %f1531, %f1524, 0f3DF6384F;
	mul.rn.f32 	%f1533, %f1532, %f1524;
	fma.rn.f32 	%f1534, %f1523, 0f3FB8AA3B, %f1518;
	mul.f32 	%f1535, %f1533, 0f40400000;
	sub.f32 	%f1536, %f1518, %f1534;
	fma.rn.f32 	%f1537, %f1523, 0f3FB8AA3B, %f1536;
	fma.rn.f32 	%f1538, %f1529, 0f3FB8AA3B, %f1537;
	fma.rn.f32 	%f1539, %f1523, 0f32A55E34, %f1538;
	fma.rn.f32 	%f1540, %f1535, %f1529, %f1539;
	fma.rn.f32 	%f1541, %f1533, %f1523, %f1540;
	add.rn.f32 	%f1542, %f1534, %f1541;
	mov.f32 	%f1543, 0f3ED55555;
	mul.rn.f32 	%f1544, %f1542, %f1543;
	cvt.rni.f32.f32 	%f1545, %f1544;
	sub.f32 	%f1546, %f1544, %f1545;
	neg.f32 	%f1547, %f1544;
	fma.rn.f32 	%f1548, %f1542, 0f3ED55555, %f1547;
	neg.f32 	%f1549, %f1534;
	add.rn.f32 	%f1550, %f1542, %f1549;
	neg.f32 	%f1551, %f1550;
	add.rn.f32 	%f1552, %f1541, %f1551;
	fma.rn.f32 	%f1553, %f1552, 0f3ED55555, %f1548;
	add.f32 	%f1554, %f1546, %f1553;
	setp.gt.f32 	%p202, %f1545, 0f00000000;
	selp.b32 	%r454, 0, -2097152000, %p202;
	setp.neu.f32 	%p203, %f162, 0f7F800000;
	setp.lt.f32 	%p204, %f1544, 0f00000000;
	selp.f32 	%f1555, 0f00000000, 0f7F800000, %p204;
	abs.f32 	%f1556, %f1544;
	setp.gt.f32 	%p205, %f1556, 0f43180000;
	cvt.rzi.s32.f32 	%r455, %f1545;
	shl.b32 	%r456, %r455, 23;
	sub.s32 	%r457, %r456, %r454;
	mov.b32 	%f1557, %r457;
	add.s32 	%r458, %r454, 2130706432;
	mov.b32 	%f1558, %r458;
	fma.rn.f32 	%f1559, %f1554, 0f391FCB8E, 0f3AAF85ED;
	fma.rn.f32 	%f1560, %f1559, %f1554, 0f3C1D9856;
	fma.rn.f32 	%f1561, %f1560, %f1554, 0f3D6357BB;
	fma.rn.f32 	%f1562, %f1561, %f1554, 0f3E75FDEC;
	fma.rn.f32 	%f1563, %f1562, %f1554, 0f3F317218;
	fma.rn.f32 	%f1564, %f1563, %f1554, 0f3F800000;
	mul.f32 	%f1565, %f1564, %f1558;
	mul.f32 	%f1566, %f1565, %f1557;
	selp.f32 	%f1772, %f1555, %f1566, %p205;
	@%p203 bra 	$L__BB14_142;
	add.f32 	%f1567, %f149, %f149;
	mov.b32 	%r459, %f1567;
	and.b32  	%r460, %r459, 2147483647;
	mov.b32 	%f1772, %r460;
$L__BB14_142:
	fma.rn.f32 	%f1784, %f1772, 0f3F870A3D, 0fBD6147AE;
$L__BB14_143:
	mul.f32 	%f173, %f1768, %f148;
	setp.gtu.f32 	%p206, %f173, 0f00000000;
	mov.f32 	%f1783, 0f00000000;
	@%p206 bra 	$L__BB14_144;
	bra.uni 	$L__BB14_165;
$L__BB14_144:
	setp.gtu.f32 	%p207, %f173, 0f3B4D2E1C;
	@%p207 bra 	$L__BB14_159;
	mul.f32 	%f1783, %f173, 0f414EB852;
	bra.uni 	$L__BB14_165;
$L__BB14_146:
	setp.geu.f32 	%p180, %f169, 0f3C9374BC;
	@%p180 bra 	$L__BB14_148;
	mul.f32 	%f1783, %f169, 0f40900000;
	bra.uni 	$L__BB14_120;
$L__BB14_148:
	abs.f32 	%f175, %f169;
	setp.eq.f32 	%p181, %f169, 0f3F800000;
	mov.f32 	%f1776, 0f3F800000;
	@%p181 bra 	$L__BB14_153;
	setp.num.f32 	%p182, %f175, %f175;
	@%p182 bra 	$L__BB14_151;
	mov.f32 	%f1452, 0f3EE66666;
	add.rn.f32 	%f1776, %f169, %f1452;
	bra.uni 	$L__BB14_153;
$L__BB14_151:
	setp.lt.f32 	%p183, %f175, 0f00800000;
	mul.f32 	%f1397, %f175, 0f4B800000;
	selp.f32 	%f1398, %f1397, %f175, %p183;
	mov.b32 	%r428, %f1398;
	add.s32 	%r429, %r428, -1060439283;
	and.b32  	%r430, %r429, -8388608;
	sub.s32 	%r431, %r428, %r430;
	mov.b32 	%f1399, %r431;
	cvt.rn.f32.s32 	%f1400, %r430;
	selp.f32 	%f1401, 0fC1C00000, 0f00000000, %p183;
	fma.rn.f32 	%f1402, %f1400, 0f34000000, %f1401;
	add.f32 	%f1403, %f1399, 0fBF800000;
	add.f32 	%f1404, %f1399, 0f3F800000;
	rcp.approx.ftz.f32 	%f1405, %f1404;
	add.f32 	%f1406, %f1403, %f1403;
	mul.f32 	%f1407, %f1406, %f1405;
	mul.f32 	%f1408, %f1407, %f1407;
	neg.f32 	%f1409, %f1407;
	sub.f32 	%f1410, %f1403, %f1407;
	add.f32 	%f1411, %f1410, %f1410;
	fma.rn.f32 	%f1412, %f1409, %f1403, %f1411;
	mul.rn.f32 	%f1413, %f1405, %f1412;
	fma.rn.f32 	%f1414, %f1408, 0f3A2C32E4, 0f3B52E7DB;
	fma.rn.f32 	%f1415, %f1414, %f1408, 0f3C93BB73;
	fma.rn.f32 	%f1416, %f1415, %f1408, 0f3DF6384F;
	mul.rn.f32 	%f1417, %f1416, %f1408;
	fma.rn.f32 	%f1418, %f1407, 0f3FB8AA3B, %f1402;
	mul.f32 	%f1419, %f1417, 0f40400000;
	sub.f32 	%f1420, %f1402, %f1418;
	fma.rn.f32 	%f1421, %f1407, 0f3FB8AA3B, %f1420;
	fma.rn.f32 	%f1422, %f1413, 0f3FB8AA3B, %f1421;
	fma.rn.f32 	%f1423, %f1407, 0f32A55E34, %f1422;
	fma.rn.f32 	%f1424, %f1419, %f1413, %f1423;
	fma.rn.f32 	%f1425, %f1417, %f1407, %f1424;
	add.rn.f32 	%f1426, %f1418, %f1425;
	mov.f32 	%f1427, 0f3EE66666;
	mul.rn.f32 	%f1428, %f1426, %f1427;
	cvt.rni.f32.f32 	%f1429, %f1428;
	sub.f32 	%f1430, %f1428, %f1429;
	neg.f32 	%f1431, %f1428;
	fma.rn.f32 	%f1432, %f1426, 0f3EE66666, %f1431;
	neg.f32 	%f1433, %f1418;
	add.rn.f32 	%f1434, %f1426, %f1433;
	neg.f32 	%f1435, %f1434;
	add.rn.f32 	%f1436, %f1425, %f1435;
	fma.rn.f32 	%f1437, %f1436, 0f3EE66666, %f1432;
	add.f32 	%f1438, %f1430, %f1437;
	setp.gt.f32 	%p184, %f1429, 0f00000000;
	selp.b32 	%r432, 0, -2097152000, %p184;
	setp.neu.f32 	%p185, %f175, 0f7F800000;
	setp.lt.f32 	%p186, %f1428, 0f00000000;
	selp.f32 	%f1439, 0f00000000, 0f7F800000, %p186;
	abs.f32 	%f1440, %f1428;
	setp.gt.f32 	%p187, %f1440, 0f43180000;
	cvt.rzi.s32.f32 	%r433, %f1429;
	shl.b32 	%r434, %r433, 23;
	sub.s32 	%r435, %r434, %r432;
	mov.b32 	%f1441, %r435;
	add.s32 	%r436, %r432, 2130706432;
	mov.b32 	%f1442, %r436;
	fma.rn.f32 	%f1443, %f1438, 0f391FCB8E, 0f3AAF85ED;
	fma.rn.f32 	%f1444, %f1443, %f1438, 0f3C1D9856;
	fma.rn.f32 	%f1445, %f1444, %f1438, 0f3D6357BB;
	fma.rn.f32 	%f1446, %f1445, %f1438, 0f3E75FDEC;
	fma.rn.f32 	%f1447, %f1446, %f1438, 0f3F317218;
	fma.rn.f32 	%f1448, %f1447, %f1438, 0f3F800000;
	mul.f32 	%f1449, %f1448, %f1442;
	mul.f32 	%f1450, %f1449, %f1441;
	selp.f32 	%f1776, %f1439, %f1450, %p187;
	@%p185 bra 	$L__BB14_153;
	add.f32 	%f1451, %f169, %f169;
	mov.b32 	%r437, %f1451;
	and.b32  	%r438, %r437, 2147483647;
	mov.b32 	%f1776, %r438;
$L__BB14_153:
	fma.rn.f32 	%f1783, %f1776, 0f3F8CAC08, 0fBDCAC083;
	bra.uni 	$L__BB14_120;
$L__BB14_154:
	abs.f32 	%f181, %f171;
	setp.eq.f32 	%p155, %f171, 0f3F800000;
	mov.f32 	%f1783, 0f3F800000;
	@%p155 bra 	$L__BB14_130;
	setp.num.f32 	%p156, %f181, %f181;
	@%p156 bra 	$L__BB14_157;
	mov.f32 	%f1278, 0f3EE8BA2E;
	add.rn.f32 	%f1783, %f171, %f1278;
	bra.uni 	$L__BB14_130;
$L__BB14_157:
	setp.lt.f32 	%p157, %f181, 0f00800000;
	mul.f32 	%f1223, %f181, 0f4B800000;
	selp.f32 	%f1224, %f1223, %f181, %p157;
	mov.b32 	%r395, %f1224;
	add.s32 	%r396, %r395, -1060439283;
	and.b32  	%r397, %r396, -8388608;
	sub.s32 	%r398, %r395, %r397;
	mov.b32 	%f1225, %r398;
	cvt.rn.f32.s32 	%f1226, %r397;
	selp.f32 	%f1227, 0fC1C00000, 0f00000000, %p157;
	fma.rn.f32 	%f1228, %f1226, 0f34000000, %f1227;
	add.f32 	%f1229, %f1225, 0fBF800000;
	add.f32 	%f1230, %f1225, 0f3F800000;
	rcp.approx.ftz.f32 	%f1231, %f1230;
	add.f32 	%f1232, %f1229, %f1229;
	mul.f32 	%f1233, %f1232, %f1231;
	mul.f32 	%f1234, %f1233, %f1233;
	neg.f32 	%f1235, %f1233;
	sub.f32 	%f1236, %f1229, %f1233;
	add.f32 	%f1237, %f1236, %f1236;
	fma.rn.f32 	%f1238, %f1235, %f1229, %f1237;
	mul.rn.f32 	%f1239, %f1231, %f1238;
	fma.rn.f32 	%f1240, %f1234, 0f3A2C32E4, 0f3B52E7DB;
	fma.rn.f32 	%f1241, %f1240, %f1234, 0f3C93BB73;
	fma.rn.f32 	%f1242, %f1241, %f1234, 0f3DF6384F;
	mul.rn.f32 	%f1243, %f1242, %f1234;
	fma.rn.f32 	%f1244, %f1233, 0f3FB8AA3B, %f1228;
	mul.f32 	%f1245, %f1243, 0f40400000;
	sub.f32 	%f1246, %f1228, %f1244;
	fma.rn.f32 	%f1247, %f1233, 0f3FB8AA3B, %f1246;
	fma.rn.f32 	%f1248, %f1239, 0f3FB8AA3B, %f1247;
	fma.rn.f32 	%f1249, %f1233, 0f32A55E34, %f1248;
	fma.rn.f32 	%f1250, %f1245, %f1239, %f1249;
	fma.rn.f32 	%f1251, %f1243, %f1233, %f1250;
	add.rn.f32 	%f1252, %f1244, %f1251;
	mov.f32 	%f1253, 0f3EE8BA2E;
	mul.rn.f32 	%f1254, %f1252, %f1253;
	cvt.rni.f32.f32 	%f1255, %f1254;
	sub.f32 	%f1256, %f1254, %f1255;
	neg.f32 	%f1257, %f1254;
	fma.rn.f32 	%f1258, %f1252, 0f3EE8BA2E, %f1257;
	neg.f32 	%f1259, %f1244;
	add.rn.f32 	%f1260, %f1252, %f1259;
	neg.f32 	%f1261, %f1260;
	add.rn.f32 	%f1262, %f1251, %f1261;
	fma.rn.f32 	%f1263, %f1262, 0f3EE8BA2E, %f1258;
	add.f32 	%f1264, %f1256, %f1263;
	setp.gt.f32 	%p158, %f1255, 0f00000000;
	selp.b32 	%r399, 0, -2097152000, %p158;
	setp.neu.f32 	%p159, %f181, 0f7F800000;
	setp.lt.f32 	%p160, %f1254, 0f00000000;
	selp.f32 	%f1265, 0f00000000, 0f7F800000, %p160;
	abs.f32 	%f1266, %f1254;
	setp.gt.f32 	%p161, %f1266, 0f43180000;
	cvt.rzi.s32.f32 	%r400, %f1255;
	shl.b32 	%r401, %r400, 23;
	sub.s32 	%r402, %r401, %r399;
	mov.b32 	%f1267, %r402;
	add.s32 	%r403, %r399, 2130706432;
	mov.b32 	%f1268, %r403;
	fma.rn.f32 	%f1269, %f1264, 0f391FCB8E, 0f3AAF85ED;
	fma.rn.f32 	%f1270, %f1269, %f1264, 0f3C1D9856;
	fma.rn.f32 	%f1271, %f1270, %f1264, 0f3D6357BB;
	fma.rn.f32 	%f1272, %f1271, %f1264, 0f3E75FDEC;
	fma.rn.f32 	%f1273, %f1272, %f1264, 0f3F317218;
	fma.rn.f32 	%f1274, %f1273, %f1264, 0f3F800000;
	mul.f32 	%f1275, %f1274, %f1268;
	mul.f32 	%f1276, %f1275, %f1267;
	selp.f32 	%f1783, %f1265, %f1276, %p161;
	@%p159 bra 	$L__BB14_130;
	add.f32 	%f1277, %f171, %f171;
	mov.b32 	%r404, %f1277;
	and.b32  	%r405, %r404, 2147483647;
	mov.b32 	%f1783, %r405;
	bra.uni 	$L__BB14_130;
$L__BB14_159:
	abs.f32 	%f186, %f173;
	setp.eq.f32 	%p208, %f173, 0f3F800000;
	mov.f32 	%f1777, 0f3F800000;
	@%p208 bra 	$L__BB14_164;
	setp.num.f32 	%p209, %f186, %f186;
	@%p209 bra 	$L__BB14_162;
	mov.f32 	%f1626, 0f3ED55555;
	add.rn.f32 	%f1777, %f173, %f1626;
	bra.uni 	$L__BB14_164;
$L__BB14_162:
	setp.lt.f32 	%p210, %f186, 0f00800000;
	mul.f32 	%f1571, %f186, 0f4B800000;
	selp.f32 	%f1572, %f1571, %f186, %p210;
	mov.b32 	%r461, %f1572;
	add.s32 	%r462, %r461, -1060439283;
	and.b32  	%r463, %r462, -8388608;
	sub.s32 	%r464, %r461, %r463;
	mov.b32 	%f1573, %r464;
	cvt.rn.f32.s32 	%f1574, %r463;
	selp.f32 	%f1575, 0fC1C00000, 0f00000000, %p210;
	fma.rn.f32 	%f1576, %f1574, 0f34000000, %f1575;
	add.f32 	%f1577, %f1573, 0fBF800000;
	add.f32 	%f1578, %f1573, 0f3F800000;
	rcp.approx.ftz.f32 	%f1579, %f1578;
	add.f32 	%f1580, %f1577, %f1577;
	mul.f32 	%f1581, %f1580, %f1579;
	mul.f32 	%f1582, %f1581, %f1581;
	neg.f32 	%f1583, %f1581;
	sub.f32 	%f1584, %f1577, %f1581;
	add.f32 	%f1585, %f1584, %f1584;
	fma.rn.f32 	%f1586, %f1583, %f1577, %f1585;
	mul.rn.f32 	%f1587, %f1579, %f1586;
	fma.rn.f32 	%f1588, %f1582, 0f3A2C32E4, 0f3B52E7DB;
	fma.rn.f32 	%f1589, %f1588, %f1582, 0f3C93BB73;
	fma.rn.f32 	%f1590, %f1589, %f1582, 0f3DF6384F;
	mul.rn.f32 	%f1591, %f1590, %f1582;
	fma.rn.f32 	%f1592, %f1581, 0f3FB8AA3B, %f1576;
	mul.f32 	%f1593, %f1591, 0f40400000;
	sub.f32 	%f1594, %f1576, %f1592;
	fma.rn.f32 	%f1595, %f1581, 0f3FB8AA3B, %f1594;
	fma.rn.f32 	%f1596, %f1587, 0f3FB8AA3B, %f1595;
	fma.rn.f32 	%f1597, %f1581, 0f32A55E34, %f1596;
	fma.rn.f32 	%f1598, %f1593, %f1587, %f1597;
	fma.rn.f32 	%f1599, %f1591, %f1581, %f1598;
	add.rn.f32 	%f1600, %f1592, %f1599;
	mov.f32 	%f1601, 0f3ED55555;
	mul.rn.f32 	%f1602, %f1600, %f1601;
	cvt.rni.f32.f32 	%f1603, %f1602;
	sub.f32 	%f1604, %f1602, %f1603;
	neg.f32 	%f1605, %f1602;
	fma.rn.f32 	%f1606, %f1600, 0f3ED55555, %f1605;
	neg.f32 	%f1607, %f1592;
	add.rn.f32 	%f1608, %f1600, %f1607;
	neg.f32 	%f1609, %f1608;
	add.rn.f32 	%f1610, %f1599, %f1609;
	fma.rn.f32 	%f1611, %f1610, 0f3ED55555, %f1606;
	add.f32 	%f1612, %f1604, %f1611;
	setp.gt.f32 	%p211, %f1603, 0f00000000;
	selp.b32 	%r465, 0, -2097152000, %p211;
	setp.neu.f32 	%p212, %f186, 0f7F800000;
	setp.lt.f32 	%p213, %f1602, 0f00000000;
	selp.f32 	%f1613, 0f00000000, 0f7F800000, %p213;
	abs.f32 	%f1614, %f1602;
	setp.gt.f32 	%p214, %f1614, 0f43180000;
	cvt.rzi.s32.f32 	%r466, %f1603;
	shl.b32 	%r467, %r466, 23;
	sub.s32 	%r468, %r467, %r465;
	mov.b32 	%f1615, %r468;
	add.s32 	%r469, %r465, 2130706432;
	mov.b32 	%f1616, %r469;
	fma.rn.f32 	%f1617, %f1612, 0f391FCB8E, 0f3AAF85ED;
	fma.rn.f32 	%f1618, %f1617, %f1612, 0f3C1D9856;
	fma.rn.f32 	%f1619, %f1618, %f1612, 0f3D6357BB;
	fma.rn.f32 	%f1620, %f1619, %f1612, 0f3E75FDEC;
	fma.rn.f32 	%f1621, %f1620, %f1612, 0f3F317218;
	fma.rn.f32 	%f1622, %f1621, %f1612, 0f3F800000;
	mul.f32 	%f1623, %f1622, %f1616;
	mul.f32 	%f1624, %f1623, %f1615;
	selp.f32 	%f1777, %f1613, %f1624, %p214;
	@%p212 bra 	$L__BB14_164;
	add.f32 	%f1625, %f173, %f173;
	mov.b32 	%r470, %f1625;
	and.b32  	%r471, %r470, 2147483647;
	mov.b32 	%f1777, %r471;
$L__BB14_164:
	fma.rn.f32 	%f1783, %f1777, 0f3F870A3D, 0fBD6147AE;
$L__BB14_165:
	mul.f32 	%f197, %f1769, %f148;
	setp.gtu.f32 	%p215, %f197, 0f00000000;
	mov.f32 	%f1785, 0f00000000;
	@%p215 bra 	$L__BB14_166;
	bra.uni 	$L__BB14_182;
$L__BB14_166:
	setp.gtu.f32 	%p216, %f197, 0f3B4D2E1C;
	@%p216 bra 	$L__BB14_176;
	mul.f32 	%f1785, %f197, 0f414EB852;
	bra.uni 	$L__BB14_182;
$L__BB14_168:
	abs.f32 	%f199, %f193;
	setp.eq.f32 	%p190, %f193, 0f3F800000;
	mov.f32 	%f1781, 0f3F800000;
	@%p190 bra 	$L__BB14_173;
	setp.num.f32 	%p191, %f199, %f199;
	@%p191 bra 	$L__BB14_171;
	mov.f32 	%f1510, 0f3EE66666;
	add.rn.f32 	%f1781, %f193, %f1510;
	bra.uni 	$L__BB14_173;
$L__BB14_171:
	setp.lt.f32 	%p192, %f199, 0f00800000;
	mul.f32 	%f1455, %f199, 0f4B800000;
	selp.f32 	%f1456, %f1455, %f199, %p192;
	mov.b32 	%r439, %f1456;
	add.s32 	%r440, %r439, -1060439283;
	and.b32  	%r441, %r440, -8388608;
	sub.s32 	%r442, %r439, %r441;
	mov.b32 	%f1457, %r442;
	cvt.rn.f32.s32 	%f1458, %r441;
	selp.f32 	%f1459, 0fC1C00000, 0f00000000, %p192;
	fma.rn.f32 	%f1460, %f1458, 0f34000000, %f1459;
	add.f32 	%f1461, %f1457, 0fBF800000;
	add.f32 	%f1462, %f1457, 0f3F800000;
	rcp.approx.ftz.f32 	%f1463, %f1462;
	add.f32 	%f1464, %f1461, %f1461;
	mul.f32 	%f1465, %f1464, %f1463;
	mul.f32 	%f1466, %f1465, %f1465;
	neg.f32 	%f1467, %f1465;
	sub.f32 	%f1468, %f1461, %f1465;
	add.f32 	%f1469, %f1468, %f1468;
	fma.rn.f32 	%f1470, %f1467, %f1461, %f1469;
	mul.rn.f32 	%f1471, %f1463, %f1470;
	fma.rn.f32 	%f1472, %f1466, 0f3A2C32E4, 0f3B52E7DB;
	fma.rn.f32 	%f1473, %f1472, %f1466, 0f3C93BB73;
	fma.rn.f32 	%f1474, %f1473, %f1466, 0f3DF6384F;
	mul.rn.f32 	%f1475, %f1474, %f1466;
	fma.rn.f32 	%f1476, %f1465, 0f3FB8AA3B, %f1460;
	mul.f32 	%f1477, %f1475, 0f40400000;
	sub.f32 	%f1478, %f1460, %f1476;
	fma.rn.f32 	%f1479, %f1465, 0f3FB8AA3B, %f1478;
	fma.rn.f32 	%f1480, %f1471, 0f3FB8AA3B, %f1479;
	fma.rn.f32 	%f1481, %f1465, 0f32A55E34, %f1480;
	fma.rn.f32 	%f1482, %f1477, %f1471, %f1481;
	fma.rn.f32 	%f1483, %f1475, %f1465, %f1482;
	add.rn.f32 	%f1484, %f1476, %f1483;
	mov.f32 	%f1485, 0f3EE66666;
	mul.rn.f32 	%f1486, %f1484, %f1485;
	cvt.rni.f32.f32 	%f1487, %f1486;
	sub.f32 	%f1488, %f1486, %f1487;
	neg.f32 	%f1489, %f1486;
	fma.rn.f32 	%f1490, %f1484, 0f3EE66666, %f1489;
	neg.f32 	%f1491, %f1476;
	add.rn.f32 	%f1492, %f1484, %f1491;
	neg.f32 	%f1493, %f1492;
	add.rn.f32 	%f1494, %f1483, %f1493;
	fma.rn.f32 	%f1495, %f1494, 0f3EE66666, %f1490;
	add.f32 	%f1496, %f1488, %f1495;
	setp.gt.f32 	%p193, %f1487, 0f00000000;
	selp.b32 	%r443, 0, -2097152000, %p193;
	setp.neu.f32 	%p194, %f199, 0f7F800000;
	setp.lt.f32 	%p195, %f1486, 0f00000000;
	selp.f32 	%f1497, 0f00000000, 0f7F800000, %p195;
	abs.f32 	%f1498, %f1486;
	setp.gt.f32 	%p196, %f1498, 0f43180000;
	cvt.rzi.s32.f32 	%r444, %f1487;
	shl.b32 	%r445, %r444, 23;
	sub.s32 	%r446, %r445, %r443;
	mov.b32 	%f1499, %r446;
	add.s32 	%r447, %r443, 2130706432;
	mov.b32 	%f1500, %r447;
	fma.rn.f32 	%f1501, %f1496, 0f391FCB8E, 0f3AAF85ED;
	fma.rn.f32 	%f1502, %f1501, %f1496, 0f3C1D9856;
	fma.rn.f32 	%f1503, %f1502, %f1496, 0f3D6357BB;
	fma.rn.f32 	%f1504, %f1503, %f1496, 0f3E75FDEC;
	fma.rn.f32 	%f1505, %f1504, %f1496, 0f3F317218;
	fma.rn.f32 	%f1506, %f1505, %f1496, 0f3F800000;
	mul.f32 	%f1507, %f1506, %f1500;
	mul.f32 	%f1508, %f1507, %f1499;
	selp.f32 	%f1781, %f1497, %f1508, %p196;
	@%p194 bra 	$L__BB14_173;
	add.f32 	%f1509, %f193, %f193;
	mov.b32 	%r448, %f1509;
	and.b32  	%r449, %r448, 2147483647;
	mov.b32 	%f1781, %r449;
$L__BB14_173:
	fma.rn.f32 	%f1785, %f1781, 0f3F8CAC08, 0fBDCAC083;
	bra.uni 	$L__BB14_182;
$L__BB14_174:
	setp.lt.f32 	%p165, %f205, 0f00800000;
	mul.f32 	%f1281, %f205, 0f4B800000;
	selp.f32 	%f1282, %f1281, %f205, %p165;
	mov.b32 	%r406, %f1282;
	add.s32 	%r407, %r406, -1060439283;
	and.b32  	%r408, %r407, -8388608;
	sub.s32 	%r409, %r406, %r408;
	mov.b32 	%f1283, %r409;
	cvt.rn.f32.s32 	%f1284, %r408;
	selp.f32 	%f1285, 0fC1C00000, 0f00000000, %p165;
	fma.rn.f32 	%f1286, %f1284, 0f34000000, %f1285;
	add.f32 	%f1287, %f1283, 0fBF800000;
	add.f32 	%f1288, %f1283, 0f3F800000;
	rcp.approx.ftz.f32 	%f1289, %f1288;
	add.f32 	%f1290, %f1287, %f1287;
	mul.f32 	%f1291, %f1290, %f1289;
	mul.f32 	%f1292, %f1291, %f1291;
	neg.f32 	%f1293, %f1291;
	sub.f32 	%f1294, %f1287, %f1291;
	add.f32 	%f1295, %f1294, %f1294;
	fma.rn.f32 	%f1296, %f1293, %f1287, %f1295;
	mul.rn.f32 	%f1297, %f1289, %f1296;
	fma.rn.f32 	%f1298, %f1292, 0f3A2C32E4, 0f3B52E7DB;
	fma.rn.f32 	%f1299, %f1298, %f1292, 0f3C93BB73;
	fma.rn.f32 	%f1300, %f1299, %f1292, 0f3DF6384F;
	mul.rn.f32 	%f1301, %f1300, %f1292;
	fma.rn.f32 	%f1302, %f1291, 0f3FB8AA3B, %f1286;
	mul.f32 	%f1303, %f1301, 0f40400000;
	sub.f32 	%f1304, %f1286, %f1302;
	fma.rn.f32 	%f1305, %f1291, 0f3FB8AA3B, %f1304;
	fma.rn.f32 	%f1306, %f1297, 0f3FB8AA3B, %f1305;
	fma.rn.f32 	%f1307, %f1291, 0f32A55E34, %f1306;
	fma.rn.f32 	%f1308, %f1303, %f1297, %f1307;
	fma.rn.f32 	%f1309, %f1301, %f1291, %f1308;
	add.rn.f32 	%f1310, %f1302, %f1309;
	mov.f32 	%f1311, 0f3EE8BA2E;
	mul.rn.f32 	%f1312, %f1310, %f1311;
	cvt.rni.f32.f32 	%f1313, %f1312;
	sub.f32 	%f1314, %f1312, %f1313;
	neg.f32 	%f1315, %f1312;
	fma.rn.f32 	%f1316, %f1310, 0f3EE8BA2E, %f1315;
	neg.f32 	%f1317, %f1302;
	add.rn.f32 	%f1318, %f1310, %f1317;
	neg.f32 	%f1319, %f1318;
	add.rn.f32 	%f1320, %f1309, %f1319;
	fma.rn.f32 	%f1321, %f1320, 0f3EE8BA2E, %f1316;
	add.f32 	%f1322, %f1314, %f1321;
	setp.gt.f32 	%p166, %f1313, 0f00000000;
	selp.b32 	%r410, 0, -2097152000, %p166;
	setp.neu.f32 	%p167, %f205, 0f7F800000;
	setp.lt.f32 	%p168, %f1312, 0f00000000;
	selp.f32 	%f1323, 0f00000000, 0f7F800000, %p168;
	abs.f32 	%f1324, %f1312;
	setp.gt.f32 	%p169, %f1324, 0f43180000;
	cvt.rzi.s32.f32 	%r411, %f1313;
	shl.b32 	%r412, %r411, 23;
	sub.s32 	%r413, %r412, %r410;
	mov.b32 	%f1325, %r413;
	add.s32 	%r414, %r410, 2130706432;
	mov.b32 	%f1326, %r414;
	fma.rn.f32 	%f1327, %f1322, 0f391FCB8E, 0f3AAF85ED;
	fma.rn.f32 	%f1328, %f1327, %f1322, 0f3C1D9856;
	fma.rn.f32 	%f1329, %f1328, %f1322, 0f3D6357BB;
	fma.rn.f32 	%f1330, %f1329, %f1322, 0f3E75FDEC;
	fma.rn.f32 	%f1331, %f1330, %f1322, 0f3F317218;
	fma.rn.f32 	%f1332, %f1331, %f1322, 0f3F800000;
	mul.f32 	%f1333, %f1332, %f1326;
	mul.f32 	%f1334, %f1333, %f1325;
	selp.f32 	%f1785, %f1323, %f1334, %p169;
	@%p167 bra 	$L__BB14_182;
	add.f32 	%f1335, %f195, %f195;
	mov.b32 	%r415, %f1335;
	and.b32  	%r416, %r415, 2147483647;
	mov.b32 	%f1785, %r416;
	bra.uni 	$L__BB14_182;
$L__BB14_176:
	abs.f32 	%f210, %f197;
	setp.eq.f32 	%p217, %f197, 0f3F800000;
	mov.f32 	%f1782, 0f3F800000;
	@%p217 bra 	$L__BB14_181;
	setp.num.f32 	%p218, %f210, %f210;
	@%p218 bra 	$L__BB14_179;
	mov.f32 	%f1684, 0f3ED55555;
	add.rn.f32 	%f1782, %f197, %f1684;
	bra.uni 	$L__BB14_181;
$L__BB14_179:
	setp.lt.f32 	%p219, %f210, 0f00800000;
	mul.f32 	%f1629, %f210, 0f4B800000;
	selp.f32 	%f1630, %f1629, %f210, %p219;
	mov.b32 	%r472, %f1630;
	add.s32 	%r473, %r472, -1060439283;
	and.b32  	%r474, %r473, -8388608;
	sub.s32 	%r475, %r472, %r474;
	mov.b32 	%f1631, %r475;
	cvt.rn.f32.s32 	%f1632, %r474;
	selp.f32 	%f1633, 0fC1C00000, 0f00000000, %p219;
	fma.rn.f32 	%f1634, %f1632, 0f34000000, %f1633;
	add.f32 	%f1635, %f1631, 0fBF800000;
	add.f32 	%f1636, %f1631, 0f3F800000;
	rcp.approx.ftz.f32 	%f1637, %f1636;
	add.f32 	%f1638, %f1635, %f1635;
	mul.f32 	%f1639, %f1638, %f1637;
	mul.f32 	%f1640, %f1639, %f1639;
	neg.f32 	%f1641, %f1639;
	sub.f32 	%f1642, %f1635, %f1639;
	add.f32 	%f1643, %f1642, %f1642;
	fma.rn.f32 	%f1644, %f1641, %f1635, %f1643;
	mul.rn.f32 	%f1645, %f1637, %f1644;
	fma.rn.f32 	%f1646, %f1640, 0f3A2C32E4, 0f3B52E7DB;
	fma.rn.f32 	%f1647, %f1646, %f1640, 0f3C93BB73;
	fma.rn.f32 	%f1648, %f1647, %f1640, 0f3DF6384F;
	mul.rn.f32 	%f1649, %f1648, %f1640;
	fma.rn.f32 	%f1650, %f1639, 0f3FB8AA3B, %f1634;
	mul.f32 	%f1651, %f1649, 0f40400000;
	sub.f32 	%f1652, %f1634, %f1650;
	fma.rn.f32 	%f1653, %f1639, 0f3FB8AA3B, %f1652;
	fma.rn.f32 	%f1654, %f1645, 0f3FB8AA3B, %f1653;
	fma.rn.f32 	%f1655, %f1639, 0f32A55E34, %f1654;
	fma.rn.f32 	%f1656, %f1651, %f1645, %f1655;
	fma.rn.f32 	%f1657, %f1649, %f1639, %f1656;
	add.rn.f32 	%f1658, %f1650, %f1657;
	mov.f32 	%f1659, 0f3ED55555;
	mul.rn.f32 	%f1660, %f1658, %f1659;
	cvt.rni.f32.f32 	%f1661, %f1660;
	sub.f32 	%f1662, %f1660, %f1661;
	neg.f32 	%f1663, %f1660;
	fma.rn.f32 	%f1664, %f1658, 0f3ED55555, %f1663;
	neg.f32 	%f1665, %f1650;
	add.rn.f32 	%f1666, %f1658, %f1665;
	neg.f32 	%f1667, %f1666;
	add.rn.f32 	%f1668, %f1657, %f1667;
	fma.rn.f32 	%f1669, %f1668, 0f3ED55555, %f1664;
	add.f32 	%f1670, %f1662, %f1669;
	setp.gt.f32 	%p220, %f1661, 0f00000000;
	selp.b32 	%r476, 0, -2097152000, %p220;
	setp.neu.f32 	%p221, %f210, 0f7F800000;
	setp.lt.f32 	%p222, %f1660, 0f00000000;
	selp.f32 	%f1671, 0f00000000, 0f7F800000, %p222;
	abs.f32 	%f1672, %f1660;
	setp.gt.f32 	%p223, %f1672, 0f43180000;
	cvt.rzi.s32.f32 	%r477, %f1661;
	shl.b32 	%r478, %r477, 23;
	sub.s32 	%r479, %r478, %r476;
	mov.b32 	%f1673, %r479;
	add.s32 	%r480, %r476, 2130706432;
	mov.b32 	%f1674, %r480;
	fma.rn.f32 	%f1675, %f1670, 0f391FCB8E, 0f3AAF85ED;
	fma.rn.f32 	%f1676, %f1675, %f1670, 0f3C1D9856;
	fma.rn.f32 	%f1677, %f1676, %f1670, 0f3D6357BB;
	fma.rn.f32 	%f1678, %f1677, %f1670, 0f3E75FDEC;
	fma.rn.f32 	%f1679, %f1678, %f1670, 0f3F317218;
	fma.rn.f32 	%f1680, %f1679, %f1670, 0f3F800000;
	mul.f32 	%f1681, %f1680, %f1674;
	mul.f32 	%f1682, %f1681, %f1673;
	selp.f32 	%f1782, %f1671, %f1682, %p223;
	@%p221 bra 	$L__BB14_181;
	add.f32 	%f1683, %f197, %f197;
	mov.b32 	%r481, %f1683;
	and.b32  	%r482, %r481, 2147483647;
	mov.b32 	%f1782, %r482;
$L__BB14_181:
	fma.rn.f32 	%f1785, %f1782, 0f3F870A3D, 0fBD6147AE;
$L__BB14_182:
	mul.f32 	%f1767, %f1770, %f1784;
	mul.f32 	%f1768, %f1770, %f1783;
	mul.f32 	%f1769, %f1770, %f1785;
$L__BB14_183:
	setp.leu.f32 	%p224, %f254, 0f00000000;
	@%p224 bra 	$L__BB14_204;
	mul.f32 	%f1685, %f79, 0f429C774C;
	fma.rn.f32 	%f225, %f77, 0f414FD639, %f1685;
	mul.f32 	%f1686, %f225, 0f3F22F983;
	cvt.rni.s32.f32 	%r519, %f1686;
	cvt.rn.f32.s32 	%f1687, %r519;
	fma.rn.f32 	%f1688, %f1687, 0fBFC90FDA, %f225;
	fma.rn.f32 	%f1689, %f1687, 0fB3A22168, %f1688;
	fma.rn.f32 	%f1789, %f1687, 0fA7C234C5, %f1689;
	abs.f32 	%f227, %f225;
	setp.ltu.f32 	%p225, %f227, 0f47CE4780;
	@%p225 bra 	$L__BB14_192;
	setp.neu.f32 	%p226, %f227, 0f7F800000;
	@%p226 bra 	$L__BB14_187;
	mov.f32 	%f1692, 0f00000000;
	mul.rn.f32 	%f1789, %f225, %f1692;
	mov.b32 	%r519, 0;
	bra.uni 	$L__BB14_192;
$L__BB14_187:
	mov.b32 	%r6, %f225;
	shl.b32 	%r484, %r6, 8;
	or.b32  	%r7, %r484, -2147483648;
	mov.b64 	%rd106, 0;
	mov.b32 	%r516, 0;
	mov.u64 	%rd104, __cudart_i2opi_f;
	mov.u64 	%rd105, %rd3;
$L__BB14_188:
	.pragma "nounroll";
	ld.global.nc.u32 	%r485, [%rd104];
	mad.wide.u32 	%rd94, %r485, %r7, %rd106;
	shr.u64 	%rd106, %rd94, 32;
	st.local.u32 	[%rd105], %rd94;
	add.s32 	%r516, %r516, 1;
	add.s64 	%rd105, %rd105, 4;
	add.s64 	%rd104, %rd104, 4;
	setp.ne.s32 	%p227, %r516, 6;
	@%p227 bra 	$L__BB14_188;
	shr.u32 	%r486, %r6, 23;
	st.local.u32 	[%rd3+24], %rd106;
	and.b32  	%r10, %r486, 31;
	and.b32  	%r487, %r486, 224;
	add.s32 	%r488, %r487, -128;
	shr.u32 	%r489, %r488, 5;
	mul.wide.u32 	%rd95, %r489, 4;
	sub.s64 	%rd10, %rd3, %rd95;
	ld.local.u32 	%r517, [%rd10+24];
	ld.local.u32 	%r518, [%rd10+20];
	setp.eq.s32 	%p228, %r10, 0;
	@%p228 bra 	$L__BB14_191;
	shf.l.wrap.b32 	%r517, %r518, %r517, %r10;
	ld.local.u32 	%r490, [%rd10+16];
	shf.l.wrap.b32 	%r518, %r490, %r518, %r10;
$L__BB14_191:
	shr.u32 	%r491, %r517, 30;
	shf.l.wrap.b32 	%r492, %r518, %r517, 2;
	shl.b32 	%r493, %r518, 2;
	shr.u32 	%r494, %r492, 31;
	add.s32 	%r495, %r494, %r491;
	neg.s32 	%r496, %r495;
	setp.lt.s32 	%p229, %r6, 0;
	selp.b32 	%r519, %r496, %r495, %p229;
	xor.b32  	%r497, %r492, %r6;
	shr.s32 	%r498, %r492, 31;
	xor.b32  	%r499, %r498, %r492;
	xor.b32  	%r500, %r498, %r493;
	cvt.u64.u32 	%rd96, %r499;
	shl.b64 	%rd97, %rd96, 32;
	cvt.u64.u32 	%rd98, %r500;
	or.b64  	%rd99, %rd97, %rd98;
	cvt.rn.f64.s64 	%fd1, %rd99;
	mul.f64 	%fd2, %fd1, 0d3BF921FB54442D19;
	cvt.rn.f32.f64 	%f1690, %fd2;
	neg.f32 	%f1691, %f1690;
	setp.lt.s32 	%p230, %r497, 0;
	selp.f32 	%f1789, %f1691, %f1690, %p230;
$L__BB14_192:
	mul.rn.f32 	%f1693, %f1789, %f1789;
	and.b32  	%r502, %r519, 1;
	setp.eq.b32 	%p231, %r502, 1;
	selp.f32 	%f1694, 0f3F800000, %f1789, %p231;
	fma.rn.f32 	%f1695, %f1693, %f1694, 0f00000000;
	fma.rn.f32 	%f1696, %f1693, 0f37CBAC00, 0fBAB607ED;
	selp.f32 	%f1697, %f1696, 0fB94D4153, %p231;
	selp.f32 	%f1698, 0f3D2AAABB, 0f3C0885E4, %p231;
	fma.rn.f32 	%f1699, %f1697, %f1693, %f1698;
	selp.f32 	%f1700, 0fBEFFFFFF, 0fBE2AAAA8, %p231;
	fma.rn.f32 	%f1701, %f1699, %f1693, %f1700;
	fma.rn.f32 	%f1702, %f1701, %f1695, %f1694;
	and.b32  	%r503, %r519, 2;
	setp.eq.s32 	%p232, %r503, 0;
	mov.f32 	%f1703, 0f00000000;
	sub.f32 	%f1704, %f1703, %f1702;
	selp.f32 	%f1705, %f1702, %f1704, %p232;
	mul.f32 	%f231, %f1705, 0f472AEE8C;
	abs.f32 	%f1792, %f231;
	setp.lt.f32 	%p233, %f1792, 0f3F800000;
	@%p233 bra 	$L__BB14_203;
	setp.gtu.f32 	%p234, %f1792, 0f4B000000;
	@%p234 bra 	$L__BB14_200;
	mov.f32 	%f1706, 0f3F800000;
	div.approx.f32 	%f1707, %f1792, %f1706;
	cvt.rzi.f32.f32 	%f1790, %f1707;
	sub.f32 	%f234, %f1792, %f1790;
	mov.b32 	%r19, %f234;
	setp.lt.u32 	%p235, %r19, 1065353216;
	@%p235 bra 	$L__BB14_199;
	setp.lt.u32 	%p236, %r19, -2147483647;
	@%p236 bra 	$L__BB14_197;
	add.f32 	%f1711, %f1790, 0fBF800000;
	setp.lt.f32 	%p239, %f234, 0fBF800000;
	add.f32 	%f1712, %f1711, 0fBF800000;
	selp.f32 	%f1790, %f1712, %f1711, %p239;
	bra.uni 	$L__BB14_199;
$L__BB14_197:
	add.f32 	%f1790, %f1790, 0f3F800000;
	setp.ltu.f32 	%p237, %f234, 0f40000000;
	@%p237 bra 	$L__BB14_199;
	add.f32 	%f1708, %f1790, 0f3F800000;
	add.f32 	%f1709, %f234, 0fC0400000;
	setp.ge.f32 	%p238, %f1709, 0f00000000;
	add.f32 	%f1710, %f1708, 0f3F800000;
	selp.f32 	%f1790, %f1710, %f1708, %p238;
$L__BB14_199:
	sub.f32 	%f1792, %f1792, %f1790;
	bra.uni 	$L__BB14_203;
$L__BB14_200:
	mov.b32 	%r20, %f1792;
	and.b32  	%r504, %r20, 8388607;
	or.b32  	%r520, %r504, 1065353216;
	mov.b32 	%f1791, %r520;
	and.b32  	%r505, %r20, -8388608;
	add.s32 	%r521, %r505, -1065353216;
	setp.eq.s32 	%p240, %r521, 0;
	@%p240 bra 	$L__BB14_202;
$L__BB14_201:
	min.u32 	%r506, %r521, 192937984;
	add.s32 	%r507, %r520, %r506;
	mov.b32 	%f1713, %r507;
	sub.f32 	%f1714, %f1713, %f1713;
	add.f32 	%f1715, %f1714, %f1713;
	sub.f32 	%f1716, %f1713, %f1715;
	mov.f32 	%f1717, 0f3F800000;
	fma.rz.f32 	%f1718, %f1716, %f1717, %f1715;
	cvt.rzi.f32.f32 	%f1719, %f1718;
	sub.f32 	%f1791, %f1713, %f1719;
	sub.s32 	%r521, %r521, %r506;
	mov.b32 	%r520, %f1791;
	setp.ne.s32 	%p241, %r521, 0;
	setp.ne.s32 	%p242, %r520, 0;
	and.pred  	%p243, %p241, %p242;
	@%p243 bra 	$L__BB14_201;
$L__BB14_202:
	setp.gt.u32 	%p244, %r20, 2139095039;
	selp.f32 	%f1721, 0f7FFFFFFF, 0f4B000000, %p244;
	mul.f32 	%f1722, %f1791, 0f34000000;
	mul.f32 	%f1792, %f1721, %f1722;
$L__BB14_203:
	abs.f32 	%f1723, %f1792;
	setp.nan.f32 	%p245, %f1723, %f1723;
	copysign.f32 	%f1724, %f231, %f1792;
	selp.f32 	%f1725, %f1792, %f1724, %p245;
	add.f32 	%f1726, %f1725, 0fBF000000;
	mul.f32 	%f1727, %f254, 0f3C008081;
	fma.rn.f32 	%f1767, %f1727, %f1726, %f1767;
	fma.rn.f32 	%f1768, %f1727, %f1726, %f1768;
	fma.rn.f32 	%f1769, %f1727, %f1726, %f1769;
$L__BB14_204:
	mad.lo.s32 	%r508, %r38, %r50, %r1;
	shl.b32 	%r509, %r508, 2;
	mul.wide.s32 	%rd100, %r509, 4;
	add.s64 	%rd101, %rd1, %rd100;
	st.global.f32 	[%rd101], %f1767;
	st.global.f32 	[%rd101+4], %f1768;
	st.global.f32 	[%rd101+8], %f1769;
	st.global.f32 	[%rd101+12], %f1770;
$L__BB14_205:
	ret;

}


// ===== COMPILED SASS (sm_100) =====

	.target	sm_100

	.elftype	@"ET_EXEC"


//--------------------- .note.nv.tkinfo           --------------------------
	.section	.note.nv.tkinfo,"",@"SHT_NOTE"
	.sectionflags	@"SHF_NOTE_NV_TKINFO"
	.tkinfo
        /*0018*/ 	.word	0x00000002
        /*0030*/ 	.string	""
        /*0030*/ 	.string	"ptxas"
        /*0030*/ 	.string	"Cuda compilation tools, release 13.0, V13.0.88"
        /*0030*/ 	.string	"Build cuda_13.0.r13.0/compiler.36424714_0"
        /*0030*/ 	.string	"-arch sm_100 -m 64 "



//--------------------- .note.nv.cuinfo           --------------------------
	.section	.note.nv.cuinfo,"",@"SHT_NOTE"
	.sectionflags	@"SHF_NOTE_NV_CUINFO"
        /*0018*/ 	.short	0x0002
        /*001a*/ 	.short	0x0064
        /*001c*/ 	.short	0x0082
	.zero		2


//--------------------- .nv.info                  --------------------------
	.section	.nv.info,"",@"SHT_CUDA_INFO"
	.align	4


	//----- nvinfo : EIATTR_REGCOUNT
	.align		4
        /*0000*/ 	.byte	0x04, 0x2f
        /*0002*/ 	.short	(.L_2 - .L_1)
	.align		4
.L_1:
        /*0004*/ 	.word	index@(DesaturationKernel)
        /*0008*/ 	.word	0x0000000c


	//----- nvinfo : EIATTR_FRAME_SIZE
	.align		4
.L_2:
        /*000c*/ 	.byte	0x04, 0x11
        /*000e*/ 	.short	(.L_4 - .L_3)
	.align		4
.L_3:
        /*0010*/ 	.word	index@(DesaturationKernel)
        /*0014*/ 	.word	0x00000000


	//----- nvinfo : EIATTR_REGCOUNT
	.align		4
.L_4:
        /*0018*/ 	.byte	0x04, 0x2f
        /*001a*/ 	.short	(.L_6 - .L_5)
	.align		4
.L_5:
        /*001c*/ 	.word	index@(PrefilterKernel)
        /*0020*/ 	.word	0x00000050


	//----- nvinfo : EIATTR_FRAME_SIZE
	.align		4
.L_6:
        /*0024*/ 	.byte	0x04, 0x11
        /*0026*/ 	.short	(.L_8 - .L_7)
	.align		4
.L_7:
        /*0028*/ 	.word	index@($__internal_26_$__cuda_sm3x_div_rn_noftz_f32_slowpath)
        /*002c*/ 	.word	0x00000000


	//----- nvinfo : EIATTR_FRAME_SIZE
	.align		4
.L_8:
        /*0030*/ 	.byte	0x04, 0x11
        /*0032*/ 	.short	(.L_10 - .L_9)
	.align		4
.L_9:
        /*0034*/ 	.word	index@($__internal_25_$__cuda_sm20_rcp_rn_f32_slowpath)
        /*0038*/ 	.word	0x00000000


	//----- nvinfo : EIATTR_FRAME_SIZE
	.align		4
.L_10:
        /*003c*/ 	.byte	0x04, 0x11
        /*003e*/ 	.short	(.L_12 - .L_11)
	.align		4
.L_11:
        /*0040*/ 	.word	index@(PrefilterKernel)
        /*0044*/ 	.word	0x00000000


	//----- nvinfo : EIATTR_REGCOUNT
	.align		4
.L_12:
        /*0048*/ 	.byte	0x04, 0x2f
        /*004a*/ 	.short	(.L_14 - .L_13)
	.align		4
.L_13:
        /*004c*/ 	.word	index@(Prefilter25TapKernel)
        /*0050*/ 	.word	0x0000002f


	//----- nvinfo : EIATTR_FRAME_SIZE
	.align		4
.L_14:
        /*0054*/ 	.byte	0x04, 0x11
        /*0056*/ 	.short	(.L_16 - .L_15)
	.align		4
.L_15:
        /*0058*/ 	.word	index@($__internal_24_$__cuda_sm3x_div_rn_noftz_f32_slowpath)
        /*005c*/ 	.word	0x00000000


	//----- nvinfo : EIATTR_FRAME_SIZE
	.align		4
.L_16:
        /*0060*/ 	.byte	0x04, 0x11
        /*0062*/ 	.short	(.L_18 - .L_17)
	.align		4
.L_17:
        /*0064*/ 	.word	index@($__internal_23_$__cuda_sm20_rcp_rn_f32_slowpath)
        /*0068*/ 	.word	0x00000000


	//----- nvinfo : EIATTR_FRAME_SIZE
	.align		4
.L_18:
        /*006c*/ 	.byte	0x04, 0x11
        /*006e*/ 	.short	(.L_20 - .L_19)
	.align		4
.L_19:
        /*0070*/ 	.word	index@(Prefilter25TapKernel)
        /*0074*/ 	.word	0x00000000


	//----- nvinfo : EIATTR_REGCOUNT
	.align		4
.L_20:
        /*0078*/ 	.byte	0x04, 0x2f
        /*007a*/ 	.short	(.L_22 - .L_21)
	.align		4
.L_21:
        /*007c*/ 	.word	index@(PrefilterSep5HKernel)
        /*0080*/ 	.word	0x0000002f


	//----- nvinfo : EIATTR_FRAME_SIZE
	.align		4
.L_22:
        /*0084*/ 	.byte	0x04, 0x11
        /*0086*/ 	.short	(.L_24 - .L_23)
	.align		4
.L_23:
        /*0088*/ 	.word	index@($__internal_22_$__cuda_sm3x_div_rn_noftz_f32_slowpath)
        /*008c*/ 	.word	0x00000000


	//----- nvinfo : EIATTR_FRAME_SIZE
	.align		4
.L_24:
        /*0090*/ 	.byte	0x04, 0x11
        /*0092*/ 	.short	(.L_26 - .L_25)
	.align		4
.L_25:
        /*0094*/ 	.word	index@($__internal_21_$__cuda_sm20_rcp_rn_f32_slowpath)
        /*0098*/ 	.word	0x00000000


	//----- nvinfo : EIATTR_FRAME_SIZE
	.align		4
.L_26:
        /*009c*/ 	.byte	0x04, 0x11
        /*009e*/ 	.short	(.L_28 - .L_27)
	.align		4
.L_27:
        /*00a0*/ 	.word	index@(PrefilterSep5HKernel)
        /*00a4*/ 	.word	0x00000000


	//----- nvinfo : EIATTR_REGCOUNT
	.align		4
.L_28:
        /*00a8*/ 	.byte	0x04, 0x2f
        /*00aa*/ 	.short	(.L_30 - .L_29)
	.align		4
.L_29:
        /*00ac*/ 	.word	index@(PrefilterSep5VKernel)
        /*00b0*/ 	.word	0x00000028


	//----- nvinfo : EIATTR_FRAME_SIZE
	.align		4
.L_30:
        /*00b4*/ 	.byte	0x04, 0x11
        /*00b6*/ 	.short	(.L_32 - .L_31)
	.align		4
.L_31:
        /*00b8*/ 	.word	index@($__internal_20_$__cuda_sm3x_div_rn_noftz_f32_slowpath)
        /*00bc*/ 	.word	0x00000000


	//----- nvinfo : EIATTR_FRAME_SIZE
	.align		4
.L_32:
        /*00c0*/ 	.byte	0x04, 0x11
        /*00c2*/ 	.short	(.L_34 - .L_33)
	.align		4
.L_33:
        /*00c4*/ 	.word	index@($__internal_19_$__cuda_sm20_rcp_rn_f32_slowpath)
        /*00c8*/ 	.word	0x00000000


	//----- nvinfo : EIATTR_FRAME_SIZE
	.align		4
.L_34:
        /*00cc*/ 	.byte	0x04, 0x11
        /*00ce*/ 	.short	(.L_36 - .L_35)
	.align		4
.L_35:
        /*00d0*/ 	.word	index@(PrefilterSep5VKernel)
        /*00d4*/ 	.word	0x00000000


	//----- nvinfo : EIATTR_REGCOUNT
	.align		4
.L_36:
        /*00d8*/ 	.byte	0x04, 0x2f
        /*00da*/ 	.short	(.L_38 - .L_37)
	.align		4
.L_37:
        /*00dc*/ 	.word	index@(PrefilterSep9HKernel)
        /*00e0*/ 	.word	0x00000028


	//----- nvinfo : EIATTR_FRAME_SIZE
	.align		4
.L_38:
        /*00e4*/ 	.byte	0x04, 0x11
        /*00e6*/ 	.short	(.L_40 - .L_39)
	.align		4
.L_39:
        /*00e8*/ 	.word	index@($__internal_18_$__cuda_sm3x_div_rn_noftz_f32_slowpath)
        /*00ec*/ 	.word	0x00000000


	//----- nvinfo : EIATTR_FRAME_SIZE
	.align		4
.L_40:
        /*00f0*/ 	.byte	0x04, 0x11
        /*00f2*/ 	.short	(.L_42 - .L_41)
	.align		4
.L_41:
        /*00f4*/ 	.word	index@($__internal_17_$__cuda_sm20_rcp_rn_f32_slowpath)
        /*00f8*/ 	.word	0x00000000


	//----- nvinfo : EIATTR_FRAME_SIZE
	.align		4
.L_42:
        /*00fc*/ 	.byte	0x04, 0x11
        /*00fe*/ 	.short	(.L_44 - .L_43)
	.align		4
.L_43:
        /*0100*/ 	.word	index@(PrefilterSep9HKernel)
        /*0104*/ 	.word	0x00000000


	//----- nvinfo : EIATTR_REGCOUNT
	.align		4
.L_44:
        /*0108*/ 	.byte	0x04, 0x2f
        /*010a*/ 	.short	(.L_46 - .L_45)
	.align		4
.L_45:
        /*010c*/ 	.word	index@(PrefilterSep9VKernel)
        /*0110*/ 	.word	0x00000028


	//----- nvinfo : EIATTR_FRAME_SIZE
	.align		4
.L_46:
        /*0114*/ 	.byte	0x04, 0x11
        /*0116*/ 	.short	(.L_48 - .L_47)
	.align		4
.L_47:
        /*0118*/ 	.word	index@($__internal_16_$__cuda_sm3x_div_rn_noftz_f32_slowpath)
        /*011c*/ 	.word	0x00000000


	//----- nvinfo : EIATTR_FRAME_SIZE
	.align		4
.L_48:
        /*0120*/ 	.byte	0x04, 0x11
        /*0122*/ 	.short	(.L_50 - .L_49)
	.align		4
.L_49:
        /*0124*/ 	.word	index@($__internal_15_$__cuda_sm20_rcp_rn_f32_slowpath)
        /*0128*/ 	.word	0x00000000


	//----- nvinfo : EIATTR_FRAME_SIZE
	.align		4
.L_50:
        /*012c*/ 	.byte	0x04, 0x11
        /*012e*/ 	.short	(.L_52 - .L_51)
	.align		4
.L_51:
        /*0130*/ 	.word	index@(PrefilterSep9VKernel)
        /*0134*/ 	.word	0x00000000


	//----- nvinfo : EIATTR_REGCOUNT
	.align		4
.L_52:
        /*0138*/ 	.byte	0x04, 0x2f
        /*013a*/ 	.short	(.L_54 - .L_53)
	.align		4
.L_53:
        /*013c*/ 	.word	index@(Gaussian2DDownsampleKernel)
        /*0140*/ 	.word	0x0000003e


	//----- nvinfo : EIATTR_FRAME_SIZE
	.align		4
.L_54:
        /*0144*/ 	.byte	0x04, 0x11
        /*0146*/ 	.short	(.L_56 - .L_55)
	.align		4
.L_55:
        /*0148*/ 	.word	index@($__internal_14_$__cuda_sm3x_div_rn_noftz_f32_slowpath)
        /*014c*/ 	.word	0x00000000


	//----- nvinfo : EIATTR_FRAME_SIZE
	.align		4
.L_56:
        /*0150*/ 	.byte	0x04, 0x11
        /*0152*/ 	.short	(.L_58 - .L_57)
	.align		4
.L_57:
        /*0154*/ 	.word	index@($__internal_13_$__cuda_sm20_rcp_rn_f32_slowpath)
        /*0158*/ 	.word	0x00000000


	//----- nvinfo : EIATTR_FRAME_SIZE
	.align		4
.L_58:
        /*015c*/ 	.byte	0x04, 0x11
        /*015e*/ 	.short	(.L_60 - .L_59)
	.align		4
.L_59:
        /*0160*/ 	.word	index@(Gaussian2DDownsampleKernel)
        /*0164*/ 	.word	0x00000000


	//----- nvinfo : EIATTR_REGCOUNT
	.align		4
.L_60:
        /*0168*/ 	.byte	0x04, 0x2f
        /*016a*/ 	.short	(.L_62 - .L_61)
	.align		4
.L_61:
        /*016c*/ 	.word	index@(GaussianDownsampleHKernel)
        /*0170*/ 	.word	0x00000020


	//----- nvinfo : EIATTR_FRAME_SIZE
	.align		4
.L_62:
        /*0174*/ 	.byte	0x04, 0x11
        /*0176*/ 	.short	(.L_64 - .L_63)
	.align		4
.L_63:
        /*0178*/ 	.word	index@($__internal_12_$__cuda_sm3x_div_rn_noftz_f32_slowpath)
        /*017c*/ 	.word	0x00000000


	//----- nvinfo : EIATTR_FRAME_SIZE
	.align		4
.L_64:
        /*0180*/ 	.byte	0x04, 0x11
        /*0182*/ 	.short	(.L_66 - .L_65)
	.align		4
.L_65:
        /*0184*/ 	.word	index@($__internal_11_$__cuda_sm20_rcp_rn_f32_slowpath)
        /*0188*/ 	.word	0x00000000


	//----- nvinfo : EIATTR_FRAME_SIZE
	.align		4
.L_66:
        /*018c*/ 	.byte	0x04, 0x11
        /*018e*/ 	.short	(.L_68 - .L_67)
	.align		4
.L_67:
        /*0190*/ 	.word	index@(GaussianDownsampleHKernel)
        /*0194*/ 	.word	0x00000000


	//----- nvinfo : EIATTR_REGCOUNT
	.align		4
.L_68:
        /*0198*/ 	.byte	0x04, 0x2f
        /*019a*/ 	.short	(.L_70 - .L_69)
	.align		4
.L_69:
        /*019c*/ 	.word	index@(GaussianDownsampleVKernel)
        /*01a0*/ 	.word	0x00000020


	//----- nvinfo : EIATTR_FRAME_SIZE
	.align		4
.L_70:
        /*01a4*/ 	.byte	0x04, 0x11
        /*01a6*/ 	.short	(.L_72 - .L_71)
	.align		4
.L_71:
        /*01a8*/ 	.word	index@($__internal_10_$__cuda_sm3x_div_rn_noftz_f32_slowpath)
        /*01ac*/ 	.word	0x00000000


	//----- nvinfo : EIATTR_FRAME_SIZE
	.align		4
.L_72:
        /*01b0*/ 	.byte	0x04, 0x11
        /*01b2*/ 	.short	(.L_74 - .L_73)
	.align		4
.L_73:
        /*01b4*/ 	.word	index@($__internal_9_$__cuda_sm20_rcp_rn_f32_slowpath)
        /*01b8*/ 	.word	0x00000000


	//----- nvinfo : EIATTR_FRAME_SIZE
	.align		4
.L_74:
        /*01bc*/ 	.byte	0x04, 0x11
        /*01be*/ 	.short	(.L_76 - .L_75)
	.align		4
.L_75:
        /*01c0*/ 	.word	index@(GaussianDownsampleVKernel)
        /*01c4*/ 	.word	0x00000000


	//----- nvinfo : EIATTR_REGCOUNT
	.align		4
.L_76:
        /*01c8*/ 	.byte	0x04, 0x2f
        /*01ca*/ 	.short	(.L_78 - .L_77)
	.align		4
.L_77:
        /*01cc*/ 	.word	index@(DownsampleKernel)
        /*01d0*/ 	.word	0x00000028


	//----- nvinfo : EIATTR_FRAME_SIZE
	.align		4
.L_78:
        /*01d4*/ 	.byte	0x04, 0x11
        /*01d6*/ 	.short	(.L_80 - .L_79)
	.align		4
.L_79:
        /*01d8*/ 	.word	index@($__internal_8_$__cuda_sm3x_div_rn_noftz_f32_slowpath)
        /*01dc*/ 	.word	0x00000000


	//----- nvinfo : EIATTR_FRAME_SIZE
	.align		4
.L_80:
        /*01e0*/ 	.byte	0x04, 0x11
        /*01e2*/ 	.short	(.L_82 - .L_81)
	.align		4
.L_81:
        /*01e4*/ 	.word	index@($__internal_7_$__cuda_sm20_rcp_rn_f32_slowpath)
        /*01e8*/ 	.word	0x00000000


	//----- nvinfo : EIATTR_FRAME_SIZE
	.align		4
.L_82:
        /*01ec*/ 	.byte	0x04, 0x11
        /*01ee*/ 	.short	(.L_84 - .L_83)
	.align		4
.L_83:
        /*01f0*/ 	.word	index@(DownsampleKernel)
        /*01f4*/ 	.word	0x00000000


	//----- nvinfo : EIATTR_REGCOUNT
	.align		4
.L_84:
        /*01f8*/ 	.byte	0x04, 0x2f
        /*01fa*/ 	.short	(.L_86 - .L_85)
	.align		4
.L_85:
        /*01fc*/ 	.word	index@(HorizontalBlurKernel)
        /*0200*/ 	.word	0x00000028


	//----- nvinfo : EIATTR_FRAME_SIZE
	.align		4
.L_86:
        /*0204*/ 	.byte	0x04, 0x11
        /*0206*/ 	.short	(.L_88 - .L_87)
	.align		4
.L_87:
        /*0208*/ 	.word	index@($__internal_6_$__cuda_sm3x_div_rn_noftz_f32_slowpath)
        /*020c*/ 	.word	0x00000000


	//----- nvinfo : EIATTR_FRAME_SIZE
	.align		4
.L_88:
        /*0210*/ 	.byte	0x04, 0x11
        /*0212*/ 	.short	(.L_90 - .L_89)
	.align		4
.L_89:
        /*0214*/ 	.word	index@($__internal_5_$__cuda_sm20_rcp_rn_f32_slowpath)
        /*0218*/ 	.word	0x00000000


	//----- nvinfo : EIATTR_FRAME_SIZE
	.align		4
.L_90:
        /*021c*/ 	.byte	0x04, 0x11
        /*021e*/ 	.short	(.L_92 - .L_91)
	.align		4
.L_91:
        /*0220*/ 	.word	index@(HorizontalBlurKernel)
        /*0224*/ 	.word	0x00000000


	//----- nvinfo : EIATTR_REGCOUNT
	.align		4
.L_92:
        /*0228*/ 	.byte	0x04, 0x2f
        /*022a*/ 	.short	(.L_94 - .L_93)
	.align		4
.L_93:
        /*022c*/ 	.word	index@(UpsampleKernel)
        /*0230*/ 	.word	0x00000040


	//----- nvinfo : EIATTR_FRAME_SIZE
	.align		4
.L_94:
        /*0234*/ 	.byte	0x04, 0x11
        /*0236*/ 	.short	(.L_96 - .L_95)
	.align		4
.L_95:
        /*0238*/ 	.word	index@($__internal_4_$__cuda_sm3x_div_rn_noftz_f32_slowpath)
        /*023c*/ 	.word	0x00000000


	//----- nvinfo : EIATTR_FRAME_SIZE
	.align		4
.L_96:
        /*0240*/ 	.byte	0x04, 0x11
        /*0242*/ 	.short	(.L_98 - .L_97)
	.align		4
.L_97:
        /*0244*/ 	.word	index@($__internal_3_$__cuda_sm20_rcp_rn_f32_slowpath)
        /*0248*/ 	.word	0x00000000


	//----- nvinfo : EIATTR_FRAME_SIZE
	.align		4
.L_98:
        /*024c*/ 	.byte	0x04, 0x11
        /*024e*/ 	.short	(.L_100 - .L_99)
	.align		4
.L_99:
        /*0250*/ 	.word	index@(UpsampleKernel)
        /*0254*/ 	.word	0x00000000


	//----- nvinfo : EIATTR_REGCOUNT
	.align		4
.L_100:
        /*0258*/ 	.byte	0x04, 0x2f
        /*025a*/ 	.short	(.L_102 - .L_101)
	.align		4
.L_101:
        /*025c*/ 	.word	index@(CompositeKernel)
        /*0260*/ 	.word	0x00000020


	//----- nvinfo : EIATTR_FRAME_SIZE
	.align		4
.L_102:
        /*0264*/ 	.byte	0x04, 0x11
        /*0266*/ 	.short	(.L_104 - .L_103)
	.align		4
.L_103:
        /*0268*/ 	.word	index@($__internal_2_$__cuda_sm3x_div_rn_noftz_f32_slowpath)
        /*026c*/ 	.word	0x00000000


	//----- nvinfo : EIATTR_FRAME_SIZE
	.align		4
.L_104:
        /*0270*/ 	.byte	0x04, 0x11
        /*0272*/ 	.short	(.L_106 - .L_105)
	.align		4
.L_105:
        /*0274*/ 	.word	index@(CompositeKernel)
        /*0278*/ 	.word	0x00000000


	//----- nvinfo : EIATTR_REGCOUNT
	.align		4
.L_106:
        /*027c*/ 	.byte	0x04, 0x2f
        /*027e*/ 	.short	(.L_108 - .L_107)
	.align		4
.L_107:
        /*0280*/ 	.word	index@(DebugOutputKernel)
        /*0284*/ 	.word	0x00000020


	//----- nvinfo : EIATTR_FRAME_SIZE
	.align		4
.L_108:
        /*0288*/ 	.byte	0x04, 0x11
        /*028a*/ 	.short	(.L_110 - .L_109)
	.align		4
.L_109:
        /*028c*/ 	.word	index@($__internal_1_$__cuda_sm3x_div_rn_noftz_f32_slowpath)
        /*0290*/ 	.word	0x00000020


	//----- nvinfo : EIATTR_FRAME_SIZE
	.align		4
.L_110:
        /*0294*/ 	.byte	0x04, 0x11
        /*0296*/ 	.short	(.L_112 - .L_111)
	.align		4
.L_111:
        /*0298*/ 	.word	index@($__internal_0_$__cuda_sm20_rcp_rn_f32_slowpath)
        /*029c*/ 	.word	0x00000020


	//----- nvinfo : EIATTR_FRAME_SIZE
	.align		4
.L_112:
        /*02a0*/ 	.byte	0x04, 0x11
        /*02a2*/ 	.short	(.L_114 - .L_113)
	.align		4
.L_113:
        /*02a4*/ 	.word	index@(DebugOutputKernel)
        /*02a8*/ 	.word	0x00000020


	//----- nvinfo : EIATTR_MIN_STACK_SIZE
	.align		4
.L_114:
        /*02ac*/ 	.byte	0x04, 0x12
        /*02ae*/ 	.short	(.L_116 - .L_115)
	.align		4
.L_115:
        /*02b0*/ 	.word	index@(DebugOutputKernel)
        /*02b4*/ 	.word	0x00000020


	//----- nvinfo : EIATTR_MIN_STACK_SIZE
	.align		4
.L_116:
        /*02b8*/ 	.byte	0x04, 0x12
        /*02ba*/ 	.short	(.L_118 - .L_117)
	.align		4
.L_117:
        /*02bc*/ 	.word	index@(CompositeKernel)
        /*02c0*/ 	.word	0x00000000


	//----- nvinfo : EIATTR_MIN_STACK_SIZE
	.align		4
.L_118:
        /*02c4*/ 	.byte	0x04, 0x12
        /*02c6*/ 	.short	(.L_120 - .L_119)
	.align		4
.L_119:
        /*02c8*/ 	.word	index@(UpsampleKernel)
        /*02cc*/ 	.word	0x00000000


	//----- nvinfo : EIATTR_MIN_STACK_SIZE
	.align		4
.L_120:
        /*02d0*/ 	.byte	0x04, 0x12
        /*02d2*/ 	.short	(.L_122 - .L_121)
	.align		4
.L_121:
        /*02d4*/ 	.word	index@(HorizontalBlurKernel)
        /*02d8*/ 	.word	0x00000000


	//----- nvinfo : EIATTR_MIN_STACK_SIZE
	.align		4
.L_122:
        /*02dc*/ 	.byte	0x04, 0x12
        /*02de*/ 	.short	(.L_124 - .L_123)
	.align		4
.L_123:
        /*02e0*/ 	.word	index@(DownsampleKernel)
        /*02e4*/ 	.word	0x00000000


	//----- nvinfo : EIATTR_MIN_STACK_SIZE
	.align		4
.L_124:
        /*02e8*/ 	.byte	0x04, 0x12
        /*02ea*/ 	.short	(.L_126 - .L_125)
	.align		4
.L_125:
        /*02ec*/ 	.word	index@(GaussianDownsampleVKernel)
        /*02f0*/ 	.word	0x00000000


	//----- nvinfo : EIATTR_MIN_STACK_SIZE
	.align		4
.L_126:
        /*02f4*/ 	.byte	0x04, 0x12
        /*02f6*/ 	.short	(.L_128 - .L_127)
	.align		4
.L_127:
        /*02f8*/ 	.word	index@(GaussianDownsampleHKernel)
        /*02fc*/ 	.word	0x00000000


	//----- nvinfo : EIATTR_MIN_STACK_SIZE
	.align		4
.L_128:
        /*0300*/ 	.byte	0x04, 0x12
        /*0302*/ 	.short	(.L_130 - .L_129)
	.align		4
.L_129:
        /*0304*/ 	.word	index@(Gaussian2DDownsampleKernel)
        /*0308*/ 	.word	0x00000000


	//----- nvinfo : EIATTR_MIN_STACK_SIZE
	.align		4
.L_130:
        /*030c*/ 	.byte	0x04, 0x12
        /*030e*/ 	.short	(.L_132 - .L_131)
	.align		4
.L_131:
        /*0310*/ 	.word	index@(PrefilterSep9VKernel)
        /*0314*/ 	.word	0x00000000


	//----- nvinfo : EIATTR_MIN_STACK_SIZE
	.align		4
.L_132:
        /*0318*/ 	.byte	0x04, 0x12
        /*031a*/ 	.short	(.L_134 - .L_133)
	.align		4
.L_133:
        /*031c*/ 	.word	index@(PrefilterSep9HKernel)
        /*0320*/ 	.word	0x00000000


	//----- nvinfo : EIATTR_MIN_STACK_SIZE
	.align		4
.L_134:
        /*0324*/ 	.byte	0x04, 0x12
        /*0326*/ 	.short	(.L_136 - .L_135)
	.align		4
.L_135:
        /*0328*/ 	.word	index@(PrefilterSep5VKernel)
        /*032c*/ 	.word	0x00000000


	//----- nvinfo : EIATTR_MIN_STACK_SIZE
	.align		4
.L_136:
        /*0330*/ 	.byte	0x04, 0x12
        /*0332*/ 	.short	(.L_138 - .L_137)
	.align		4
.L_137:
        /*0334*/ 	.word	index@(PrefilterSep5HKernel)
        /*0338*/ 	.word	0x00000000


	//----- nvinfo : EIATTR_MIN_STACK_SIZE
	.align		4
.L_138:
        /*033c*/ 	.byte	0x04, 0x12
        /*033e*/ 	.short	(.L_140 - .L_139)
	.align		4
.L_139:
        /*0340*/ 	.word	index@(Prefilter25TapKernel)
        /*0344*/ 	.word	0x00000000


	//----- nvinfo : EIATTR_MIN_STACK_SIZE
	.align		4
.L_140:
        /*0348*/ 	.byte	0x04, 0x12
        /*034a*/ 	.short	(.L_142 - .L_141)
	.align		4
.L_141:
        /*034c*/ 	.word	index@(PrefilterKernel)
        /*0350*/ 	.word	0x00000000


	//----- nvinfo : EIATTR_MIN_STACK_SIZE
	.align		4
.L_142:
        /*0354*/ 	.byte	0x04, 0x12
        /*0356*/ 	.short	(.L_144 - .L_143)
	.align		4
.L_143:
        /*0358*/ 	.word	index@(DesaturationKernel)
        /*035c*/ 	.word	0x00000000
.L_144:


//--------------------- .nv.compat                --------------------------
	.section	.nv.compat,"",@"SHT_CUDA_COMPAT_INFO"
	.align	4
        /*0000*/ 	.byte	0x02, 0x09, 0x00, 0x00, 0x02, 0x02, 0x01, 0x00, 0x02, 0x05, 0x05, 0x00, 0x03, 0x07, 0x01, 0x01
        /*0010*/ 	.byte	0x02, 0x03, 0x00, 0x00, 0x02, 0x06, 0x01, 0x00, 0x04, 0x0b, 0x08, 0x00, 0x01, 0x00, 0x00, 0x00
        /*0020*/ 	.byte	0x00, 0x00, 0x00, 0x00


//--------------------- .nv.info.DebugOutputKernel --------------------------
	.section	.nv.info.DebugOutputKernel,"",@"SHT_CUDA_INFO"
	.sectionflags	@""
	.align	4


	//----- nvinfo : EIATTR_CUDA_API_VERSION
	.align		4
        /*0000*/ 	.byte	0x04, 0x37
        /*0002*/ 	.short	(.L_146 - .L_145)
.L_145:
        /*0004*/ 	.word	0x00000082


	//----- nvinfo : EIATTR_KPARAM_INFO
	.align		4
.L_146:
        /*0008*/ 	.byte	0x04, 0x17
        /*000a*/ 	.short	(.L_148 - .L_147)
.L_147:
        /*000c*/ 	.word	0x00000000
        /*0010*/ 	.short	0x0021
        /*0012*/ 	.short	0x0094
        /*0014*/ 	.byte	0x00, 0xf0, 0x11, 0x00


	//----- nvinfo : EIATTR_KPARAM_INFO
	.align		4
.L_148:
        /*0018*/ 	.byte	0x04, 0x17
        /*001a*/ 	.short	(.L_150 - .L_149)
.L_149:
        /*001c*/ 	.word	0x00000000
        /*0020*/ 	.short	0x0020
        /*0022*/ 	.short	0x0090
        /*0024*/ 	.byte	0x00, 0xf0, 0x11, 0x00


	//----- nvinfo : EIATTR_KPARAM_INFO
	.align		4
.L_150:
        /*0028*/ 	.byte	0x04, 0x17
        /*002a*/ 	.short	(.L_152 - .L_151)
.L_151:
        /*002c*/ 	.word	0x00000000
        /*0030*/ 	.short	0x001f
        /*0032*/ 	.short	0x008c
        /*0034*/ 	.byte	0x00, 0xf0, 0x11, 0x00


	//----- nvinfo : EIATTR_KPARAM_INFO
	.align		4
.L_152:
        /*0038*/ 	.byte	0x04, 0x17
        /*003a*/ 	.short	(.L_154 - .L_153)
.L_153:
        /*003c*/ 	.word	0x00000000
        /*0040*/ 	.short	0x001e
        /*0042*/ 	.short	0x0088
        /*0044*/ 	.byte	0x00, 0xf0, 0x11, 0x00


	//----- nvinfo : EIATTR_KPARAM_INFO
	.align		4
.L_154:
        /*0048*/ 	.byte	0x04, 0x17
        /*004a*/ 	.short	(.L_156 - .L_155)
.L_155:
        /*004c*/ 	.word	0x00000000
        /*0050*/ 	.short	0x001d
        /*0052*/ 	.short	0x0084
        /*0054*/ 	.byte	0x00, 0xf0, 0x11, 0x00


	//----- nvinfo : EIATTR_KPARAM_INFO
	.align		4
.L_156:
        /*0058*/ 	.byte	0x04, 0x17
        /*005a*/ 	.short	(.L_158 - .L_157)
.L_157:
        /*005c*/ 	.word	0x00000000
        /*0060*/ 	.short	0x001c
        /*0062*/ 	.short	0x0080
        /*0064*/ 	.byte	0x00, 0xf0, 0x11, 0x00


	//----- nvinfo : EIATTR_KPARAM_INFO
	.align		4
.L_158:
        /*0068*/ 	.byte	0x04, 0x17
        /*006a*/ 	.short	(.L_160 - .L_159)
.L_159:
        /*006c*/ 	.word	0x00000000
        /*0070*/ 	.short	0x001b
        /*0072*/ 	.short	0x007c
        /*0074*/ 	.byte	0x00, 0xf0, 0x11, 0x00


	//----- nvinfo : EIATTR_KPARAM_INFO
	.align		4
.L_160:
        /*0078*/ 	.byte	0x04, 0x17
        /*007a*/ 	.short	(.L_162 - .L_161)
.L_161:
        /*007c*/ 	.word	0x00000000
        /*0080*/ 	.short	0x001a
        /*0082*/ 	.short	0x0078
        /*0084*/ 	.byte	0x00, 0xf0, 0x11, 0x00


	//----- nvinfo : EIATTR_KPARAM_INFO
	.align		4
.L_162:
        /*0088*/ 	.byte	0x04, 0x17
        /*008a*/ 	.short	(.L_164 - .L_163)
.L_163:
        /*008c*/ 	.word	0x00000000
        /*0090*/ 	.short	0x0019
        /*0092*/ 	.short	0x0074
        /*0094*/ 	.byte	0x00, 0xf0, 0x11, 0x00


	//----- nvinfo : EIATTR_KPARAM_INFO
	.align		4
.L_164:
        /*0098*/ 	.byte	0x04, 0x17
        /*009a*/ 	.short	(.L_166 - .L_165)
.L_165:
        /*009c*/ 	.word	0x00000000
        /*00a0*/ 	.short	0x0018
        /*00a2*/ 	.short	0x0070
        /*00a4*/ 	.byte	0x00, 0xf0, 0x11, 0x00


	//----- nvinfo : EIATTR_KPARAM_INFO
	.align		4
.L_166:
        /*00a8*/ 	.byte	0x04, 0x17
        /*00aa*/ 	.short	(.L_168 - .L_167)
.L_167:
        /*00ac*/ 	.word	0x00000000
        /*00b0*/ 	.short	0x0017
        /*00b2*/ 	.short	0x006c
        /*00b4*/ 	.byte	0x00, 0xf0, 0x11, 0x00


	//----- nvinfo : EIATTR_KPARAM_INFO
	.align		4
.L_168:
        /*00b8*/ 	.byte	0x04, 0x17
        /*00ba*/ 	.short	(.L_170 - .L_169)
.L_169:
        /*00bc*/ 	.word	0x00000000
        /*00c0*/ 	.short	0x0016
        /*00c2*/ 	.short	0x0068
        /*00c4*/ 	.byte	0x00, 0xf0, 0x11, 0x00


	//----- nvinfo : EIATTR_KPARAM_INFO
	.align		4
.L_170:
        /*00c8*/ 	.byte	0x04, 0x17
        /*00ca*/ 	.short	(.L_172 - .L_171)
.L_171:
        /*00cc*/ 	.word	0x00000000
        /*00d0*/ 	.short	0x0015
        /*00d2*/ 	.short	0x0064
        /*00d4*/ 	.byte	0x00, 0xf0, 0x11, 0x00


	//----- nvinfo : EIATTR_KPARAM_INFO
	.align		4
.L_172:
        /*00d8*/ 	.byte	0x04, 0x17
        /*00da*/ 	.short	(.L_174 - .L_173)
.L_173:
        /*00dc*/ 	.word	0x00000000
        /*00e0*/ 	.short	0x0014
        /*00e2*/ 	.short	0x0060
        /*00e4*/ 	.byte	0x00, 0xf0, 0x11, 0x00


	//----- nvinfo : EIATTR_KPARAM_INFO
	.align		4
.L_174:
        /*00e8*/ 	.byte	0x04, 0x17
        /*00ea*/ 	.short	(.L_176 - .L_175)
.L_175:
        /*00ec*/ 	.word	0x00000000
        /*00f0*/ 	.short	0x0013
        /*00f2*/ 	.short	0x005c
        /*00f4*/ 	.byte	0x00, 0xf0, 0x11, 0x00


	//----- nvinfo : EIATTR_KPARAM_INFO
	.align		4
.L_176:
        /*00f8*/ 	.byte	0x04, 0x17
        /*00fa*/ 	.short	(.L_178 - .L_177)
.L_177:
        /*00fc*/ 	.word	0x00000000
        /*0100*/ 	.short	0x0012
        /*0102*/ 	.short	0x0058
        /*0104*/ 	.byte	0x00, 0xf0, 0x11, 0x00


	//----- nvinfo : EIATTR_KPARAM_INFO
	.align		4
.L_178:
        /*0108*/ 	.byte	0x04, 0x17
        /*010a*/ 	.short	(.L_180 - .L_179)
.L_179:
        /*010c*/ 	.word	0x00000000
        /*0110*/ 	.short	0x0011
        /*0112*/ 	.short	0x0054
        /*0114*/ 	.byte	0x00, 0xf0, 0x11, 0x00


	//----- nvinfo : EIATTR_KPARAM_INFO
	.align		4
.L_180:
        /*0118*/ 	.byte	0x04, 0x17
        /*011a*/ 	.short	(.L_182 - .L_181)
.L_181:
        /*011c*/ 	.word	0x00000000
        /*0120*/ 	.short	0x0010
        /*0122*/ 	.short	0x0050
        /*0124*/ 	.byte	0x00, 0xf0, 0x11, 0x00


	//----- nvinfo : EIATTR_KPARAM_INFO
	.align		4
.L_182:
        /*0128*/ 	.byte	0x04, 0x17
        /*012a*/ 	.short	(.L_184 - .L_183)
.L_183:
        /*012c*/ 	.word	0x00000000
        /*0130*/ 	.short	0x000f
        /*0132*/ 	.short	0x004c
        /*0134*/ 	.byte	0x00, 0xf0, 0x11, 0x00


	//----- nvinfo : EIATTR_KPARAM_INFO
	.align		4
.L_184:
        /*0138*/ 	.byte	0x04, 0x17
        /*013a*/ 	.short	(.L_186 - .L_185)
.L_185:
        /*013c*/ 	.word	0x00000000
        /*0140*/ 	.short	0x000e
        /*0142*/ 	.short	0x0048
        /*0144*/ 	.byte	0x00, 0xf0, 0x11, 0x00


	//----- nvinfo : EIATTR_KPARAM_INFO
	.align		4
.L_186:
        /*0148*/ 	.byte	0x04, 0x17
        /*014a*/ 	.short	(.L_188 - .L_187)
.L_187:
        /*014c*/ 	.word	0x00000000
        /*0150*/ 	.short	0x000d
        /*0152*/ 	.short	0x0044
        /*0154*/ 	.byte	0x00, 0xf0, 0x11, 0x00


	//----- nvinfo : EIATTR_KPARAM_INFO
	.align		4
.L_188:
        /*0158*/ 	.byte	0x04, 0x17
        /*015a*/ 	.short	(.L_190 - .L_189)
.L_189:
        /*015c*/ 	.word	0x00000000
        /*0160*/ 	.short	0x000c
        /*0162*/ 	.short	0x0040
        /*0164*/ 	.byte	0x00, 0xf0, 0x11, 0x00


	//----- nvinfo : EIATTR_KPARAM_INFO
	.align		4
.L_190:
        /*0168*/ 	.byte	0x04, 0x17
        /*016a*/ 	.short	(.L_192 - .L_191)
.L_191:
        /*016c*/ 	.word	0x00000000
        /*0170*/ 	.short	0x000b
        /*0172*/ 	.short	0x003c
        /*0174*/ 	.byte	0x00, 0xf0, 0x11, 0x00


	//----- nvinfo : EIATTR_KPARAM_INFO
	.align		4
.L_192:
        /*0178*/ 	.byte	0x04, 0x17
        /*017a*/ 	.short	(.L_194 - .L_193)
.L_193:
        /*017c*/ 	.word	0x00000000
        /*0180*/ 	.short	0x000a
        /*0182*/ 	.short	0x0038
        /*0184*/ 	.byte	0x00, 0xf0, 0x11, 0x00


	//----- nvinfo : EIATTR_KPARAM_INFO
	.align		4
.L_194:
        /*0188*/ 	.byte	0x04, 0x17
        /*018a*/ 	.short	(.L_196 - .L_195)
.L_195:
        /*018c*/ 	.word	0x00000000
        /*0190*/ 	.short	0x0009
        /*0192*/ 	.short	0x0034
        /*0194*/ 	.byte	0x00, 0xf0, 0x11, 0x00


	//----- nvinfo : EIATTR_KPARAM_INFO
	.align		4
.L_196:
        /*0198*/ 	.byte	0x04, 0x17
        /*019a*/ 	.short	(.L_198 - .L_197)
.L_197:
        /*019c*/ 	.word	0x00000000
        /*01a0*/ 	.short	0x0008
        /*01a2*/ 	.short	0x0030
        /*01a4*/ 	.byte	0x00, 0xf0, 0x11, 0x00


	//----- nvinfo : EIATTR_KPARAM_INFO
	.align		4
.L_198:
        /*01a8*/ 	.byte	0x04, 0x17
        /*01aa*/ 	.short	(.L_200 - .L_199)
.L_199:
        /*01ac*/ 	.word	0x00000000
        /*01b0*/ 	.short	0x0007
        /*01b2*/ 	.short	0x002c
        /*01b4*/ 	.byte	0x00, 0xf0, 0x11, 0x00


	//----- nvinfo : EIATTR_KPARAM_INFO
	.align		4
.L_200:
        /*01b8*/ 	.byte	0x04, 0x17
        /*01ba*/ 	.short	(.L_202 - .L_201)
.L_201:
        /*01bc*/ 	.word	0x00000000
        /*01c0*/ 	.short	0x0006
        /*01c2*/ 	.short	0x0028
        /*01c4*/ 	.byte	0x00, 0xf0, 0x11, 0x00


	//----- nvinfo : EIATTR_KPARAM_INFO
	.align		4
.L_202:
        /*01c8*/ 	.byte	0x04, 0x17
        /*01ca*/ 	.short	(.L_204 - .L_203)
.L_203:
        /*01cc*/ 	.word	0x00000000
        /*01d0*/ 	.short	0x0005
        /*01d2*/ 	.short	0x0024
        /*01d4*/ 	.byte	0x00, 0xf0, 0x11, 0x00


	//----- nvinfo : EIATTR_KPARAM_INFO
	.align		4
.L_204:
        /*01d8*/ 	.byte	0x04, 0x17
        /*01da*/ 	.short	(.L_206 - .L_205)
.L_205:
        /*01dc*/ 	.word	0x00000000
        /*01e0*/ 	.short	0x0004
        /*01e2*/ 	.short	0x0020
        /*01e4*/ 	.byte	0x00, 0xf0, 0x11, 0x00


	//----- nvinfo : EIATTR_KPARAM_INFO
	.align		4
.L_206:
        /*01e8*/ 	.byte	0x04, 0x17
        /*01ea*/ 	.short	(.L_208 - .L_207)
.L_207:
        /*01ec*/ 	.word	0x00000000
        /*01f0*/ 	.short	0x0003
        /*01f2*/ 	.short	0x0018
        /*01f4*/ 	.byte	0x00, 0xf5, 0x21, 0x00


	//----- nvinfo : EIATTR_KPARAM_INFO
	.align		4
.L_208:
        /*01f8*/ 	.byte	0x04, 0x17
        /*01fa*/ 	.short	(.L_210 - .L_209)
.L_209:
        /*01fc*/ 	.word	0x00000000
        /*0200*/ 	.short	0x0002
        /*0202*/ 	.short	0x0010
        /*0204*/ 	.byte	0x00, 0xf5, 0x21, 0x00


	//----- nvinfo : EIATTR_KPARAM_INFO
	.align		4
.L_210:
        /*0208*/ 	.byte	0x04, 0x17
        /*020a*/ 	.short	(.L_212 - .L_211)
.L_211:
        /*020c*/ 	.word	0x00000000
        /*0210*/ 	.short	0x0001
        /*0212*/ 	.short	0x0008
        /*0214*/ 	.byte	0x00, 0xf5, 0x21, 0x00


	//----- nvinfo : EIATTR_KPARAM_INFO
	.align		4
.L_212:
        /*0218*/ 	.byte	0x04, 0x17
        /*021a*/ 	.short	(.L_214 - .L_213)
.L_213:
        /*021c*/ 	.word	0x00000000
        /*0220*/ 	.short	0x0000
        /*0222*/ 	.short	0x0000
        /*0224*/ 	.byte	0x00, 0xf5, 0x21, 0x00


	//----- nvinfo : EIATTR_SPARSE_MMA_MASK
	.align		4
.L_214:
        /*0228*/ 	.byte	0x03, 0x50
        /*022a*/ 	.short	0x0000


	//----- nvinfo : EIATTR_MAXREG_COUNT
	.align		4
        /*022c*/ 	.byte	0x03, 0x1b
        /*022e*/ 	.short	0x00ff


	//----- nvinfo : EIATTR_MERCURY_ISA_VERSION
	.align		4
        /*0230*/ 	.byte	0x03, 0x5f
        /*0232*/ 	.short	0x0101


	//----- nvinfo : EIATTR_VRC_CTA_INIT_COUNT
	.align		4
        /*0234*/ 	.byte	0x02, 0x4a
	.zero		1
	.zero		1


	//----- nvinfo : EIATTR_EXIT_INSTR_OFFSETS
	.align		4
        /*0238*/ 	.byte	0x04, 0x1c
        /*023a*/ 	.short	(.L_216 - .L_215)


	//   ....[0]....
.L_215:
        /*023c*/ 	.word	0x000000d0


	//   ....[1]....
        /*0240*/ 	.word	0x00003e00


	//   ....[2]....
        /*0244*/ 	.word	0x0000a070


	//----- nvinfo : EIATTR_CRS_STACK_SIZE
	.align		4
.L_216:
        /*0248*/ 	.byte	0x04, 0x1e
        /*024a*/ 	.short	(.L_218 - .L_217)
.L_217:
        /*024c*/ 	.word	0x00000000


	//----- nvinfo : EIATTR_CBANK_PARAM_SIZE
	.align		4
.L_218:
        /*0250*/ 	.byte	0x03, 0x19
        /*0252*/ 	.short	0x0098


	//----- nvinfo : EIATTR_PARAM_CBANK
	.align		4
        /*0254*/ 	.byte	0x04, 0x0a
        /*0256*/ 	.short	(.L_220 - .L_219)
	.align		4
.L_219:
        /*0258*/ 	.word	index@(.nv.constant0.DebugOutputKernel)
        /*025c*/ 	.short	0x0380
        /*025e*/ 	.short	0x0098


	//----- nvinfo : EIATTR_SW_WAR
	.align		4
.L_220:
        /*0260*/ 	.byte	0x04, 0x36
        /*0262*/ 	.short	(.L_222 - .L_221)
.L_221:
        /*0264*/ 	.word	0x00000008
.L_222:


//--------------------- .nv.info.CompositeKernel  --------------------------
	.section	.nv.info.CompositeKernel,"",@"SHT_CUDA_INFO"
	.sectionflags	@""
	.align	4


	//----- nvinfo : EIATTR_CUDA_API_VERSION
	.align		4
        /*0000*/ 	.byte	0x04, 0x37
        /*0002*/ 	.short	(.L_224 - .L_223)
.L_223:
        /*0004*/ 	.word	0x00000082


	//----- nvinfo : EIATTR_KPARAM_INFO
	.align		4
.L_224:
        /*0008*/ 	.byte	0x04, 0x17
        /*000a*/ 	.short	(.L_226 - .L_225)
.L_225:
        /*000c*/ 	.word	0x00000000
        /*0010*/ 	.short	0x000b
        /*0012*/ 	.short	0x0038
        /*0014*/ 	.byte	0x00, 0xf0, 0x11, 0x00


	//----- nvinfo : EIATTR_KPARAM_INFO
	.align		4
.L_226:
        /*0018*/ 	.byte	0x04, 0x17
        /*001a*/ 	.short	(.L_228 - .L_227)
.L_227:
        /*001c*/ 	.word	0x00000000
        /*0020*/ 	.short	0x000a
        /*0022*/ 	.short	0x0034
        /*0024*/ 	.byte	0x00, 0xf0, 0x11, 0x00


	//----- nvinfo : EIATTR_KPARAM_INFO
	.align		4
.L_228:
        /*0028*/ 	.byte	0x04, 0x17
        /*002a*/ 	.short	(.L_230 - .L_229)
.L_229:
        /*002c*/ 	.word	0x00000000
        /*0030*/ 	.short	0x0009
        /*0032*/ 	.short	0x0030
        /*0034*/ 	.byte	0x00, 0xf0, 0x11, 0x00


	//----- nvinfo : EIATTR_KPARAM_INFO
	.align		4
.L_230:
        /*0038*/ 	.byte	0x04, 0x17
        /*003a*/ 	.short	(.L_232 - .L_231)
.L_231:
        /*003c*/ 	.word	0x00000000
        /*0040*/ 	.short	0x0008
        /*0042*/ 	.short	0x002c
        /*0044*/ 	.byte	0x00, 0xf0, 0x11, 0x00


	//----- nvinfo : EIATTR_KPARAM_INFO
	.align		4
.L_232:
        /*0048*/ 	.byte	0x04, 0x17
        /*004a*/ 	.short	(.L_234 - .L_233)
.L_233:
        /*004c*/ 	.word	0x00000000
        /*0050*/ 	.short	0x0007
        /*0052*/ 	.short	0x0028
        /*0054*/ 	.byte	0x00, 0xf0, 0x11, 0x00


	//----- nvinfo : EIATTR_KPARAM_INFO
	.align		4
.L_234:
        /*0058*/ 	.byte	0x04, 0x17
        /*005a*/ 	.short	(.L_236 - .L_235)
.L_235:
        /*005c*/ 	.word	0x00000000
        /*0060*/ 	.short	0x0006
        /*0062*/ 	.short	0x0024
        /*0064*/ 	.byte	0x00, 0xf0, 0x11, 0x00


	//----- nvinfo : EIATTR_KPARAM_INFO
	.align		4
.L_236:
        /*0068*/ 	.byte	0x04, 0x17
        /*006a*/ 	.short	(.L_238 - .L_237)
.L_237:
        /*006c*/ 	.word	0x00000000
        /*0070*/ 	.short	0x0005
        /*0072*/ 	.short	0x0020
        /*0074*/ 	.byte	0x00, 0xf0, 0x11, 0x00


	//----- nvinfo : EIATTR_KPARAM_INFO
	.align		4
.L_238:
        /*0078*/ 	.byte	0x04, 0x17
        /*007a*/ 	.short	(.L_240 - .L_239)
.L_239:
        /*007c*/ 	.word	0x00000000
        /*0080*/ 	.short	0x0004
        /*0082*/ 	.short	0x001c
        /*0084*/ 	.byte	0x00, 0xf0, 0x11, 0x00


	//----- nvinfo : EIATTR_KPARAM_INFO
	.align		4
.L_240:
        /*0088*/ 	.byte	0x04, 0x17
        /*008a*/ 	.short	(.L_242 - .L_241)
.L_241:
        /*008c*/ 	.word	0x00000000
        /*0090*/ 	.short	0x0003
        /*0092*/ 	.short	0x0018
        /*0094*/ 	.byte	0x00, 0xf0, 0x11, 0x00


	//----- nvinfo : EIATTR_KPARAM_INFO
	.align		4
.L_242:
        /*0098*/ 	.byte	0x04, 0x17
        /*009a*/ 	.short	(.L_244 - .L_243)
.L_243:
        /*009c*/ 	.word	0x00000000
        /*00a0*/ 	.short	0x0002
        /*00a2*/ 	.short	0x0010
        /*00a4*/ 	.byte	0x00, 0xf5, 0x21, 0x00


	//----- nvinfo : EIATTR_KPARAM_INFO
	.align		4
.L_244:
        /*00a8*/ 	.byte	0x04, 0x17
        /*00aa*/ 	.short	(.L_246 - .L_245)
.L_245:
        /*00ac*/ 	.word	0x00000000
        /*00b0*/ 	.short	0x0001
        /*00b2*/ 	.short	0x0008
        /*00b4*/ 	.byte	0x00, 0xf5, 0x21, 0x00


	//----- nvinfo : EIATTR_KPARAM_INFO
	.align		4
.L_246:
        /*00b8*/ 	.byte	0x04, 0x17
        /*00ba*/ 	.short	(.L_248 - .L_247)
.L_247:
        /*00bc*/ 	.word	0x00000000
        /*00c0*/ 	.short	0x0000
        /*00c2*/ 	.short	0x0000
        /*00c4*/ 	.byte	0x00, 0xf5, 0x21, 0x00


	//----- nvinfo : EIATTR_SPARSE_MMA_MASK
	.align		4
.L_248:
        /*00c8*/ 	.byte	0x03, 0x50
        /*00ca*/ 	.short	0x0000


	//----- nvinfo : EIATTR_MAXREG_COUNT
	.align		4
        /*00cc*/ 	.byte	0x03, 0x1b
        /*00ce*/ 	.short	0x00ff


	//----- nvinfo : EIATTR_MERCURY_ISA_VERSION
	.align		4
        /*00d0*/ 	.byte	0x03, 0x5f
        /*00d2*/ 	.short	0x0101


	//----- nvinfo : EIATTR_VRC_CTA_INIT_COUNT
	.align		4
        /*00d4*/ 	.byte	0x02, 0x4a
	.zero		1
	.zero		1


	//----- nvinfo : EIATTR_EXIT_INSTR_OFFSETS
	.align		4
        /*00d8*/ 	.byte	0x04, 0x1c
        /*00da*/ 	.short	(.L_250 - .L_249)


	//   ....[0]....
.L_249:
        /*00dc*/ 	.word	0x000000c0


	//   ....[1]....
        /*00e0*/ 	.word	0x00000be0


	//----- nvinfo : EIATTR_CRS_STACK_SIZE
	.align		4
.L_250:
        /*00e4*/ 	.byte	0x04, 0x1e
        /*00e6*/ 	.short	(.L_252 - .L_251)
.L_251:
        /*00e8*/ 	.word	0x00000000


	//----- nvinfo : EIATTR_CBANK_PARAM_SIZE
	.align		4
.L_252:
        /*00ec*/ 	.byte	0x03, 0x19
        /*00ee*/ 	.short	0x003c


	//----- nvinfo : EIATTR_PARAM_CBANK
	.align		4
        /*00f0*/ 	.byte	0x04, 0x0a
        /*00f2*/ 	.short	(.L_254 - .L_253)
	.align		4
.L_253:
        /*00f4*/ 	.word	index@(.nv.constant0.CompositeKernel)
        /*00f8*/ 	.short	0x0380
        /*00fa*/ 	.short	0x003c


	//----- nvinfo : EIATTR_SW_WAR
	.align		4
.L_254:
        /*00fc*/ 	.byte	0x04, 0x36
        /*00fe*/ 	.short	(.L_256 - .L_255)
.L_255:
        /*0100*/ 	.word	0x00000008
.L_256:


//--------------------- .nv.info.UpsampleKernel   --------------------------
	.section	.nv.info.UpsampleKernel,"",@"SHT_CUDA_INFO"
	.sectionflags	@""
	.align	4


	//----- nvinfo : EIATTR_CUDA_API_VERSION
	.align		4
        /*0000*/ 	.byte	0x04, 0x37
        /*0002*/ 	.short	(.L_258 - .L_257)
.L_257:
        /*0004*/ 	.word	0x00000082


	//----- nvinfo : EIATTR_KPARAM_INFO
	.align		4
.L_258:
        /*0008*/ 	.byte	0x04, 0x17
        /*000a*/ 	.short	(.L_260 - .L_259)
.L_259:
        /*000c*/ 	.word	0x00000000
        /*0010*/ 	.short	0x0015
        /*0012*/ 	.short	0x0060
        /*0014*/ 	.byte	0x00, 0xf0, 0x11, 0x00


	//----- nvinfo : EIATTR_KPARAM_INFO
	.align		4
.L_260:
        /*0018*/ 	.byte	0x04, 0x17
        /*001a*/ 	.short	(.L_262 - .L_261)
.L_261:
        /*001c*/ 	.word	0x00000000
        /*0020*/ 	.short	0x0014
        /*0022*/ 	.short	0x005c
        /*0024*/ 	.byte	0x00, 0xf0, 0x11, 0x00


	//----- nvinfo : EIATTR_KPARAM_INFO
	.align		4
.L_262:
        /*0028*/ 	.byte	0x04, 0x17
        /*002a*/ 	.short	(.L_264 - .L_263)
.L_263:
        /*002c*/ 	.word	0x00000000
        /*0030*/ 	.short	0x0013
        /*0032*/ 	.short	0x0058
        /*0034*/ 	.byte	0x00, 0xf0, 0x11, 0x00


	//----- nvinfo : EIATTR_KPARAM_INFO
	.align		4
.L_264:
        /*0038*/ 	.byte	0x04, 0x17
        /*003a*/ 	.short	(.L_266 - .L_265)
.L_265:
        /*003c*/ 	.word	0x00000000
        /*0040*/ 	.short	0x0012
        /*0042*/ 	.short	0x0054
        /*0044*/ 	.byte	0x00, 0xf0, 0x11, 0x00


	//----- nvinfo : EIATTR_KPARAM_INFO
	.align		4
.L_266:
        /*0048*/ 	.byte	0x04, 0x17
        /*004a*/ 	.short	(.L_268 - .L_267)
.L_267:
        /*004c*/ 	.word	0x00000000
        /*0050*/ 	.short	0x0011
        /*0052*/ 	.short	0x0050
        /*0054*/ 	.byte	0x00, 0xf0, 0x11, 0x00


	//----- nvinfo : EIATTR_KPARAM_INFO
	.align		4
.L_268:
        /*0058*/ 	.byte	0x04, 0x17
        /*005a*/ 	.short	(.L_270 - .L_269)
.L_269:
        /*005c*/ 	.word	0x00000000
        /*0060*/ 	.short	0x0010
        /*0062*/ 	.short	0x004c
        /*0064*/ 	.byte	0x00, 0xf0, 0x11, 0x00


	//----- nvinfo : EIATTR_KPARAM_INFO
	.align		4
.L_270:
        /*0068*/ 	.byte	0x04, 0x17
        /*006a*/ 	.short	(.L_272 - .L_271)
.L_271:
        /*006c*/ 	.word	0x00000000
        /*0070*/ 	.short	0x000f
        /*0072*/ 	.short	0x0048
        /*0074*/ 	.byte	0x00, 0xf0, 0x11, 0x00


	//----- nvinfo : EIATTR_KPARAM_INFO
	.align		4
.L_272:
        /*0078*/ 	.byte	0x04, 0x17
        /*007a*/ 	.short	(.L_274 - .L_273)
.L_273:
        /*007c*/ 	.word	0x00000000
        /*0080*/ 	.short	0x000e
        /*0082*/ 	.short	0x0044
        /*0084*/ 	.byte	0x00, 0xf0, 0x11, 0x00


	//----- nvinfo : EIATTR_KPARAM_INFO
	.align		4
.L_274:
        /*0088*/ 	.byte	0x04, 0x17
        /*008a*/ 	.short	(.L_276 - .L_275)
.L_275:
        /*008c*/ 	.word	0x00000000
        /*0090*/ 	.short	0x000d
        /*0092*/ 	.short	0x0040
        /*0094*/ 	.byte	0x00, 0xf0, 0x11, 0x00


	//----- nvinfo : EIATTR_KPARAM_INFO
	.align		4
.L_276:
        /*0098*/ 	.byte	0x04, 0x17
        /*009a*/ 	.short	(.L_278 - .L_277)
.L_277:
        /*009c*/ 	.word	0x00000000
        /*00a0*/ 	.short	0x000c
        /*00a2*/ 	.short	0x003c
        /*00a4*/ 	.byte	0x00, 0xf0, 0x11, 0x00


	//----- nvinfo : EIATTR_KPARAM_INFO
	.align		4
.L_278:
        /*00a8*/ 	.byte	0x04, 0x17
        /*00aa*/ 	.short	(.L_280 - .L_279)
.L_279:
        /*00ac*/ 	.word	0x00000000
        /*00b0*/ 	.short	0x000b
        /*00b2*/ 	.short	0x0038
        /*00b4*/ 	.byte	0x00, 0xf0, 0x11, 0x00


	//----- nvinfo : EIATTR_KPARAM_INFO
	.align		4
.L_280:
        /*00b8*/ 	.byte	0x04, 0x17
        /*00ba*/ 	.short	(.L_282 - .L_281)
.L_281:
        /*00bc*/ 	.word	0x00000000
        /*00c0*/ 	.short	0x000a
        /*00c2*/ 	.short	0x0034
        /*00c4*/ 	.byte	0x00, 0xf0, 0x11, 0x00


	//----- nvinfo : EIATTR_KPARAM_INFO
	.align		4
.L_282:
        /*00c8*/ 	.byte	0x04, 0x17
        /*00ca*/ 	.short	(.L_284 - .L_283)
.L_283:
        /*00cc*/ 	.word	0x00000000
        /*00d0*/ 	.short	0x0009
        /*00d2*/ 	.short	0x0030
        /*00d4*/ 	.byte	0x00, 0xf0, 0x11, 0x00


	//----- nvinfo : EIATTR_KPARAM_INFO
	.align		4
.L_284:
        /*00d8*/ 	.byte	0x04, 0x17
        /*00da*/ 	.short	(.L_286 - .L_285)
.L_285:
        /*00dc*/ 	.word	0x00000000
        /*00e0*/ 	.short	0x0008
        /*00e2*/ 	.short	0x002c
        /*00e4*/ 	.byte	0x00, 0xf0, 0x11, 0x00


	//----- nvinfo : EIATTR_KPARAM_INFO
	.align		4
.L_286:
        /*00e8*/ 	.byte	0x04, 0x17
        /*00ea*/ 	.short	(.L_288 - .L_287)
.L_287:
        /*00ec*/ 	.word	0x00000000
        /*00f0*/ 	.short	0x0007
        /*00f2*/ 	.short	0x0028
        /*00f4*/ 	.byte	0x00, 0xf0, 0x11, 0x00


	//----- nvinfo : EIATTR_KPARAM_INFO
	.align		4
.L_288:
        /*00f8*/ 	.byte	0x04, 0x17
        /*00fa*/ 	.short	(.L_290 - .L_289)
.L_289:
        /*00fc*/ 	.word	0x00000000
        /*0100*/ 	.short	0x0006
        /*0102*/ 	.short	0x0024
        /*0104*/ 	.byte	0x00, 0xf0, 0x11, 0x00


	//----- nvinfo : EIATTR_KPARAM_INFO
	.align		4
.L_290:
        /*0108*/ 	.byte	0x04, 0x17
        /*010a*/ 	.short	(.L_292 - .L_291)
.L_291:
        /*010c*/ 	.word	0x00000000
        /*0110*/ 	.short	0x0005
        /*0112*/ 	.short	0x0020
        /*0114*/ 	.byte	0x00, 0xf0, 0x11, 0x00


	//----- nvinfo : EIATTR_KPARAM_INFO
	.align		4
.L_292:
        /*0118*/ 	.byte	0x04, 0x17
        /*011a*/ 	.short	(.L_294 - .L_293)
.L_293:
        /*011c*/ 	.word	0x00000000
        /*0120*/ 	.short	0x0004
        /*0122*/ 	.short	0x001c
        /*0124*/ 	.byte	0x00, 0xf0, 0x11, 0x00


	//----- nvinfo : EIATTR_KPARAM_INFO
	.align		4
.L_294:
        /*0128*/ 	.byte	0x04, 0x17
        /*012a*/ 	.short	(.L_296 - .L_295)
.L_295:
        /*012c*/ 	.word	0x00000000
        /*0130*/ 	.short	0x0003
        /*0132*/ 	.short	0x0018
        /*0134*/ 	.byte	0x00, 0xf0, 0x11, 0x00


	//----- nvinfo : EIATTR_KPARAM_INFO
	.align		4
.L_296:
        /*0138*/ 	.byte	0x04, 0x17
        /*013a*/ 	.short	(.L_298 - .L_297)
.L_297:
        /*013c*/ 	.word	0x00000000
        /*0140*/ 	.short	0x0002
        /*0142*/ 	.short	0x0010
        /*0144*/ 	.byte	0x00, 0xf5, 0x21, 0x00


	//----- nvinfo : EIATTR_KPARAM_INFO
	.align		4
.L_298:
        /*0148*/ 	.byte	0x04, 0x17
        /*014a*/ 	.short	(.L_300 - .L_299)
.L_299:
        /*014c*/ 	.word	0x00000000
        /*0150*/ 	.short	0x0001
        /*0152*/ 	.short	0x0008
        /*0154*/ 	.byte	0x00, 0xf5, 0x21, 0x00


	//----- nvinfo : EIATTR_KPARAM_INFO
	.align		4
.L_300:
        /*0158*/ 	.byte	0x04, 0x17
        /*015a*/ 	.short	(.L_302 - .L_301)
.L_301:
        /*015c*/ 	.word	0x00000000
        /*0160*/ 	.short	0x0000
        /*0162*/ 	.short	0x0000
        /*0164*/ 	.byte	0x00, 0xf5, 0x21, 0x00


	//----- nvinfo : EIATTR_SPARSE_MMA_MASK
	.align		4
.L_302:
        /*0168*/ 	.byte	0x03, 0x50
        /*016a*/ 	.short	0x0000


	//----- nvinfo : EIATTR_MAXREG_COUNT
	.align		4
        /*016c*/ 	.byte	0x03, 0x1b
        /*016e*/ 	.short	0x00ff


	//----- nvinfo : EIATTR_MERCURY_ISA_VERSION
	.align		4
        /*0170*/ 	.byte	0x03, 0x5f
        /*0172*/ 	.short	0x0101


	//----- nvinfo : EIATTR_VRC_CTA_INIT_COUNT
	.align		4
        /*0174*/ 	.byte	0x02, 0x4a
	.zero		1
	.zero		1


	//----- nvinfo : EIATTR_EXIT_INSTR_OFFSETS
	.align		4
        /*0178*/ 	.byte	0x04, 0x1c
        /*017a*/ 	.short	(.L_304 - .L_303)


	//   ....[0]....
.L_303:
        /*017c*/ 	.word	0x000000c0


	//   ....[1]....
        /*0180*/ 	.word	0x00010380


	//----- nvinfo : EIATTR_CRS_STACK_SIZE
	.align		4
.L_304:
        /*0184*/ 	.byte	0x04, 0x1e
        /*0186*/ 	.short	(.L_306 - .L_305)
.L_305:
        /*0188*/ 	.word	0x00000000


	//----- nvinfo : EIATTR_CBANK_PARAM_SIZE
	.align		4
.L_306:
        /*018c*/ 	.byte	0x03, 0x19
        /*018e*/ 	.short	0x0064


	//----- nvinfo : EIATTR_PARAM_CBANK
	.align		4
        /*0190*/ 	.byte	0x04, 0x0a
        /*0192*/ 	.short	(.L_308 - .L_307)
	.align		4
.L_307:
        /*0194*/ 	.word	index@(.nv.constant0.UpsampleKernel)
        /*0198*/ 	.short	0x0380
        /*019a*/ 	.short	0x0064


	//----- nvinfo : EIATTR_SW_WAR
	.align		4
.L_308:
        /*019c*/ 	.byte	0x04, 0x36
        /*019e*/ 	.short	(.L_310 - .L_309)
.L_309:
        /*01a0*/ 	.word	0x00000008
.L_310:


//--------------------- .nv.info.HorizontalBlurKernel --------------------------
	.section	.nv.info.HorizontalBlurKernel,"",@"SHT_CUDA_INFO"
	.sectionflags	@""
	.align	4


	//----- nvinfo : EIATTR_CUDA_API_VERSION
	.align		4
        /*0000*/ 	.byte	0x04, 0x37
        /*0002*/ 	.short	(.L_312 - .L_311)
.L_311:
        /*0004*/ 	.word	0x00000082


	//----- nvinfo : EIATTR_KPARAM_INFO
	.align		4
.L_312:
        /*0008*/ 	.byte	0x04, 0x17
        /*000a*/ 	.short	(.L_314 - .L_313)
.L_313:
        /*000c*/ 	.word	0x00000000
        /*0010*/ 	.short	0x0005
        /*0012*/ 	.short	0x001c
        /*0014*/ 	.byte	0x00, 0xf0, 0x11, 0x00


	//----- nvinfo : EIATTR_KPARAM_INFO
	.align		4
.L_314:
        /*0018*/ 	.byte	0x04, 0x17
        /*001a*/ 	.short	(.L_316 - .L_315)
.L_315:
        /*001c*/ 	.word	0x00000000
        /*0020*/ 	.short	0x0004
        /*0022*/ 	.short	0x0018
        /*0024*/ 	.byte	0x00, 0xf0, 0x11, 0x00


	//----- nvinfo : EIATTR_KPARAM_INFO
	.align		4
.L_316:
        /*0028*/ 	.byte	0x04, 0x17
        /*002a*/ 	.short	(.L_318 - .L_317)
.L_317:
        /*002c*/ 	.word	0x00000000
        /*0030*/ 	.short	0x0003
        /*0032*/ 	.short	0x0014
        /*0034*/ 	.byte	0x00, 0xf0, 0x11, 0x00


	//----- nvinfo : EIATTR_KPARAM_INFO
	.align		4
.L_318:
        /*0038*/ 	.byte	0x04, 0x17
        /*003a*/ 	.short	(.L_320 - .L_319)
.L_319:
        /*003c*/ 	.word	0x00000000
        /*0040*/ 	.short	0x0002
        /*0042*/ 	.short	0x0010
        /*0044*/ 	.byte	0x00, 0xf0, 0x11, 0x00


	//----- nvinfo : EIATTR_KPARAM_INFO
	.align		4
.L_320:
        /*0048*/ 	.byte	0x04, 0x17
        /*004a*/ 	.short	(.L_322 - .L_321)
.L_321:
        /*004c*/ 	.word	0x00000000
        /*0050*/ 	.short	0x0001
        /*0052*/ 	.short	0x0008
        /*0054*/ 	.byte	0x00, 0xf5, 0x21, 0x00


	//----- nvinfo : EIATTR_KPARAM_INFO
	.align		4
.L_322:
        /*0058*/ 	.byte	0x04, 0x17
        /*005a*/ 	.short	(.L_324 - .L_323)
.L_323:
        /*005c*/ 	.word	0x00000000
        /*0060*/ 	.short	0x0000
        /*0062*/ 	.short	0x0000
        /*0064*/ 	.byte	0x00, 0xf5, 0x21, 0x00


	//----- nvinfo : EIATTR_SPARSE_MMA_MASK
	.align		4
.L_324:
        /*0068*/ 	.byte	0x03, 0x50
        /*006a*/ 	.short	0x0000


	//----- nvinfo : EIATTR_MAXREG_COUNT
	.align		4
        /*006c*/ 	.byte	0x03, 0x1b
        /*006e*/ 	.short	0x00ff


	//----- nvinfo : EIATTR_MERCURY_ISA_VERSION
	.align		4
        /*0070*/ 	.byte	0x03, 0x5f
        /*0072*/ 	.short	0x0101


	//----- nvinfo : EIATTR_VRC_CTA_INIT_COUNT
	.align		4
        /*0074*/ 	.byte	0x02, 0x4a
	.zero		1
	.zero		1


	//----- nvinfo : EIATTR_EXIT_INSTR_OFFSETS
	.align		4
        /*0078*/ 	.byte	0x04, 0x1c
        /*007a*/ 	.short	(.L_326 - .L_325)


	//   ....[0]....
.L_325:
        /*007c*/ 	.word	0x000000c0


	//   ....[1]....
        /*0080*/ 	.word	0x000017e0


	//----- nvinfo : EIATTR_CRS_STACK_SIZE
	.align		4
.L_326:
        /*0084*/ 	.byte	0x04, 0x1e
        /*0086*/ 	.short	(.L_328 - .L_327)
.L_327:
        /*0088*/ 	.word	0x00000000


	//----- nvinfo : EIATTR_CBANK_PARAM_SIZE
	.align		4
.L_328:
        /*008c*/ 	.byte	0x03, 0x19
        /*008e*/ 	.short	0x0020


	//----- nvinfo : EIATTR_PARAM_CBANK
	.align		4
        /*0090*/ 	.byte	0x04, 0x0a
        /*0092*/ 	.short	(.L_330 - .L_329)
	.align		4
.L_329:
        /*0094*/ 	.word	index@(.nv.constant0.HorizontalBlurKernel)
        /*0098*/ 	.short	0x0380
        /*009a*/ 	.short	0x0020


	//----- nvinfo : EIATTR_SW_WAR
	.align		4
.L_330:
        /*009c*/ 	.byte	0x04, 0x36
        /*009e*/ 	.short	(.L_332 - .L_331)
.L_331:
        /*00a0*/ 	.word	0x00000008
.L_332:


//--------------------- .nv.info.DownsampleKernel --------------------------
	.section	.nv.info.DownsampleKernel,"",@"SHT_CUDA_INFO"
	.sectionflags	@""
	.align	4


	//----- nvinfo : EIATTR_CUDA_API_VERSION
	.align		4
        /*0000*/ 	.byte	0x04, 0x37
        /*0002*/ 	.short	(.L_334 - .L_333)
.L_333:
        /*0004*/ 	.word	0x00000082


	//----- nvinfo : EIATTR_KPARAM_INFO
	.align		4
.L_334:
        /*0008*/ 	.byte	0x04, 0x17
        /*000a*/ 	.short	(.L_336 - .L_335)
.L_335:
        /*000c*/ 	.word	0x00000000
        /*0010*/ 	.short	0x0009
        /*0012*/ 	.short	0x002c
        /*0014*/ 	.byte	0x00, 0xf0, 0x11, 0x00


	//----- nvinfo : EIATTR_KPARAM_INFO
	.align		4
.L_336:
        /*0018*/ 	.byte	0x04, 0x17
        /*001a*/ 	.short	(.L_338 - .L_337)
.L_337:
        /*001c*/ 	.word	0x00000000
        /*0020*/ 	.short	0x0008
        /*0022*/ 	.short	0x0028
        /*0024*/ 	.byte	0x00, 0xf0, 0x11, 0x00


	//----- nvinfo : EIATTR_KPARAM_INFO
	.align		4
.L_338:
        /*0028*/ 	.byte	0x04, 0x17
        /*002a*/ 	.short	(.L_340 - .L_339)
.L_339:
        /*002c*/ 	.word	0x00000000
        /*0030*/ 	.short	0x0007
        /*0032*/ 	.short	0x0024
        /*0034*/ 	.byte	0x00, 0xf0, 0x11, 0x00


	//----- nvinfo : EIATTR_KPARAM_INFO
	.align		4
.L_340:
        /*0038*/ 	.byte	0x04, 0x17
        /*003a*/ 	.short	(.L_342 - .L_341)
.L_341:
        /*003c*/ 	.word	0x00000000
        /*0040*/ 	.short	0x0006
        /*0042*/ 	.short	0x0020
        /*0044*/ 	.byte	0x00, 0xf0, 0x11, 0x00


	//----- nvinfo : EIATTR_KPARAM_INFO
	.align		4
.L_342:
        /*0048*/ 	.byte	0x04, 0x17
        /*004a*/ 	.short	(.L_344 - .L_343)
.L_343:
        /*004c*/ 	.word	0x00000000
        /*0050*/ 	.short	0x0005
        /*0052*/ 	.short	0x001c
        /*0054*/ 	.byte	0x00, 0xf0, 0x11, 0x00


	//----- nvinfo : EIATTR_KPARAM_INFO
	.align		4
.L_344:
        /*0058*/ 	.byte	0x04, 0x17
        /*005a*/ 	.short	(.L_346 - .L_345)
.L_345:
        /*005c*/ 	.word	0x00000000
        /*0060*/ 	.short	0x0004
        /*0062*/ 	.short	0x0018
        /*0064*/ 	.byte	0x00, 0xf0, 0x11, 0x00


	//----- nvinfo : EIATTR_KPARAM_INFO
	.align		4
.L_346:
        /*0068*/ 	.byte	0x04, 0x17
        /*006a*/ 	.short	(.L_348 - .L_347)
.L_347:
        /*006c*/ 	.word	0x00000000
        /*0070*/ 	.short	0x0003
        /*0072*/ 	.short	0x0014
        /*0074*/ 	.byte	0x00, 0xf0, 0x11, 0x00


	//----- nvinfo : EIATTR_KPARAM_INFO
	.align		4
.L_348:
        /*0078*/ 	.byte	0x04, 0x17
        /*007a*/ 	.short	(.L_350 - .L_349)
.L_349:
        /*007c*/ 	.word	0x00000000
        /*0080*/ 	.short	0x0002
        /*0082*/ 	.short	0x0010
        /*0084*/ 	.byte	0x00, 0xf0, 0x11, 0x00


	//----- nvinfo : EIATTR_KPARAM_INFO
	.align		4
.L_350:
        /*0088*/ 	.byte	0x04, 0x17
        /*008a*/ 	.short	(.L_352 - .L_351)
.L_351:
        /*008c*/ 	.word	0x00000000
        /*0090*/ 	.short	0x0001
        /*0092*/ 	.short	0x0008
        /*0094*/ 	.byte	0x00, 0xf5, 0x21, 0x00


	//----- nvinfo : EIATTR_KPARAM_INFO
	.align		4
.L_352:
        /*0098*/ 	.byte	0x04, 0x17
        /*009a*/ 	.short	(.L_354 - .L_353)
.L_353:
        /*009c*/ 	.word	0x00000000
        /*00a0*/ 	.short	0x0000
        /*00a2*/ 	.short	0x0000
        /*00a4*/ 	.byte	0x00, 0xf5, 0x21, 0x00


	//----- nvinfo : EIATTR_SPARSE_MMA_MASK
	.align		4
.L_354:
        /*00a8*/ 	.byte	0x03, 0x50
        /*00aa*/ 	.short	0x0000


	//----- nvinfo : EIATTR_MAXREG_COUNT
	.align		4
        /*00ac*/ 	.byte	0x03, 0x1b
        /*00ae*/ 	.short	0x00ff


	//----- nvinfo : EIATTR_MERCURY_ISA_VERSION
	.align		4
        /*00b0*/ 	.byte	0x03, 0x5f
        /*00b2*/ 	.short	0x0101


	//----- nvinfo : EIATTR_VRC_CTA_INIT_COUNT
	.align		4
        /*00b4*/ 	.byte	0x02, 0x4a
	.zero		1
	.zero		1


	//----- nvinfo : EIATTR_EXIT_INSTR_OFFSETS
	.align		4
        /*00b8*/ 	.byte	0x04, 0x1c
        /*00ba*/ 	.short	(.L_356 - .L_355)


	//   ....[0]....
.L_355:
        /*00bc*/ 	.word	0x000000d0


	//   ....[1]....
        /*00c0*/ 	.word	0x00004290


	//----- nvinfo : EIATTR_CRS_STACK_SIZE
	.align		4
.L_356:
        /*00c4*/ 	.byte	0x04, 0x1e
        /*00c6*/ 	.short	(.L_358 - .L_357)
.L_357:
        /*00c8*/ 	.word	0x00000000


	//----- nvinfo : EIATTR_CBANK_PARAM_SIZE
	.align		4
.L_358:
        /*00cc*/ 	.byte	0x03, 0x19
        /*00ce*/ 	.short	0x0030


	//----- nvinfo : EIATTR_PARAM_CBANK
	.align		4
        /*00d0*/ 	.byte	0x04, 0x0a
        /*00d2*/ 	.short	(.L_360 - .L_359)
	.align		4
.L_359:
        /*00d4*/ 	.word	index@(.nv.constant0.DownsampleKernel)
        /*00d8*/ 	.short	0x0380
        /*00da*/ 	.short	0x0030


	//----- nvinfo : EIATTR_SW_WAR
	.align		4
.L_360:
        /*00dc*/ 	.byte	0x04, 0x36
        /*00de*/ 	.short	(.L_362 - .L_361)
.L_361:
        /*00e0*/ 	.word	0x00000008
.L_362:


//--------------------- .nv.info.GaussianDownsampleVKernel --------------------------
	.section	.nv.info.GaussianDownsampleVKernel,"",@"SHT_CUDA_INFO"
	.sectionflags	@""
	.align	4


	//----- nvinfo : EIATTR_CUDA_API_VERSION
	.align		4
        /*0000*/ 	.byte	0x04, 0x37
        /*0002*/ 	.short	(.L_364 - .L_363)
.L_363:
        /*0004*/ 	.word	0x00000082


	//----- nvinfo : EIATTR_KPARAM_INFO
	.align		4
.L_364:
        /*0008*/ 	.byte	0x04, 0x17
        /*000a*/ 	.short	(.L_366 - .L_365)
.L_365:
        /*000c*/ 	.word	0x00000000
        /*0010*/ 	.short	0x0008
        /*0012*/ 	.short	0x0028
        /*0014*/ 	.byte	0x00, 0xf0, 0x11, 0x00


	//----- nvinfo : EIATTR_KPARAM_INFO
	.align		4
.L_366:
        /*0018*/ 	.byte	0x04, 0x17
        /*001a*/ 	.short	(.L_368 - .L_367)
.L_367:
        /*001c*/ 	.word	0x00000000
        /*0020*/ 	.short	0x0007
        /*0022*/ 	.short	0x0024
        /*0024*/ 	.byte	0x00, 0xf0, 0x11, 0x00


	//----- nvinfo : EIATTR_KPARAM_INFO
	.align		4
.L_368:
        /*0028*/ 	.byte	0x04, 0x17
        /*002a*/ 	.short	(.L_370 - .L_369)
.L_369:
        /*002c*/ 	.word	0x00000000
        /*0030*/ 	.short	0x0006
        /*0032*/ 	.short	0x0020
        /*0034*/ 	.byte	0x00, 0xf0, 0x11, 0x00


	//----- nvinfo : EIATTR_KPARAM_INFO
	.align		4
.L_370:
        /*0038*/ 	.byte	0x04, 0x17
        /*003a*/ 	.short	(.L_372 - .L_371)
.L_371:
        /*003c*/ 	.word	0x00000000
        /*0040*/ 	.short	0x0005
        /*0042*/ 	.short	0x001c
        /*0044*/ 	.byte	0x00, 0xf0, 0x11, 0x00


	//----- nvinfo : EIATTR_KPARAM_INFO
	.align		4
.L_372:
        /*0048*/ 	.byte	0x04, 0x17
        /*004a*/ 	.short	(.L_374 - .L_373)
.L_373:
        /*004c*/ 	.word	0x00000000
        /*0050*/ 	.short	0x0004
        /*0052*/ 	.short	0x0018
        /*0054*/ 	.byte	0x00, 0xf0, 0x11, 0x00


	//----- nvinfo : EIATTR_KPARAM_INFO
	.align		4
.L_374:
        /*0058*/ 	.byte	0x04, 0x17
        /*005a*/ 	.short	(.L_376 - .L_375)
.L_375:
        /*005c*/ 	.word	0x00000000
        /*0060*/ 	.short	0x0003
        /*0062*/ 	.short	0x0014
        /*0064*/ 	.byte	0x00, 0xf0, 0x11, 0x00


	//----- nvinfo : EIATTR_KPARAM_INFO
	.align		4
.L_376:
        /*0068*/ 	.byte	0x04, 0x17
        /*006a*/ 	.short	(.L_378 - .L_377)
.L_377:
        /*006c*/ 	.word	0x00000000
        /*0070*/ 	.short	0x0002
        /*0072*/ 	.short	0x0010
        /*0074*/ 	.byte	0x00, 0xf0, 0x11, 0x00


	//----- nvinfo : EIATTR_KPARAM_INFO
	.align		4
.L_378:
        /*0078*/ 	.byte	0x04, 0x17
        /*007a*/ 	.short	(.L_380 - .L_379)
.L_379:
        /*007c*/ 	.word	0x00000000
        /*0080*/ 	.short	0x0001
        /*0082*/ 	.short	0x0008
        /*0084*/ 	.byte	0x00, 0xf5, 0x21, 0x00


	//----- nvinfo : EIATTR_KPARAM_INFO
	.align		4
.L_380:
        /*0088*/ 	.byte	0x04, 0x17
        /*008a*/ 	.short	(.L_382 - .L_381)
.L_381:
        /*008c*/ 	.word	0x00000000
        /*0090*/ 	.short	0x0000
        /*0092*/ 	.short	0x0000
        /*0094*/ 	.byte	0x00, 0xf5, 0x21, 0x00


	//----- nvinfo : EIATTR_SPARSE_MMA_MASK
	.align		4
.L_382:
        /*0098*/ 	.byte	0x03, 0x50
        /*009a*/ 	.short	0x0000


	//----- nvinfo : EIATTR_MAXREG_COUNT
	.align		4
        /*009c*/ 	.byte	0x03, 0x1b
        /*009e*/ 	.short	0x00ff


	//----- nvinfo : EIATTR_MERCURY_ISA_VERSION
	.align		4
        /*00a0*/ 	.byte	0x03, 0x5f
        /*00a2*/ 	.short	0x0101


	//----- nvinfo : EIATTR_VRC_CTA_INIT_COUNT
	.align		4
        /*00a4*/ 	.byte	0x02, 0x4a
	.zero		1
	.zero		1


	//----- nvinfo : EIATTR_EXIT_INSTR_OFFSETS
	.align		4
        /*00a8*/ 	.byte	0x04, 0x1c
        /*00aa*/ 	.short	(.L_384 - .L_383)


	//   ....[0]....
.L_383:
        /*00ac*/ 	.word	0x000000d0


	//   ....[1]....
        /*00b0*/ 	.word	0x000010a0


	//----- nvinfo : EIATTR_CRS_STACK_SIZE
	.align		4
.L_384:
        /*00b4*/ 	.byte	0x04, 0x1e
        /*00b6*/ 	.short	(.L_386 - .L_385)
.L_385:
        /*00b8*/ 	.word	0x00000000


	//----- nvinfo : EIATTR_CBANK_PARAM_SIZE
	.align		4
.L_386:
        /*00bc*/ 	.byte	0x03, 0x19
        /*00be*/ 	.short	0x002c


	//----- nvinfo : EIATTR_PARAM_CBANK
	.align		4
        /*00c0*/ 	.byte	0x04, 0x0a
        /*00c2*/ 	.short	(.L_388 - .L_387)
	.align		4
.L_387:
        /*00c4*/ 	.word	index@(.nv.constant0.GaussianDownsampleVKernel)
        /*00c8*/ 	.short	0x0380
        /*00ca*/ 	.short	0x002c


	//----- nvinfo : EIATTR_SW_WAR
	.align		4
.L_388:
        /*00cc*/ 	.byte	0x04, 0x36
        /*00ce*/ 	.short	(.L_390 - .L_389)
.L_389:
        /*00d0*/ 	.word	0x00000008
.L_390:


//--------------------- .nv.info.GaussianDownsampleHKernel --------------------------
	.section	.nv.info.GaussianDownsampleHKernel,"",@"SHT_CUDA_INFO"
	.sectionflags	@""
	.align	4


	//----- nvinfo : EIATTR_CUDA_API_VERSION
	.align		4
        /*0000*/ 	.byte	0x04, 0x37
        /*0002*/ 	.short	(.L_392 - .L_391)
.L_391:
        /*0004*/ 	.word	0x00000082


	//----- nvinfo : EIATTR_KPARAM_INFO
	.align		4
.L_392:
        /*0008*/ 	.byte	0x04, 0x17
        /*000a*/ 	.short	(.L_394 - .L_393)
.L_393:
        /*000c*/ 	.word	0x00000000
        /*0010*/ 	.short	0x0005
        /*0012*/ 	.short	0x001c
        /*0014*/ 	.byte	0x00, 0xf0, 0x11, 0x00


	//----- nvinfo : EIATTR_KPARAM_INFO
	.align		4
.L_394:
        /*0018*/ 	.byte	0x04, 0x17
        /*001a*/ 	.short	(.L_396 - .L_395)
.L_395:
        /*001c*/ 	.word	0x00000000
        /*0020*/ 	.short	0x0004
        /*0022*/ 	.short	0x0018
        /*0024*/ 	.byte	0x00, 0xf0, 0x11, 0x00


	//----- nvinfo : EIATTR_KPARAM_INFO
	.align		4
.L_396:
        /*0028*/ 	.byte	0x04, 0x17
        /*002a*/ 	.short	(.L_398 - .L_397)
.L_397:
        /*002c*/ 	.word	0x00000000
        /*0030*/ 	.short	0x0003
        /*0032*/ 	.short	0x0014
        /*0034*/ 	.byte	0x00, 0xf0, 0x11, 0x00


	//----- nvinfo : EIATTR_KPARAM_INFO
	.align		4
.L_398:
        /*0038*/ 	.byte	0x04, 0x17
        /*003a*/ 	.short	(.L_400 - .L_399)
.L_399:
        /*003c*/ 	.word	0x00000000
        /*0040*/ 	.short	0x0002
        /*0042*/ 	.short	0x0010
        /*0044*/ 	.byte	0x00, 0xf0, 0x11, 0x00


	//----- nvinfo : EIATTR_KPARAM_INFO
	.align		4
.L_400:
        /*0048*/ 	.byte	0x04, 0x17
        /*004a*/ 	.short	(.L_402 - .L_401)
.L_401:
        /*004c*/ 	.word	0x00000000
        /*0050*/ 	.short	0x0001
        /*0052*/ 	.short	0x0008
        /*0054*/ 	.byte	0x00, 0xf5, 0x21, 0x00


	//----- nvinfo : EIATTR_KPARAM_INFO
	.align		4
.L_402:
        /*0058*/ 	.byte	0x04, 0x17
        /*005a*/ 	.short	(.L_404 - .L_403)
.L_403:
        /*005c*/ 	.word	0x00000000
        /*0060*/ 	.short	0x0000
        /*0062*/ 	.short	0x0000
        /*0064*/ 	.byte	0x00, 0xf5, 0x21, 0x00


	//----- nvinfo : EIATTR_SPARSE_MMA_MASK
	.align		4
.L_404:
        /*0068*/ 	.byte	0x03, 0x50
        /*006a*/ 	.short	0x0000


	//----- nvinfo : EIATTR_MAXREG_COUNT
	.align		4
        /*006c*/ 	.byte	0x03, 0x1b
        /*006e*/ 	.short	0x00ff


	//----- nvinfo : EIATTR_MERCURY_ISA_VERSION
	.align		4
        /*0070*/ 	.byte	0x03, 0x5f
        /*0072*/ 	.short	0x0101


	//----- nvinfo : EIATTR_VRC_CTA_INIT_COUNT
	.align		4
        /*0074*/ 	.byte	0x02, 0x4a
	.zero		1
	.zero		1


	//----- nvinfo : EIATTR_EXIT_INSTR_OFFSETS
	.align		4
        /*0078*/ 	.byte	0x04, 0x1c
        /*007a*/ 	.short	(.L_406 - .L_405)


	//   ....[0]....
.L_405:
        /*007c*/ 	.word	0x000000c0


	//   ....[1]....
        /*0080*/ 	.word	0x00001050


	//----- nvinfo : EIATTR_CRS_STACK_SIZE
	.align		4
.L_406:
        /*0084*/ 	.byte	0x04, 0x1e
        /*0086*/ 	.short	(.L_408 - .L_407)
.L_407:
        /*0088*/ 	.word	0x00000000


	//----- nvinfo : EIATTR_CBANK_PARAM_SIZE
	.align		4
.L_408:
        /*008c*/ 	.byte	0x03, 0x19
        /*008e*/ 	.short	0x0020


	//----- nvinfo : EIATTR_PARAM_CBANK
	.align		4
        /*0090*/ 	.byte	0x04, 0x0a
        /*0092*/ 	.short	(.L_410 - .L_409)
	.align		4
.L_409:
        /*0094*/ 	.word	index@(.nv.constant0.GaussianDownsampleHKernel)
        /*0098*/ 	.short	0x0380
        /*009a*/ 	.short	0x0020


	//----- nvinfo : EIATTR_SW_WAR
	.align		4
.L_410:
        /*009c*/ 	.byte	0x04, 0x36
        /*009e*/ 	.short	(.L_412 - .L_411)
.L_411:
        /*00a0*/ 	.word	0x00000008
.L_412:


//--------------------- .nv.info.Gaussian2DDownsampleKernel --------------------------
	.section	.nv.info.Gaussian2DDownsampleKernel,"",@"SHT_CUDA_INFO"
	.sectionflags	@""
	.align	4


	//----- nvinfo : EIATTR_CUDA_API_VERSION
	.align		4
        /*0000*/ 	.byte	0x04, 0x37
        /*0002*/ 	.short	(.L_414 - .L_413)
.L_413:
        /*0004*/ 	.word	0x00000082


	//----- nvinfo : EIATTR_KPARAM_INFO
	.align		4
.L_414:
        /*0008*/ 	.byte	0x04, 0x17
        /*000a*/ 	.short	(.L_416 - .L_415)
.L_415:
        /*000c*/ 	.word	0x00000000
        /*0010*/ 	.short	0x000c
        /*0012*/ 	.short	0x0038
        /*0014*/ 	.byte	0x00, 0xf0, 0x11, 0x00


	//----- nvinfo : EIATTR_KPARAM_INFO
	.align		4
.L_416:
        /*0018*/ 	.byte	0x04, 0x17
        /*001a*/ 	.short	(.L_418 - .L_417)
.L_417:
        /*001c*/ 	.word	0x00000000
        /*0020*/ 	.short	0x000b
        /*0022*/ 	.short	0x0034
        /*0024*/ 	.byte	0x00, 0xf0, 0x11, 0x00


	//----- nvinfo : EIATTR_KPARAM_INFO
	.align		4
.L_418:
        /*0028*/ 	.byte	0x04, 0x17
        /*002a*/ 	.short	(.L_420 - .L_419)
.L_419:
        /*002c*/ 	.word	0x00000000
        /*0030*/ 	.short	0x000a
        /*0032*/ 	.short	0x0030
        /*0034*/ 	.byte	0x00, 0xf0, 0x11, 0x00


	//----- nvinfo : EIATTR_KPARAM_INFO
	.align		4
.L_420:
        /*0038*/ 	.byte	0x04, 0x17
        /*003a*/ 	.short	(.L_422 - .L_421)
.L_421:
        /*003c*/ 	.word	0x00000000
        /*0040*/ 	.short	0x0009
        /*0042*/ 	.short	0x002c
        /*0044*/ 	.byte	0x00, 0xf0, 0x11, 0x00


	//----- nvinfo : EIATTR_KPARAM_INFO
	.align		4
.L_422:
        /*0048*/ 	.byte	0x04, 0x17
        /*004a*/ 	.short	(.L_424 - .L_423)
.L_423:
        /*004c*/ 	.word	0x00000000
        /*0050*/ 	.short	0x0008
        /*0052*/ 	.short	0x0028
        /*0054*/ 	.byte	0x00, 0xf0, 0x11, 0x00


	//----- nvinfo : EIATTR_KPARAM_INFO
	.align		4
.L_424:
        /*0058*/ 	.byte	0x04, 0x17
        /*005a*/ 	.short	(.L_426 - .L_425)
.L_425:
        /*005c*/ 	.word	0x00000000
        /*0060*/ 	.short	0x0007
        /*0062*/ 	.short	0x0024
        /*0064*/ 	.byte	0x00, 0xf0, 0x11, 0x00


	//----- nvinfo : EIATTR_KPARAM_INFO
	.align		4
.L_426:
        /*0068*/ 	.byte	0x04, 0x17
        /*006a*/ 	.short	(.L_428 - .L_427)
.L_427:
        /*006c*/ 	.word	0x00000000
        /*0070*/ 	.short	0x0006
        /*0072*/ 	.short	0x0020
        /*0074*/ 	.byte	0x00, 0xf0, 0x11, 0x00


	//----- nvinfo : EIATTR_KPARAM_INFO
	.align		4
.L_428:
        /*0078*/ 	.byte	0x04, 0x17
        /*007a*/ 	.short	(.L_430 - .L_429)
.L_429:
        /*007c*/ 	.word	0x00000000
        /*0080*/ 	.short	0x0005
        /*0082*/ 	.short	0x001c
        /*0084*/ 	.byte	0x00, 0xf0, 0x11, 0x00


	//----- nvinfo : EIATTR_KPARAM_INFO
	.align		4
.L_430:
        /*0088*/ 	.byte	0x04, 0x17
        /*008a*/ 	.short	(.L_432 - .L_431)
.L_431:
        /*008c*/ 	.word	0x00000000
        /*0090*/ 	.short	0x0004
        /*0092*/ 	.short	0x0018
        /*0094*/ 	.byte	0x00, 0xf0, 0x11, 0x00


	//----- nvinfo : EIATTR_KPARAM_INFO
	.align		4
.L_432:
        /*0098*/ 	.byte	0x04, 0x17
        /*009a*/ 	.short	(.L_434 - .L_433)
.L_433:
        /*009c*/ 	.word	0x00000000
        /*00a0*/ 	.short	0x0003
        /*00a2*/ 	.short	0x0014
        /*00a4*/ 	.byte	0x00, 0xf0, 0x11, 0x00


	//----- nvinfo : EIATTR_KPARAM_INFO
	.align		4
.L_434:
        /*00a8*/ 	.byte	0x04, 0x17
        /*00aa*/ 	.short	(.L_436 - .L_435)
.L_435:
        /*00ac*/ 	.word	0x00000000
        /*00b0*/ 	.short	0x0002
        /*00b2*/ 	.short	0x0010
        /*00b4*/ 	.byte	0x00, 0xf0, 0x11, 0x00


	//----- nvinfo : EIATTR_KPARAM_INFO
	.align		4
.L_436:
        /*00b8*/ 	.byte	0x04, 0x17
        /*00ba*/ 	.short	(.L_438 - .L_437)
.L_437:
        /*00bc*/ 	.word	0x00000000
        /*00c0*/ 	.short	0x0001
        /*00c2*/ 	.short	0x0008
        /*00c4*/ 	.byte	0x00, 0xf5, 0x21, 0x00


	//----- nvinfo : EIATTR_KPARAM_INFO
	.align		4
.L_438:
        /*00c8*/ 	.byte	0x04, 0x17
        /*00ca*/ 	.short	(.L_440 - .L_439)
.L_439:
        /*00cc*/ 	.word	0x00000000
        /*00d0*/ 	.short	0x0000
        /*00d2*/ 	.short	0x0000
        /*00d4*/ 	.byte	0x00, 0xf5, 0x21, 0x00


	//----- nvinfo : EIATTR_SPARSE_MMA_MASK
	.align		4
.L_440:
        /*00d8*/ 	.byte	0x03, 0x50
        /*00da*/ 	.short	0x0000


	//----- nvinfo : EIATTR_MAXREG_COUNT
	.align		4
        /*00dc*/ 	.byte	0x03, 0x1b
        /*00de*/ 	.short	0x00ff


	//----- nvinfo : EIATTR_MERCURY_ISA_VERSION
	.align		4
        /*00e0*/ 	.byte	0x03, 0x5f
        /*00e2*/ 	.short	0x0101


	//----- nvinfo : EIATTR_VRC_CTA_INIT_COUNT
	.align		4
        /*00e4*/ 	.byte	0x02, 0x4a
	.zero		1
	.zero		1


	//----- nvinfo : EIATTR_EXIT_INSTR_OFFSETS
	.align		4
        /*00e8*/ 	.byte	0x04, 0x1c
        /*00ea*/ 	.short	(.L_442 - .L_441)


	//   ....[0]....
.L_441:
        /*00ec*/ 	.word	0x000000d0


	//   ....[1]....
        /*00f0*/ 	.word	0x00004270


	//----- nvinfo : EIATTR_CRS_STACK_SIZE
	.align		4
.L_442:
        /*00f4*/ 	.byte	0x04, 0x1e
        /*00f6*/ 	.short	(.L_444 - .L_443)
.L_443:
        /*00f8*/ 	.word	0x00000000


	//----- nvinfo : EIATTR_CBANK_PARAM_SIZE
	.align		4
.L_444:
        /*00fc*/ 	.byte	0x03, 0x19
        /*00fe*/ 	.short	0x003c


	//----- nvinfo : EIATTR_PARAM_CBANK
	.align		4
        /*0100*/ 	.byte	0x04, 0x0a
        /*0102*/ 	.short	(.L_446 - .L_445)
	.align		4
.L_445:
        /*0104*/ 	.word	index@(.nv.constant0.Gaussian2DDownsampleKernel)
        /*0108*/ 	.short	0x0380
        /*010a*/ 	.short	0x003c


	//----- nvinfo : EIATTR_SW_WAR
	.align		4
.L_446:
        /*010c*/ 	.byte	0x04, 0x36
        /*010e*/ 	.short	(.L_448 - .L_447)
.L_447:
        /*0110*/ 	.word	0x00000008
.L_448:


//--------------------- .nv.info.PrefilterSep9VKernel --------------------------
	.section	.nv.info.PrefilterSep9VKernel,"",@"SHT_CUDA_INFO"
	.sectionflags	@""
	.align	4


	//----- nvinfo : EIATTR_CUDA_API_VERSION
	.align		4
        /*0000*/ 	.byte	0x04, 0x37
        /*0002*/ 	.short	(.L_450 - .L_449)
.L_449:
        /*0004*/ 	.word	0x00000082


	//----- nvinfo : EIATTR_KPARAM_INFO
	.align		4
.L_450:
        /*0008*/ 	.byte	0x04, 0x17
        /*000a*/ 	.short	(.L_452 - .L_451)
.L_451:
        /*000c*/ 	.word	0x00000000
        /*0010*/ 	.short	0x0014
        /*0012*/ 	.short	0x0058
        /*0014*/ 	.byte	0x00, 0xf0, 0x11, 0x00


	//----- nvinfo : EIATTR_KPARAM_INFO
	.align		4
.L_452:
        /*0018*/ 	.byte	0x04, 0x17
        /*001a*/ 	.short	(.L_454 - .L_453)
.L_453:
        /*001c*/ 	.word	0x00000000
        /*0020*/ 	.short	0x0013
        /*0022*/ 	.short	0x0054
        /*0024*/ 	.byte	0x00, 0xf0, 0x11, 0x00


	//----- nvinfo : EIATTR_KPARAM_INFO
	.align		4
.L_454:
        /*0028*/ 	.byte	0x04, 0x17
        /*002a*/ 	.short	(.L_456 - .L_455)
.L_455:
        /*002c*/ 	.word	0x00000000
        /*0030*/ 	.short	0x0012
        /*0032*/ 	.short	0x0050
        /*0034*/ 	.byte	0x00, 0xf0, 0x11, 0x00


	//----- nvinfo : EIATTR_KPARAM_INFO
	.align		4
.L_456:
        /*0038*/ 	.byte	0x04, 0x17
        /*003a*/ 	.short	(.L_458 - .L_457)
.L_457:
        /*003c*/ 	.word	0x00000000
        /*0040*/ 	.short	0x0011
        /*0042*/ 	.short	0x004c
        /*0044*/ 	.byte	0x00, 0xf0, 0x11, 0x00


	//----- nvinfo : EIATTR_KPARAM_INFO
	.align		4
.L_458:
        /*0048*/ 	.byte	0x04, 0x17
        /*004a*/ 	.short	(.L_460 - .L_459)
.L_459:
        /*004c*/ 	.word	0x00000000
        /*0050*/ 	.short	0x0010
        /*0052*/ 	.short	0x0048
        /*0054*/ 	.byte	0x00, 0xf0, 0x11, 0x00


	//----- nvinfo : EIATTR_KPARAM_INFO
	.align		4
.L_460:
        /*0058*/ 	.byte	0x04, 0x17
        /*005a*/ 	.short	(.L_462 - .L_461)
.L_461:
        /*005c*/ 	.word	0x00000000
        /*0060*/ 	.short	0x000f
        /*0062*/ 	.short	0x0044
        /*0064*/ 	.byte	0x00, 0xf0, 0x11, 0x00


	//----- nvinfo : EIATTR_KPARAM_INFO
	.align		4
.L_462:
        /*0068*/ 	.byte	0x04, 0x17
        /*006a*/ 	.short	(.L_464 - .L_463)
.L_463:
        /*006c*/ 	.word	0x00000000
        /*0070*/ 	.short	0x000e
        /*0072*/ 	.short	0x0040
        /*0074*/ 	.byte	0x00, 0xf0, 0x11, 0x00


	//----- nvinfo : EIATTR_KPARAM_INFO
	.align		4
.L_464:
        /*0078*/ 	.byte	0x04, 0x17
        /*007a*/ 	.short	(.L_466 - .L_465)
.L_465:
        /*007c*/ 	.word	0x00000000
        /*0080*/ 	.short	0x000d
        /*0082*/ 	.short	0x003c
        /*0084*/ 	.byte	0x00, 0xf0, 0x11, 0x00


	//----- nvinfo : EIATTR_KPARAM_INFO
	.align		4
.L_466:
        /*0088*/ 	.byte	0x04, 0x17
        /*008a*/ 	.short	(.L_468 - .L_467)
.L_467:
        /*008c*/ 	.word	0x00000000
        /*0090*/ 	.short	0x000c
        /*0092*/ 	.short	0x0038
        /*0094*/ 	.byte	0x00, 0xf0, 0x11, 0x00


	//----- nvinfo : EIATTR_KPARAM_INFO
	.align		4
.L_468:
        /*0098*/ 	.byte	0x04, 0x17
        /*009a*/ 	.short	(.L_470 - .L_469)
.L_469:
        /*009c*/ 	.word	0x00000000
        /*00a0*/ 	.short	0x000b
        /*00a2*/ 	.short	0x0034
        /*00a4*/ 	.byte	0x00, 0xf0, 0x11, 0x00


	//----- nvinfo : EIATTR_KPARAM_INFO
	.align		4
.L_470:
        /*00a8*/ 	.byte	0x04, 0x17
        /*00aa*/ 	.short	(.L_472 - .L_471)
.L_471:
        /*00ac*/ 	.word	0x00000000
        /*00b0*/ 	.short	0x000a
        /*00b2*/ 	.short	0x0030
        /*00b4*/ 	.byte	0x00, 0xf0, 0x11, 0x00


	//----- nvinfo : EIATTR_KPARAM_INFO
	.align		4
.L_472:
        /*00b8*/ 	.byte	0x04, 0x17
        /*00ba*/ 	.short	(.L_474 - .L_473)
.L_473:
        /*00bc*/ 	.word	0x00000000
        /*00c0*/ 	.short	0x0009
        /*00c2*/ 	.short	0x002c
        /*00c4*/ 	.byte	0x00, 0xf0, 0x11, 0x00


	//----- nvinfo : EIATTR_KPARAM_INFO
	.align		4
.L_474:
        /*00c8*/ 	.byte	0x04, 0x17
        /*00ca*/ 	.short	(.L_476 - .L_475)
.L_475:
        /*00cc*/ 	.word	0x00000000
        /*00d0*/ 	.short	0x0008
        /*00d2*/ 	.short	0x0028
        /*00d4*/ 	.byte	0x00, 0xf0, 0x11, 0x00


	//----- nvinfo : EIATTR_KPARAM_INFO
	.align		4
.L_476:
        /*00d8*/ 	.byte	0x04, 0x17
        /*00da*/ 	.short	(.L_478 - .L_477)
.L_477:
        /*00dc*/ 	.word	0x00000000
        /*00e0*/ 	.short	0x0007
        /*00e2*/ 	.short	0x0024
        /*00e4*/ 	.byte	0x00, 0xf0, 0x11, 0x00


	//----- nvinfo : EIATTR_KPARAM_INFO
	.align		4
.L_478:
        /*00e8*/ 	.byte	0x04, 0x17
        /*00ea*/ 	.short	(.L_480 - .L_479)
.L_479:
        /*00ec*/ 	.word	0x00000000
        /*00f0*/ 	.short	0x0006
        /*00f2*/ 	.short	0x0020
        /*00f4*/ 	.byte	0x00, 0xf0, 0x11, 0x00


	//----- nvinfo : EIATTR_KPARAM_INFO
	.align		4
.L_480:
        /*00f8*/ 	.byte	0x04, 0x17
        /*00fa*/ 	.short	(.L_482 - .L_481)
.L_481:
        /*00fc*/ 	.word	0x00000000
        /*0100*/ 	.short	0x0005
        /*0102*/ 	.short	0x001c
        /*0104*/ 	.byte	0x00, 0xf0, 0x11, 0x00


	//----- nvinfo : EIATTR_KPARAM_INFO
	.align		4
.L_482:
        /*0108*/ 	.byte	0x04, 0x17
        /*010a*/ 	.short	(.L_484 - .L_483)
.L_483:
        /*010c*/ 	.word	0x00000000
        /*0110*/ 	.short	0x0004
        /*0112*/ 	.short	0x0018
        /*0114*/ 	.byte	0x00, 0xf0, 0x11, 0x00


	//----- nvinfo : EIATTR_KPARAM_INFO
	.align		4
.L_484:
        /*0118*/ 	.byte	0x04, 0x17
        /*011a*/ 	.short	(.L_486 - .L_485)
.L_485:
        /*011c*/ 	.word	0x00000000
        /*0120*/ 	.short	0x0003
        /*0122*/ 	.short	0x0014
        /*0124*/ 	.byte	0x00, 0xf0, 0x11, 0x00


	//----- nvinfo : EIATTR_KPARAM_INFO
	.align		4
.L_486:
        /*0128*/ 	.byte	0x04, 0x17
        /*012a*/ 	.short	(.L_488 - .L_487)
.L_487:
        /*012c*/ 	.word	0x00000000
        /*0130*/ 	.short	0x0002
        /*0132*/ 	.short	0x0010
        /*0134*/ 	.byte	0x00, 0xf0, 0x11, 0x00


	//----- nvinfo : EIATTR_KPARAM_INFO
	.align		4
.L_488:
        /*0138*/ 	.byte	0x04, 0x17
        /*013a*/ 	.short	(.L_490 - .L_489)
.L_489:
        /*013c*/ 	.word	0x00000000
        /*0140*/ 	.short	0x0001
        /*0142*/ 	.short	0x0008
        /*0144*/ 	.byte	0x00, 0xf5, 0x21, 0x00


	//----- nvinfo : EIATTR_KPARAM_INFO
	.align		4
.L_490:
        /*0148*/ 	.byte	0x04, 0x17
        /*014a*/ 	.short	(.L_492 - .L_491)
.L_491:
        /*014c*/ 	.word	0x00000000
        /*0150*/ 	.short	0x0000
        /*0152*/ 	.short	0x0000
        /*0154*/ 	.byte	0x00, 0xf5, 0x21, 0x00


	//----- nvinfo : EIATTR_SPARSE_MMA_MASK
	.align		4
.L_492:
        /*0158*/ 	.byte	0x03, 0x50
        /*015a*/ 	.short	0x0000


	//----- nvinfo : EIATTR_MAXREG_COUNT
	.align		4
        /*015c*/ 	.byte	0x03, 0x1b
        /*015e*/ 	.short	0x00ff


	//----- nvinfo : EIATTR_MERCURY_ISA_VERSION
	.align		4
        /*0160*/ 	.byte	0x03, 0x5f
        /*0162*/ 	.short	0x0101


	//----- nvinfo : EIATTR_VRC_CTA_INIT_COUNT
	.align		4
        /*0164*/ 	.byte	0x02, 0x4a
	.zero		1
	.zero		1


	//----- nvinfo : EIATTR_EXIT_INSTR_OFFSETS
	.align		4
        /*0168*/ 	.byte	0x04, 0x1c
        /*016a*/ 	.short	(.L_494 - .L_493)


	//   ....[0]....
.L_493:
        /*016c*/ 	.word	0x000000d0


	//   ....[1]....
        /*0170*/ 	.word	0x000065a0


	//----- nvinfo : EIATTR_CRS_STACK_SIZE
	.align		4
.L_494:
        /*0174*/ 	.byte	0x04, 0x1e
        /*0176*/ 	.short	(.L_496 - .L_495)
.L_495:
        /*0178*/ 	.word	0x00000000


	//----- nvinfo : EIATTR_CBANK_PARAM_SIZE
	.align		4
.L_496:
        /*017c*/ 	.byte	0x03, 0x19
        /*017e*/ 	.short	0x005c


	//----- nvinfo : EIATTR_PARAM_CBANK
	.align		4
        /*0180*/ 	.byte	0x04, 0x0a
        /*0182*/ 	.short	(.L_498 - .L_497)
	.align		4
.L_497:
        /*0184*/ 	.word	index@(.nv.constant0.PrefilterSep9VKernel)
        /*0188*/ 	.short	0x0380
        /*018a*/ 	.short	0x005c


	//----- nvinfo : EIATTR_SW_WAR
	.align		4
.L_498:
        /*018c*/ 	.byte	0x04, 0x36
        /*018e*/ 	.short	(.L_500 - .L_499)
.L_499:
        /*0190*/ 	.word	0x00000008
.L_500:


//--------------------- .nv.info.PrefilterSep9HKernel --------------------------
	.section	.nv.info.PrefilterSep9HKernel,"",@"SHT_CUDA_INFO"
	.sectionflags	@""
	.align	4


	//----- nvinfo : EIATTR_CUDA_API_VERSION
	.align		4
        /*0000*/ 	.byte	0x04, 0x37
        /*0002*/ 	.short	(.L_502 - .L_501)
.L_501:
        /*0004*/ 	.word	0x00000082


	//----- nvinfo : EIATTR_KPARAM_INFO
	.align		4
.L_502:
        /*0008*/ 	.byte	0x04, 0x17
        /*000a*/ 	.short	(.L_504 - .L_503)
.L_503:
        /*000c*/ 	.word	0x00000000
        /*0010*/ 	.short	0x000a
        /*0012*/ 	.short	0x0030
        /*0014*/ 	.byte	0x00, 0xf0, 0x11, 0x00


	//----- nvinfo : EIATTR_KPARAM_INFO
	.align		4
.L_504:
        /*0018*/ 	.byte	0x04, 0x17
        /*001a*/ 	.short	(.L_506 - .L_505)
.L_505:
        /*001c*/ 	.word	0x00000000
        /*0020*/ 	.short	0x0009
        /*0022*/ 	.short	0x002c
        /*0024*/ 	.byte	0x00, 0xf0, 0x11, 0x00


	//----- nvinfo : EIATTR_KPARAM_INFO
	.align		4
.L_506:
        /*0028*/ 	.byte	0x04, 0x17
        /*002a*/ 	.short	(.L_508 - .L_507)
.L_507:
        /*002c*/ 	.word	0x00000000
        /*0030*/ 	.short	0x0008
        /*0032*/ 	.short	0x0028
        /*0034*/ 	.byte	0x00, 0xf0, 0x11, 0x00


	//----- nvinfo : EIATTR_KPARAM_INFO
	.align		4
.L_508:
        /*0038*/ 	.byte	0x04, 0x17
        /*003a*/ 	.short	(.L_510 - .L_509)
.L_509:
        /*003c*/ 	.word	0x00000000
        /*0040*/ 	.short	0x0007
        /*0042*/ 	.short	0x0024
        /*0044*/ 	.byte	0x00, 0xf0, 0x11, 0x00


	//----- nvinfo : EIATTR_KPARAM_INFO
	.align		4
.L_510:
        /*0048*/ 	.byte	0x04, 0x17
        /*004a*/ 	.short	(.L_512 - .L_511)
.L_511:
        /*004c*/ 	.word	0x00000000
        /*0050*/ 	.short	0x0006
        /*0052*/ 	.short	0x0020
        /*0054*/ 	.byte	0x00, 0xf0, 0x11, 0x00


	//----- nvinfo : EIATTR_KPARAM_INFO
	.align		4
.L_512:
        /*0058*/ 	.byte	0x04, 0x17
        /*005a*/ 	.short	(.L_514 - .L_513)
.L_513:
        /*005c*/ 	.word	0x00000000
        /*0060*/ 	.short	0x0005
        /*0062*/ 	.short	0x001c
        /*0064*/ 	.byte	0x00, 0xf0, 0x11, 0x00


	//----- nvinfo : EIATTR_KPARAM_INFO
	.align		4
.L_514:
        /*0068*/ 	.byte	0x04, 0x17
        /*006a*/ 	.short	(.L_516 - .L_515)
.L_515:
        /*006c*/ 	.word	0x00000000
        /*0070*/ 	.short	0x0004
        /*0072*/ 	.short	0x0018
        /*0074*/ 	.byte	0x00, 0xf0, 0x11, 0x00


	//----- nvinfo : EIATTR_KPARAM_INFO
	.align		4
.L_516:
        /*0078*/ 	.byte	0x04, 0x17
        /*007a*/ 	.short	(.L_518 - .L_517)
.L_517:
        /*007c*/ 	.word	0x00000000
        /*0080*/ 	.short	0x0003
        /*0082*/ 	.short	0x0014
        /*0084*/ 	.byte	0x00, 0xf0, 0x11, 0x00


	//----- nvinfo : EIATTR_KPARAM_INFO
	.align		4
.L_518:
        /*0088*/ 	.byte	0x04, 0x17
        /*008a*/ 	.short	(.L_520 - .L_519)
.L_519:
        /*008c*/ 	.word	0x00000000
        /*0090*/ 	.short	0x0002
        /*0092*/ 	.short	0x0010
        /*0094*/ 	.byte	0x00, 0xf0, 0x11, 0x00


	//----- nvinfo : EIATTR_KPARAM_INFO
	.align		4
.L_520:
        /*0098*/ 	.byte	0x04, 0x17
        /*009a*/ 	.short	(.L_522 - .L_521)
.L_521:
        /*009c*/ 	.word	0x00000000
        /*00a0*/ 	.short	0x0001
        /*00a2*/ 	.short	0x0008
        /*00a4*/ 	.byte	0x00, 0xf5, 0x21, 0x00


	//----- nvinfo : EIATTR_KPARAM_INFO
	.align		4
.L_522:
        /*00a8*/ 	.byte	0x04, 0x17
        /*00aa*/ 	.short	(.L_524 - .L_523)
.L_523:
        /*00ac*/ 	.word	0x00000000
        /*00b0*/ 	.short	0x0000
        /*00b2*/ 	.short	0x0000
        /*00b4*/ 	.byte	0x00, 0xf5, 0x21, 0x00


	//----- nvinfo : EIATTR_SPARSE_MMA_MASK
	.align		4
.L_524:
        /*00b8*/ 	.byte	0x03, 0x50
        /*00ba*/ 	.short	0x0000


	//----- nvinfo : EIATTR_MAXREG_COUNT
	.align		4
        /*00bc*/ 	.byte	0x03, 0x1b
        /*00be*/ 	.short	0x00ff


	//----- nvinfo : EIATTR_MERCURY_ISA_VERSION
	.align		4
        /*00c0*/ 	.byte	0x03, 0x5f
        /*00c2*/ 	.short	0x0101


	//----- nvinfo : EIATTR_VRC_CTA_INIT_COUNT
	.align		4
        /*00c4*/ 	.byte	0x02, 0x4a
	.zero		1
	.zero		1


	//----- nvinfo : EIATTR_EXIT_INSTR_OFFSETS
	.align		4
        /*00c8*/ 	.byte	0x04, 0x1c
        /*00ca*/ 	.short	(.L_526 - .L_525)


	//   ....[0]....
.L_525:
        /*00cc*/ 	.word	0x000000d0


	//   ....[1]....
        /*00d0*/ 	.word	0x00004580


	//----- nvinfo : EIATTR_CRS_STACK_SIZE
	.align		4
.L_526:
        /*00d4*/ 	.byte	0x04, 0x1e
        /*00d6*/ 	.short	(.L_528 - .L_527)
.L_527:
        /*00d8*/ 	.word	0x00000000


	//----- nvinfo : EIATTR_CBANK_PARAM_SIZE
	.align		4
.L_528:
        /*00dc*/ 	.byte	0x03, 0x19
        /*00de*/ 	.short	0x0034


	//----- nvinfo : EIATTR_PARAM_CBANK
	.align		4
        /*00e0*/ 	.byte	0x04, 0x0a
        /*00e2*/ 	.short	(.L_530 - .L_529)
	.align		4
.L_529:
        /*00e4*/ 	.word	index@(.nv.constant0.PrefilterSep9HKernel)
        /*00e8*/ 	.short	0x0380
        /*00ea*/ 	.short	0x0034


	//----- nvinfo : EIATTR_SW_WAR
	.align		4
.L_530:
        /*00ec*/ 	.byte	0x04, 0x36
        /*00ee*/ 	.short	(.L_532 - .L_531)
.L_531:
        /*00f0*/ 	.word	0x00000008
.L_532:


//--------------------- .nv.info.PrefilterSep5VKernel --------------------------
	.section	.nv.info.PrefilterSep5VKernel,"",@"SHT_CUDA_INFO"
	.sectionflags	@""
	.align	4


	//----- nvinfo : EIATTR_CUDA_API_VERSION
	.align		4
        /*0000*/ 	.byte	0x04, 0x37
        /*0002*/ 	.short	(.L_534 - .L_533)
.L_533:
        /*0004*/ 	.word	0x00000082


	//----- nvinfo : EIATTR_KPARAM_INFO
	.align		4
.L_534:
        /*0008*/ 	.byte	0x04, 0x17
        /*000a*/ 	.short	(.L_536 - .L_535)
.L_535:
        /*000c*/ 	.word	0x00000000
        /*0010*/ 	.short	0x0014
        /*0012*/ 	.short	0x0058
        /*0014*/ 	.byte	0x00, 0xf0, 0x11, 0x00


	//----- nvinfo : EIATTR_KPARAM_INFO
	.align		4
.L_536:
        /*0018*/ 	.byte	0x04, 0x17
        /*001a*/ 	.short	(.L_538 - .L_537)
.L_537:
        /*001c*/ 	.word	0x00000000
        /*0020*/ 	.short	0x0013
        /*0022*/ 	.short	0x0054
        /*0024*/ 	.byte	0x00, 0xf0, 0x11, 0x00


	//----- nvinfo : EIATTR_KPARAM_INFO
	.align		4
.L_538:
        /*0028*/ 	.byte	0x04, 0x17
        /*002a*/ 	.short	(.L_540 - .L_539)
.L_539:
        /*002c*/ 	.word	0x00000000
        /*0030*/ 	.short	0x0012
        /*0032*/ 	.short	0x0050
        /*0034*/ 	.byte	0x00, 0xf0, 0x11, 0x00


	//----- nvinfo : EIATTR_KPARAM_INFO
	.align		4
.L_540:
        /*0038*/ 	.byte	0x04, 0x17
        /*003a*/ 	.short	(.L_542 - .L_541)
.L_541:
        /*003c*/ 	.word	0x00000000
        /*0040*/ 	.short	0x0011
        /*0042*/ 	.short	0x004c
        /*0044*/ 	.byte	0x00, 0xf0, 0x11, 0x00


	//----- nvinfo : EIATTR_KPARAM_INFO
	.align		4
.L_542:
        /*0048*/ 	.byte	0x04, 0x17
        /*004a*/ 	.short	(.L_544 - .L_543)
.L_543:
        /*004c*/ 	.word	0x00000000
        /*0050*/ 	.short	0x0010
        /*0052*/ 	.short	0x0048
        /*0054*/ 	.byte	0x00, 0xf0, 0x11, 0x00


	//----- nvinfo : EIATTR_KPARAM_INFO
	.align		4
.L_544:
        /*0058*/ 	.byte	0x04, 0x17
        /*005a*/ 	.short	(.L_546 - .L_545)
.L_545:
        /*005c*/ 	.word	0x00000000
        /*0060*/ 	.short	0x000f
        /*0062*/ 	.short	0x0044
        /*0064*/ 	.byte	0x00, 0xf0, 0x11, 0x00


	//----- nvinfo : EIATTR_KPARAM_INFO
	.align		4
.L_546:
        /*0068*/ 	.byte	0x04, 0x17
        /*006a*/ 	.short	(.L_548 - .L_547)
.L_547:
        /*006c*/ 	.word	0x00000000
        /*0070*/ 	.short	0x000e
        /*0072*/ 	.short	0x0040
        /*0074*/ 	.byte	0x00, 0xf0, 0x11, 0x00


	//----- nvinfo : EIATTR_KPARAM_INFO
	.align		4
.L_548:
        /*0078*/ 	.byte	0x04, 0x17
        /*007a*/ 	.short	(.L_550 - .L_549)
.L_549:
        /*007c*/ 	.word	0x00000000
        /*0080*/ 	.short	0x000d
        /*0082*/ 	.short	0x003c
        /*0084*/ 	.byte	0x00, 0xf0, 0x11, 0x00


	//----- nvinfo : EIATTR_KPARAM_INFO
	.align		4
.L_550:
        /*0088*/ 	.byte	0x04, 0x17
        /*008a*/ 	.short	(.L_552 - .L_551)
.L_551:
        /*008c*/ 	.word	0x00000000
        /*0090*/ 	.short	0x000c
        /*0092*/ 	.short	0x0038
        /*0094*/ 	.byte	0x00, 0xf0, 0x11, 0x00


	//----- nvinfo : EIATTR_KPARAM_INFO
	.align		4
.L_552:
        /*0098*/ 	.byte	0x04, 0x17
        /*009a*/ 	.short	(.L_554 - .L_553)
.L_553:
        /*009c*/ 	.word	0x00000000
        /*00a0*/ 	.short	0x000b
        /*00a2*/ 	.short	0x0034
        /*00a4*/ 	.byte	0x00, 0xf0, 0x11, 0x00


	//----- nvinfo : EIATTR_KPARAM_INFO
	.align		4
.L_554:
        /*00a8*/ 	.byte	0x04, 0x17
        /*00aa*/ 	.short	(.L_556 - .L_555)
.L_555:
        /*00ac*/ 	.word	0x00000000
        /*00b0*/ 	.short	0x000a
        /*00b2*/ 	.short	0x0030
        /*00b4*/ 	.byte	0x00, 0xf0, 0x11, 0x00


	//----- nvinfo : EIATTR_KPARAM_INFO
	.align		4
.L_556:
        /*00b8*/ 	.byte	0x04, 0x17
        /*00ba*/ 	.short	(.L_558 - .L_557)
.L_557:
        /*00bc*/ 	.word	0x00000000
        /*00c0*/ 	.short	0x0009
        /*00c2*/ 	.short	0x002c
        /*00c4*/ 	.byte	0x00, 0xf0, 0x11, 0x00


	//----- nvinfo : EIATTR_KPARAM_INFO
	.align		4
.L_558:
        /*00c8*/ 	.byte	0x04, 0x17
        /*00ca*/ 	.short	(.L_560 - .L_559)
.L_559:
        /*00cc*/ 	.word	0x00000000
        /*00d0*/ 	.short	0x0008
        /*00d2*/ 	.short	0x0028
        /*00d4*/ 	.byte	0x00, 0xf0, 0x11, 0x00


	//----- nvinfo : EIATTR_KPARAM_INFO
	.align		4
.L_560:
        /*00d8*/ 	.byte	0x04, 0x17
        /*00da*/ 	.short	(.L_562 - .L_561)
.L_561:
        /*00dc*/ 	.word	0x00000000
        /*00e0*/ 	.short	0x0007
        /*00e2*/ 	.short	0x0024
        /*00e4*/ 	.byte	0x00, 0xf0, 0x11, 0x00


	//----- nvinfo : EIATTR_KPARAM_INFO
	.align		4
.L_562:
        /*00e8*/ 	.byte	0x04, 0x17
        /*00ea*/ 	.short	(.L_564 - .L_563)
.L_563:
        /*00ec*/ 	.word	0x00000000
        /*00f0*/ 	.short	0x0006
        /*00f2*/ 	.short	0x0020
        /*00f4*/ 	.byte	0x00, 0xf0, 0x11, 0x00


	//----- nvinfo : EIATTR_KPARAM_INFO
	.align		4
.L_564:
        /*00f8*/ 	.byte	0x04, 0x17
        /*00fa*/ 	.short	(.L_566 - .L_565)
.L_565:
        /*00fc*/ 	.word	0x00000000
        /*0100*/ 	.short	0x0005
        /*0102*/ 	.short	0x001c
        /*0104*/ 	.byte	0x00, 0xf0, 0x11, 0x00


	//----- nvinfo : EIATTR_KPARAM_INFO
	.align		4
.L_566:
        /*0108*/ 	.byte	0x04, 0x17
        /*010a*/ 	.short	(.L_568 - .L_567)
.L_567:
        /*010c*/ 	.word	0x00000000
        /*0110*/ 	.short	0x0004
        /*0112*/ 	.short	0x0018
        /*0114*/ 	.byte	0x00, 0xf0, 0x11, 0x00


	//----- nvinfo : EIATTR_KPARAM_INFO
	.align		4
.L_568:
        /*0118*/ 	.byte	0x04, 0x17
        /*011a*/ 	.short	(.L_570 - .L_569)
.L_569:
        /*011c*/ 	.word	0x00000000
        /*0120*/ 	.short	0x0003
        /*0122*/ 	.short	0x0014
        /*0124*/ 	.byte	0x00, 0xf0, 0x11, 0x00


	//----- nvinfo : EIATTR_KPARAM_INFO
	.align		4
.L_570:
        /*0128*/ 	.byte	0x04, 0x17
        /*012a*/ 	.short	(.L_572 - .L_571)
.L_571:
        /*012c*/ 	.word	0x00000000
        /*0130*/ 	.short	0x0002
        /*0132*/ 	.short	0x0010
        /*0134*/ 	.byte	0x00, 0xf0, 0x11, 0x00


	//----- nvinfo : EIATTR_KPARAM_INFO
	.align		4
.L_572:
        /*0138*/ 	.byte	0x04, 0x17
        /*013a*/ 	.short	(.L_574 - .L_573)
.L_573:
        /*013c*/ 	.word	0x00000000
        /*0140*/ 	.short	0x0001
        /*0142*/ 	.short	0x0008
        /*0144*/ 	.byte	0x00, 0xf5, 0x21, 0x00


	//----- nvinfo : EIATTR_KPARAM_INFO
	.align		4
.L_574:
        /*0148*/ 	.byte	0x04, 0x17
        /*014a*/ 	.short	(.L_576 - .L_575)
.L_575:
        /*014c*/ 	.word	0x00000000
        /*0150*/ 	.short	0x0000
        /*0152*/ 	.short	0x0000
        /*0154*/ 	.byte	0x00, 0xf5, 0x21, 0x00


	//----- nvinfo : EIATTR_SPARSE_MMA_MASK
	.align		4
.L_576:
        /*0158*/ 	.byte	0x03, 0x50
        /*015a*/ 	.short	0x0000


	//----- nvinfo : EIATTR_MAXREG_COUNT
	.align		4
        /*015c*/ 	.byte	0x03, 0x1b
        /*015e*/ 	.short	0x00ff


	//----- nvinfo : EIATTR_MERCURY_ISA_VERSION
	.align		4
        /*0160*/ 	.byte	0x03, 0x5f
        /*0162*/ 	.short	0x0101


	//----- nvinfo : EIATTR_VRC_CTA_INIT_COUNT
	.align		4
        /*0164*/ 	.byte	0x02, 0x4a
	.zero		1
	.zero		1


	//----- nvinfo : EIATTR_EXIT_INSTR_OFFSETS
	.align		4
        /*0168*/ 	.byte	0x04, 0x1c
        /*016a*/ 	.short	(.L_578 - .L_577)


	//   ....[0]....
.L_577:
        /*016c*/ 	.word	0x000000d0


	//   ....[1]....
        /*0170*/ 	.word	0x00005630


	//----- nvinfo : EIATTR_CRS_STACK_SIZE
	.align		4
.L_578:
        /*0174*/ 	.byte	0x04, 0x1e
        /*0176*/ 	.short	(.L_580 - .L_579)
.L_579:
        /*0178*/ 	.word	0x00000000


	//----- nvinfo : EIATTR_CBANK_PARAM_SIZE
	.align		4
.L_580:
        /*017c*/ 	.byte	0x03, 0x19
        /*017e*/ 	.short	0x005c


	//----- nvinfo : EIATTR_PARAM_CBANK
	.align		4
        /*0180*/ 	.byte	0x04, 0x0a
        /*0182*/ 	.short	(.L_582 - .L_581)
	.align		4
.L_581:
        /*0184*/ 	.word	index@(.nv.constant0.PrefilterSep5VKernel)
        /*0188*/ 	.short	0x0380
        /*018a*/ 	.short	0x005c


	//----- nvinfo : EIATTR_SW_WAR
	.align		4
.L_582:
        /*018c*/ 	.byte	0x04, 0x36
        /*018e*/ 	.short	(.L_584 - .L_583)
.L_583:
        /*0190*/ 	.word	0x00000008
.L_584:


//--------------------- .nv.info.PrefilterSep5HKernel --------------------------
	.section	.nv.info.PrefilterSep5HKernel,"",@"SHT_CUDA_INFO"
	.sectionflags	@""
	.align	4


	//----- nvinfo : EIATTR_CUDA_API_VERSION
	.align		4
        /*0000*/ 	.byte	0x04, 0x37
        /*0002*/ 	.short	(.L_586 - .L_585)
.L_585:
        /*0004*/ 	.word	0x00000082


	//----- nvinfo : EIATTR_KPARAM_INFO
	.align		4
.L_586:
        /*0008*/ 	.byte	0x04, 0x17
        /*000a*/ 	.short	(.L_588 - .L_587)
.L_587:
        /*000c*/ 	.word	0x00000000
        /*0010*/ 	.short	0x000a
        /*0012*/ 	.short	0x0030
        /*0014*/ 	.byte	0x00, 0xf0, 0x11, 0x00


	//----- nvinfo : EIATTR_KPARAM_INFO
	.align		4
.L_588:
        /*0018*/ 	.byte	0x04, 0x17
        /*001a*/ 	.short	(.L_590 - .L_589)
.L_589:
        /*001c*/ 	.word	0x00000000
        /*0020*/ 	.short	0x0009
        /*0022*/ 	.short	0x002c
        /*0024*/ 	.byte	0x00, 0xf0, 0x11, 0x00


	//----- nvinfo : EIATTR_KPARAM_INFO
	.align		4
.L_590:
        /*0028*/ 	.byte	0x04, 0x17
        /*002a*/ 	.short	(.L_592 - .L_591)
.L_591:
        /*002c*/ 	.word	0x00000000
        /*0030*/ 	.short	0x0008
        /*0032*/ 	.short	0x0028
        /*0034*/ 	.byte	0x00, 0xf0, 0x11, 0x00


	//----- nvinfo : EIATTR_KPARAM_INFO
	.align		4
.L_592:
        /*0038*/ 	.byte	0x04, 0x17
        /*003a*/ 	.short	(.L_594 - .L_593)
.L_593:
        /*003c*/ 	.word	0x00000000
        /*0040*/ 	.short	0x0007
        /*0042*/ 	.short	0x0024
        /*0044*/ 	.byte	0x00, 0xf0, 0x11, 0x00


	//----- nvinfo : EIATTR_KPARAM_INFO
	.align		4
.L_594:
        /*0048*/ 	.byte	0x04, 0x17
        /*004a*/ 	.short	(.L_596 - .L_595)
.L_595:
        /*004c*/ 	.word	0x00000000
        /*0050*/ 	.short	0x0006
        /*0052*/ 	.short	0x0020
        /*0054*/ 	.byte	0x00, 0xf0, 0x11, 0x00


	//----- nvinfo : EIATTR_KPARAM_INFO
	.align		4
.L_596:
        /*0058*/ 	.byte	0x04, 0x17
        /*005a*/ 	.short	(.L_598 - .L_597)
.L_597:
        /*005c*/ 	.word	0x00000000
        /*0060*/ 	.short	0x0005
        /*0062*/ 	.short	0x001c
        /*0064*/ 	.byte	0x00, 0xf0, 0x11, 0x00


	//----- nvinfo : EIATTR_KPARAM_INFO
	.align		4
.L_598:
        /*0068*/ 	.byte	0x04, 0x17
        /*006a*/ 	.short	(.L_600 - .L_599)
.L_599:
        /*006c*/ 	.word	0x00000000
        /*0070*/ 	.short	0x0004
        /*0072*/ 	.short	0x0018
        /*0074*/ 	.byte	0x00, 0xf0, 0x11, 0x00


	//----- nvinfo : EIATTR_KPARAM_INFO
	.align		4
.L_600:
        /*0078*/ 	.byte	0x04, 0x17
        /*007a*/ 	.short	(.L_602 - .L_601)
.L_601:
        /*007c*/ 	.word	0x00000000
        /*0080*/ 	.short	0x0003
        /*0082*/ 	.short	0x0014
        /*0084*/ 	.byte	0x00, 0xf0, 0x11, 0x00


	//----- nvinfo : EIATTR_KPARAM_INFO
	.align		4
.L_602:
        /*0088*/ 	.byte	0x04, 0x17
        /*008a*/ 	.short	(.L_604 - .L_603)
.L_603:
        /*008c*/ 	.word	0x00000000
        /*0090*/ 	.short	0x0002
        /*0092*/ 	.short	0x0010
        /*0094*/ 	.byte	0x00, 0xf0, 0x11, 0x00


	//----- nvinfo : EIATTR_KPARAM_INFO
	.align		4
.L_604:
        /*0098*/ 	.byte	0x04, 0x17
        /*009a*/ 	.short	(.L_606 - .L_605)
.L_605:
        /*009c*/ 	.word	0x00000000
        /*00a0*/ 	.short	0x0001
        /*00a2*/ 	.short	0x0008
        /*00a4*/ 	.byte	0x00, 0xf5, 0x21, 0x00


	//----- nvinfo : EIATTR_KPARAM_INFO
	.align		4
.L_606:
        /*00a8*/ 	.byte	0x04, 0x17
        /*00aa*/ 	.short	(.L_608 - .L_607)
.L_607:
        /*00ac*/ 	.word	0x00000000
        /*00b0*/ 	.short	0x0000
        /*00b2*/ 	.short	0x0000
        /*00b4*/ 	.byte	0x00, 0xf5, 0x21, 0x00


	//----- nvinfo : EIATTR_SPARSE_MMA_MASK
	.align		4
.L_608:
        /*00b8*/ 	.byte	0x03, 0x50
        /*00ba*/ 	.short	0x0000


	//----- nvinfo : EIATTR_MAXREG_COUNT
	.align		4
        /*00bc*/ 	.byte	0x03, 0x1b
        /*00be*/ 	.short	0x00ff


	//----- nvinfo : EIATTR_MERCURY_ISA_VERSION
	.align		4
        /*00c0*/ 	.byte	0x03, 0x5f
        /*00c2*/ 	.short	0x0101


	//----- nvinfo : EIATTR_VRC_CTA_INIT_COUNT
	.align		4
        /*00c4*/ 	.byte	0x02, 0x4a
	.zero		1
	.zero		1


	//----- nvinfo : EIATTR_EXIT_INSTR_OFFSETS
	.align		4
        /*00c8*/ 	.byte	0x04, 0x1c
        /*00ca*/ 	.short	(.L_610 - .L_609)


	//   ....[0]....
.L_609:
        /*00cc*/ 	.word	0x000000d0


	//   ....[1]....
        /*00d0*/ 	.word	0x000027d0


	//----- nvinfo : EIATTR_CRS_STACK_SIZE
	.align		4
.L_610:
        /*00d4*/ 	.byte	0x04, 0x1e
        /*00d6*/ 	.short	(.L_612 - .L_611)
.L_611:
        /*00d8*/ 	.word	0x00000000


	//----- nvinfo : EIATTR_CBANK_PARAM_SIZE
	.align		4
.L_612:
        /*00dc*/ 	.byte	0x03, 0x19
        /*00de*/ 	.short	0x0034


	//----- nvinfo : EIATTR_PARAM_CBANK
	.align		4
        /*00e0*/ 	.byte	0x04, 0x0a
        /*00e2*/ 	.short	(.L_614 - .L_613)
	.align		4
.L_613:
        /*00e4*/ 	.word	index@(.nv.constant0.PrefilterSep5HKernel)
        /*00e8*/ 	.short	0x0380
        /*00ea*/ 	.short	0x0034


	//----- nvinfo : EIATTR_SW_WAR
	.align		4
.L_614:
        /*00ec*/ 	.byte	0x04, 0x36
        /*00ee*/ 	.short	(.L_616 - .L_615)
.L_615:
        /*00f0*/ 	.word	0x00000008
.L_616:


//--------------------- .nv.info.Prefilter25TapKernel --------------------------
	.section	.nv.info.Prefilter25TapKernel,"",@"SHT_CUDA_INFO"
	.sectionflags	@""
	.align	4


	//----- nvinfo : EIATTR_CUDA_API_VERSION
	.align		4
        /*0000*/ 	.byte	0x04, 0x37
        /*0002*/ 	.short	(.L_618 - .L_617)
.L_617:
        /*0004*/ 	.word	0x00000082


	//----- nvinfo : EIATTR_KPARAM_INFO
	.align		4
.L_618:
        /*0008*/ 	.byte	0x04, 0x17
        /*000a*/ 	.short	(.L_620 - .L_619)
.L_619:
        /*000c*/ 	.word	0x00000000
        /*0010*/ 	.short	0x0017
        /*0012*/ 	.short	0x0064
        /*0014*/ 	.byte	0x00, 0xf0, 0x11, 0x00


	//----- nvinfo : EIATTR_KPARAM_INFO
	.align		4
.L_620:
        /*0018*/ 	.byte	0x04, 0x17
        /*001a*/ 	.short	(.L_622 - .L_621)
.L_621:
        /*001c*/ 	.word	0x00000000
        /*0020*/ 	.short	0x0016
        /*0022*/ 	.short	0x0060
        /*0024*/ 	.byte	0x00, 0xf0, 0x11, 0x00


	//----- nvinfo : EIATTR_KPARAM_INFO
	.align		4
.L_622:
        /*0028*/ 	.byte	0x04, 0x17
        /*002a*/ 	.short	(.L_624 - .L_623)
.L_623:
        /*002c*/ 	.word	0x00000000
        /*0030*/ 	.short	0x0015
        /*0032*/ 	.short	0x005c
        /*0034*/ 	.byte	0x00, 0xf0, 0x11, 0x00


	//----- nvinfo : EIATTR_KPARAM_INFO
	.align		4
.L_624:
        /*0038*/ 	.byte	0x04, 0x17
        /*003a*/ 	.short	(.L_626 - .L_625)
.L_625:
        /*003c*/ 	.word	0x00000000
        /*0040*/ 	.short	0x0014
        /*0042*/ 	.short	0x0058
        /*0044*/ 	.byte	0x00, 0xf0, 0x11, 0x00


	//----- nvinfo : EIATTR_KPARAM_INFO
	.align		4
.L_626:
        /*0048*/ 	.byte	0x04, 0x17
        /*004a*/ 	.short	(.L_628 - .L_627)
.L_627:
        /*004c*/ 	.word	0x00000000
        /*0050*/ 	.short	0x0013
        /*0052*/ 	.short	0x0054
        /*0054*/ 	.byte	0x00, 0xf0, 0x11, 0x00


	//----- nvinfo : EIATTR_KPARAM_INFO
	.align		4
.L_628:
        /*0058*/ 	.byte	0x04, 0x17
        /*005a*/ 	.short	(.L_630 - .L_629)
.L_629:
        /*005c*/ 	.word	0x00000000
        /*0060*/ 	.short	0x0012
        /*0062*/ 	.short	0x0050
        /*0064*/ 	.byte	0x00, 0xf0, 0x11, 0x00


	//----- nvinfo : EIATTR_KPARAM_INFO
	.align		4
.L_630:
        /*0068*/ 	.byte	0x04, 0x17
        /*006a*/ 	.short	(.L_632 - .L_631)
.L_631:
        /*006c*/ 	.word	0x00000000
        /*0070*/ 	.short	0x0011
        /*0072*/ 	.short	0x004c
        /*0074*/ 	.byte	0x00, 0xf0, 0x11, 0x00


	//----- nvinfo : EIATTR_KPARAM_INFO
	.align		4
.L_632:
        /*0078*/ 	.byte	0x04, 0x17
        /*007a*/ 	.short	(.L_634 - .L_633)
.L_633:
        /*007c*/ 	.word	0x00000000
        /*0080*/ 	.short	0x0010
        /*0082*/ 	.short	0x0048
        /*0084*/ 	.byte	0x00, 0xf0, 0x11, 0x00


	//----- nvinfo : EIATTR_KPARAM_INFO
	.align		4
.L_634:
        /*0088*/ 	.byte	0x04, 0x17
        /*008a*/ 	.short	(.L_636 - .L_635)
.L_635:
        /*008c*/ 	.word	0x00000000
        /*0090*/ 	.short	0x000f
        /*0092*/ 	.short	0x0044
        /*0094*/ 	.byte	0x00, 0xf0, 0x11, 0x00


	//----- nvinfo : EIATTR_KPARAM_INFO
	.align		4
.L_636:
        /*0098*/ 	.byte	0x04, 0x17
        /*009a*/ 	.short	(.L_638 - .L_637)
.L_637:
        /*009c*/ 	.word	0x00000000
        /*00a0*/ 	.short	0x000e
        /*00a2*/ 	.short	0x0040
        /*00a4*/ 	.byte	0x00, 0xf0, 0x11, 0x00


	//----- nvinfo : EIATTR_KPARAM_INFO
	.align		4
.L_638:
        /*00a8*/ 	.byte	0x04, 0x17
        /*00aa*/ 	.short	(.L_640 - .L_639)
.L_639:
        /*00ac*/ 	.word	0x00000000
        /*00b0*/ 	.short	0x000d
        /*00b2*/ 	.short	0x003c
        /*00b4*/ 	.byte	0x00, 0xf0, 0x11, 0x00


	//----- nvinfo : EIATTR_KPARAM_INFO
	.align		4
.L_640:
        /*00b8*/ 	.byte	0x04, 0x17
        /*00ba*/ 	.short	(.L_642 - .L_641)
.L_641:
        /*00bc*/ 	.word	0x00000000
        /*00c0*/ 	.short	0x000c
        /*00c2*/ 	.short	0x0038
        /*00c4*/ 	.byte	0x00, 0xf0, 0x11, 0x00


	//----- nvinfo : EIATTR_KPARAM_INFO
	.align		4
.L_642:
        /*00c8*/ 	.byte	0x04, 0x17
        /*00ca*/ 	.short	(.L_644 - .L_643)
.L_643:
        /*00cc*/ 	.word	0x00000000
        /*00d0*/ 	.short	0x000b
        /*00d2*/ 	.short	0x0034
        /*00d4*/ 	.byte	0x00, 0xf0, 0x11, 0x00


	//----- nvinfo : EIATTR_KPARAM_INFO
	.align		4
.L_644:
        /*00d8*/ 	.byte	0x04, 0x17
        /*00da*/ 	.short	(.L_646 - .L_645)
.L_645:
        /*00dc*/ 	.word	0x00000000
        /*00e0*/ 	.short	0x000a
        /*00e2*/ 	.short	0x0030
        /*00e4*/ 	.byte	0x00, 0xf0, 0x11, 0x00


	//----- nvinfo : EIATTR_KPARAM_INFO
	.align		4
.L_646:
        /*00e8*/ 	.byte	0x04, 0x17
        /*00ea*/ 	.short	(.L_648 - .L_647)
.L_647:
        /*00ec*/ 	.word	0x00000000
        /*00f0*/ 	.short	0x0009
        /*00f2*/ 	.short	0x002c
        /*00f4*/ 	.byte	0x00, 0xf0, 0x11, 0x00


	//----- nvinfo : EIATTR_KPARAM_INFO
	.align		4
.L_648:
        /*00f8*/ 	.byte	0x04, 0x17
        /*00fa*/ 	.short	(.L_650 - .L_649)
.L_649:
        /*00fc*/ 	.word	0x00000000
        /*0100*/ 	.short	0x0008
        /*0102*/ 	.short	0x0028
        /*0104*/ 	.byte	0x00, 0xf0, 0x11, 0x00


	//----- nvinfo : EIATTR_KPARAM_INFO
	.align		4
.L_650:
        /*0108*/ 	.byte	0x04, 0x17
        /*010a*/ 	.short	(.L_652 - .L_651)
.L_651:
        /*010c*/ 	.word	0x00000000
        /*0110*/ 	.short	0x0007
        /*0112*/ 	.short	0x0024
        /*0114*/ 	.byte	0x00, 0xf0, 0x11, 0x00


	//----- nvinfo : EIATTR_KPARAM_INFO
	.align		4
.L_652:
        /*0118*/ 	.byte	0x04, 0x17
        /*011a*/ 	.short	(.L_654 - .L_653)
.L_653:
        /*011c*/ 	.word	0x00000000
        /*0120*/ 	.short	0x0006
        /*0122*/ 	.short	0x0020
        /*0124*/ 	.byte	0x00, 0xf0, 0x11, 0x00


	//----- nvinfo : EIATTR_KPARAM_INFO
	.align		4
.L_654:
        /*0128*/ 	.byte	0x04, 0x17
        /*012a*/ 	.short	(.L_656 - .L_655)
.L_655:
        /*012c*/ 	.word	0x00000000
        /*0130*/ 	.short	0x0005
        /*0132*/ 	.short	0x001c
        /*0134*/ 	.byte	0x00, 0xf0, 0x11, 0x00


	//----- nvinfo : EIATTR_KPARAM_INFO
	.align		4
.L_656:
        /*0138*/ 	.byte	0x04, 0x17
        /*013a*/ 	.short	(.L_658 - .L_657)
.L_657:
        /*013c*/ 	.word	0x00000000
        /*0140*/ 	.short	0x0004
        /*0142*/ 	.short	0x0018
        /*0144*/ 	.byte	0x00, 0xf0, 0x11, 0x00


	//----- nvinfo : EIATTR_KPARAM_INFO
	.align		4
.L_658:
        /*0148*/ 	.byte	0x04, 0x17
        /*014a*/ 	.short	(.L_660 - .L_659)
.L_659:
        /*014c*/ 	.word	0x00000000
        /*0150*/ 	.short	0x0003
        /*0152*/ 	.short	0x0014
        /*0154*/ 	.byte	0x00, 0xf0, 0x11, 0x00


	//----- nvinfo : EIATTR_KPARAM_INFO
	.align		4
.L_660:
        /*0158*/ 	.byte	0x04, 0x17
        /*015a*/ 	.short	(.L_662 - .L_661)
.L_661:
        /*015c*/ 	.word	0x00000000
        /*0160*/ 	.short	0x0002
        /*0162*/ 	.short	0x0010
        /*0164*/ 	.byte	0x00, 0xf0, 0x11, 0x00


	//----- nvinfo : EIATTR_KPARAM_INFO
	.align		4
.L_662:
        /*0168*/ 	.byte	0x04, 0x17
        /*016a*/ 	.short	(.L_664 - .L_663)
.L_663:
        /*016c*/ 	.word	0x00000000
        /*0170*/ 	.short	0x0001
        /*0172*/ 	.short	0x0008
        /*0174*/ 	.byte	0x00, 0xf5, 0x21, 0x00


	//----- nvinfo : EIATTR_KPARAM_INFO
	.align		4
.L_664:
        /*0178*/ 	.byte	0x04, 0x17
        /*017a*/ 	.short	(.L_666 - .L_665)
.L_665:
        /*017c*/ 	.word	0x00000000
        /*0180*/ 	.short	0x0000
        /*0182*/ 	.short	0x0000
        /*0184*/ 	.byte	0x00, 0xf5, 0x21, 0x00


	//----- nvinfo : EIATTR_SPARSE_MMA_MASK
	.align		4
.L_666:
        /*0188*/ 	.byte	0x03, 0x50
        /*018a*/ 	.short	0x0000


	//----- nvinfo : EIATTR_MAXREG_COUNT
	.align		4
        /*018c*/ 	.byte	0x03, 0x1b
        /*018e*/ 	.short	0x00ff


	//----- nvinfo : EIATTR_MERCURY_ISA_VERSION
	.align		4
        /*0190*/ 	.byte	0x03, 0x5f
        /*0192*/ 	.short	0x0101


	//----- nvinfo : EIATTR_VRC_CTA_INIT_COUNT
	.align		4
        /*0194*/ 	.byte	0x02, 0x4a
	.zero		1
	.zero		1


	//----- nvinfo : EIATTR_EXIT_INSTR_OFFSETS
	.align		4
        /*0198*/ 	.byte	0x04, 0x1c
        /*019a*/ 	.short	(.L_668 - .L_667)


	//   ....[0]....
.L_667:
        /*019c*/ 	.word	0x000000d0


	//   ....[1]....
        /*01a0*/ 	.word	0x0000f270


	//----- nvinfo : EIATTR_CRS_STACK_SIZE
	.align		4
.L_668:
        /*01a4*/ 	.byte	0x04, 0x1e
        /*01a6*/ 	.short	(.L_670 - .L_669)
.L_669:
        /*01a8*/ 	.word	0x00000000


	//----- nvinfo : EIATTR_CBANK_PARAM_SIZE
	.align		4
.L_670:
        /*01ac*/ 	.byte	0x03, 0x19
        /*01ae*/ 	.short	0x0068


	//----- nvinfo : EIATTR_PARAM_CBANK
	.align		4
        /*01b0*/ 	.byte	0x04, 0x0a
        /*01b2*/ 	.short	(.L_672 - .L_671)
	.align		4
.L_671:
        /*01b4*/ 	.word	index@(.nv.constant0.Prefilter25TapKernel)
        /*01b8*/ 	.short	0x0380
        /*01ba*/ 	.short	0x0068


	//----- nvinfo : EIATTR_SW_WAR
	.align		4
.L_672:
        /*01bc*/ 	.byte	0x04, 0x36
        /*01be*/ 	.short	(.L_674 - .L_673)
.L_673:
        /*01c0*/ 	.word	0x00000008
.L_674:


//--------------------- .nv.info.PrefilterKernel  --------------------------
	.section	.nv.info.PrefilterKernel,"",@"SHT_CUDA_INFO"
	.sectionflags	@""
	.align	4


	//----- nvinfo : EIATTR_CUDA_API_VERSION
	.align		4
        /*0000*/ 	.byte	0x04, 0x37
        /*0002*/ 	.short	(.L_676 - .L_675)
.L_675:
        /*0004*/ 	.word	0x00000082


	//----- nvinfo : EIATTR_KPARAM_INFO
	.align		4
.L_676:
        /*0008*/ 	.byte	0x04, 0x17
        /*000a*/ 	.short	(.L_678 - .L_677)
.L_677:
        /*000c*/ 	.word	0x00000000
        /*0010*/ 	.short	0x0017
        /*0012*/ 	.short	0x0064
        /*0014*/ 	.byte	0x00, 0xf0, 0x11, 0x00


	//----- nvinfo : EIATTR_KPARAM_INFO
	.align		4
.L_678:
        /*0018*/ 	.byte	0x04, 0x17
        /*001a*/ 	.short	(.L_680 - .L_679)
.L_679:
        /*001c*/ 	.word	0x00000000
        /*0020*/ 	.short	0x0016
        /*0022*/ 	.short	0x0060
        /*0024*/ 	.byte	0x00, 0xf0, 0x11, 0x00


	//----- nvinfo : EIATTR_KPARAM_INFO
	.align		4
.L_680:
        /*0028*/ 	.byte	0x04, 0x17
        /*002a*/ 	.short	(.L_682 - .L_681)
.L_681:
        /*002c*/ 	.word	0x00000000
        /*0030*/ 	.short	0x0015
        /*0032*/ 	.short	0x005c
        /*0034*/ 	.byte	0x00, 0xf0, 0x11, 0x00


	//----- nvinfo : EIATTR_KPARAM_INFO
	.align		4
.L_682:
        /*0038*/ 	.byte	0x04, 0x17
        /*003a*/ 	.short	(.L_684 - .L_683)
.L_683:
        /*003c*/ 	.word	0x00000000
        /*0040*/ 	.short	0x0014
        /*0042*/ 	.short	0x0058
        /*0044*/ 	.byte	0x00, 0xf0, 0x11, 0x00


	//----- nvinfo : EIATTR_KPARAM_INFO
	.align		4
.L_684:
        /*0048*/ 	.byte	0x04, 0x17
        /*004a*/ 	.short	(.L_686 - .L_685)
.L_685:
        /*004c*/ 	.word	0x00000000
        /*0050*/ 	.short	0x0013
        /*0052*/ 	.short	0x0054
        /*0054*/ 	.byte	0x00, 0xf0, 0x11, 0x00


	//----- nvinfo : EIATTR_KPARAM_INFO
	.align		4
.L_686:
        /*0058*/ 	.byte	0x04, 0x17
        /*005a*/ 	.short	(.L_688 - .L_687)
.L_687:
        /*005c*/ 	.word	0x00000000
        /*0060*/ 	.short	0x0012
        /*0062*/ 	.short	0x0050
        /*0064*/ 	.byte	0x00, 0xf0, 0x11, 0x00


	//----- nvinfo : EIATTR_KPARAM_INFO
	.align		4
.L_688:
        /*0068*/ 	.byte	0x04, 0x17
        /*006a*/ 	.short	(.L_690 - .L_689)
.L_689:
        /*006c*/ 	.word	0x00000000
        /*0070*/ 	.short	0x0011
        /*0072*/ 	.short	0x004c
        /*0074*/ 	.byte	0x00, 0xf0, 0x11, 0x00


	//----- nvinfo : EIATTR_KPARAM_INFO
	.align		4
.L_690:
        /*0078*/ 	.byte	0x04, 0x17
        /*007a*/ 	.short	(.L_692 - .L_691)
.L_691:
        /*007c*/ 	.word	0x00000000
        /*0080*/ 	.short	0x0010
        /*0082*/ 	.short	0x0048
        /*0084*/ 	.byte	0x00, 0xf0, 0x11, 0x00


	//----- nvinfo : EIATTR_KPARAM_INFO
	.align		4
.L_692:
        /*0088*/ 	.byte	0x04, 0x17
        /*008a*/ 	.short	(.L_694 - .L_693)
.L_693:
        /*008c*/ 	.word	0x00000000
        /*0090*/ 	.short	0x000f
        /*0092*/ 	.short	0x0044
        /*0094*/ 	.byte	0x00, 0xf0, 0x11, 0x00


	//----- nvinfo : EIATTR_KPARAM_INFO
	.align		4
.L_694:
        /*0098*/ 	.byte	0x04, 0x17
        /*009a*/ 	.short	(.L_696 - .L_695)
.L_695:
        /*009c*/ 	.word	0x00000000
        /*00a0*/ 	.short	0x000e
        /*00a2*/ 	.short	0x0040
        /*00a4*/ 	.byte	0x00, 0xf0, 0x11, 0x00


	//----- nvinfo : EIATTR_KPARAM_INFO
	.align		4
.L_696:
        /*00a8*/ 	.byte	0x04, 0x17
        /*00aa*/ 	.short	(.L_698 - .L_697)
.L_697:
        /*00ac*/ 	.word	0x00000000
        /*00b0*/ 	.short	0x000d
        /*00b2*/ 	.short	0x003c
        /*00b4*/ 	.byte	0x00, 0xf0, 0x11, 0x00


	//----- nvinfo : EIATTR_KPARAM_INFO
	.align		4
.L_698:
        /*00b8*/ 	.byte	0x04, 0x17
        /*00ba*/ 	.short	(.L_700 - .L_699)
.L_699:
        /*00bc*/ 	.word	0x00000000
        /*00c0*/ 	.short	0x000c
        /*00c2*/ 	.short	0x0038
        /*00c4*/ 	.byte	0x00, 0xf0, 0x11, 0x00


	//----- nvinfo : EIATTR_KPARAM_INFO
	.align		4
.L_700:
        /*00c8*/ 	.byte	0x04, 0x17
        /*00ca*/ 	.short	(.L_702 - .L_701)
.L_701:
        /*00cc*/ 	.word	0x00000000
        /*00d0*/ 	.short	0x000b
        /*00d2*/ 	.short	0x0034
        /*00d4*/ 	.byte	0x00, 0xf0, 0x11, 0x00


	//----- nvinfo : EIATTR_KPARAM_INFO
	.align		4
.L_702:
        /*00d8*/ 	.byte	0x04, 0x17
        /*00da*/ 	.short	(.L_704 - .L_703)
.L_703:
        /*00dc*/ 	.word	0x00000000
        /*00e0*/ 	.short	0x000a
        /*00e2*/ 	.short	0x0030
        /*00e4*/ 	.byte	0x00, 0xf0, 0x11, 0x00


	//----- nvinfo : EIATTR_KPARAM_INFO
	.align		4
.L_704:
        /*00e8*/ 	.byte	0x04, 0x17
        /*00ea*/ 	.short	(.L_706 - .L_705)
.L_705:
        /*00ec*/ 	.word	0x00000000
        /*00f0*/ 	.short	0x0009
        /*00f2*/ 	.short	0x002c
        /*00f4*/ 	.byte	0x00, 0xf0, 0x11, 0x00


	//----- nvinfo : EIATTR_KPARAM_INFO
	.align		4
.L_706:
        /*00f8*/ 	.byte	0x04, 0x17
        /*00fa*/ 	.short	(.L_708 - .L_707)
.L_707:
        /*00fc*/ 	.word	0x00000000
        /*0100*/ 	.short	0x0008
        /*0102*/ 	.short	0x0028
        /*0104*/ 	.byte	0x00, 0xf0, 0x11, 0x00


	//----- nvinfo : EIATTR_KPARAM_INFO
	.align		4
.L_708:
        /*0108*/ 	.byte	0x04, 0x17
        /*010a*/ 	.short	(.L_710 - .L_709)
.L_709:
        /*010c*/ 	.word	0x00000000
        /*0110*/ 	.short	0x0007
        /*0112*/ 	.short	0x0024
        /*0114*/ 	.byte	0x00, 0xf0, 0x11, 0x00


	//----- nvinfo : EIATTR_KPARAM_INFO
	.align		4
.L_710:
        /*0118*/ 	.byte	0x04, 0x17
        /*011a*/ 	.short	(.L_712 - .L_711)
.L_711:
        /*011c*/ 	.word	0x00000000
        /*0120*/ 	.short	0x0006
        /*0122*/ 	.short	0x0020
        /*0124*/ 	.byte	0x00, 0xf0, 0x11, 0x00


	//----- nvinfo : EIATTR_KPARAM_INFO
	.align		4
.L_712:
        /*0128*/ 	.byte	0x04, 0x17
        /*012a*/ 	.short	(.L_714 - .L_713)
.L_713:
        /*012c*/ 	.word	0x00000000
        /*0130*/ 	.short	0x0005
        /*0132*/ 	.short	0x001c
        /*0134*/ 	.byte	0x00, 0xf0, 0x11, 0x00


	//----- nvinfo : EIATTR_KPARAM_INFO
	.align		4
.L_714:
        /*0138*/ 	.byte	0x04, 0x17
        /*013a*/ 	.short	(.L_716 - .L_715)
.L_715:
        /*013c*/ 	.word	0x00000000
        /*0140*/ 	.short	0x0004
        /*0142*/ 	.short	0x0018
        /*0144*/ 	.byte	0x00, 0xf0, 0x11, 0x00


	//----- nvinfo : EIATTR_KPARAM_INFO
	.align		4
.L_716:
        /*0148*/ 	.byte	0x04, 0x17
        /*014a*/ 	.short	(.L_718 - .L_717)
.L_717:
        /*014c*/ 	.word	0x00000000
        /*0150*/ 	.short	0x0003
        /*0152*/ 	.short	0x0014
        /*0154*/ 	.byte	0x00, 0xf0, 0x11, 0x00


	//----- nvinfo : EIATTR_KPARAM_INFO
	.align		4
.L_718:
        /*0158*/ 	.byte	0x04, 0x17
        /*015a*/ 	.short	(.L_720 - .L_719)
.L_719:
        /*015c*/ 	.word	0x00000000
        /*0160*/ 	.short	0x0002
        /*0162*/ 	.short	0x0010
        /*0164*/ 	.byte	0x00, 0xf0, 0x11, 0x00


	//----- nvinfo : EIATTR_KPARAM_INFO
	.align		4
.L_720:
        /*0168*/ 	.byte	0x04, 0x17
        /*016a*/ 	.short	(.L_722 - .L_721)
.L_721:
        /*016c*/ 	.word	0x00000000
        /*0170*/ 	.short	0x0001
        /*0172*/ 	.short	0x0008
        /*0174*/ 	.byte	0x00, 0xf5, 0x21, 0x00


	//----- nvinfo : EIATTR_KPARAM_INFO
	.align		4
.L_722:
        /*0178*/ 	.byte	0x04, 0x17
        /*017a*/ 	.short	(.L_724 - .L_723)
.L_723:
        /*017c*/ 	.word	0x00000000
        /*0180*/ 	.short	0x0000
        /*0182*/ 	.short	0x0000
        /*0184*/ 	.byte	0x00, 0xf5, 0x21, 0x00


	//----- nvinfo : EIATTR_SPARSE_MMA_MASK
	.align		4
.L_724:
        /*0188*/ 	.byte	0x03, 0x50
        /*018a*/ 	.short	0x0000


	//----- nvinfo : EIATTR_MAXREG_COUNT
	.align		4
        /*018c*/ 	.byte	0x03, 0x1b
        /*018e*/ 	.short	0x00ff


	//----- nvinfo : EIATTR_MERCURY_ISA_VERSION
	.align		4
        /*0190*/ 	.byte	0x03, 0x5f
        /*0192*/ 	.short	0x0101


	//----- nvinfo : EIATTR_VRC_CTA_INIT_COUNT
	.align		4
        /*0194*/ 	.byte	0x02, 0x4a
	.zero		1
	.zero		1


	//----- nvinfo : EIATTR_EXIT_INSTR_OFFSETS
	.align		4
        /*0198*/ 	.byte	0x04, 0x1c
        /*019a*/ 	.short	(.L_726 - .L_725)


	//   ....[0]....
.L_725:
        /*019c*/ 	.word	0x000000d0


	//   ....[1]....
        /*01a0*/ 	.word	0x0000a1f0


	//----- nvinfo : EIATTR_CRS_STACK_SIZE
	.align		4
.L_726:
        /*01a4*/ 	.byte	0x04, 0x1e
        /*01a6*/ 	.short	(.L_728 - .L_727)
.L_727:
        /*01a8*/ 	.word	0x00000000


	//----- nvinfo : EIATTR_CBANK_PARAM_SIZE
	.align		4
.L_728:
        /*01ac*/ 	.byte	0x03, 0x19
        /*01ae*/ 	.short	0x0068


	//----- nvinfo : EIATTR_PARAM_CBANK
	.align		4
        /*01b0*/ 	.byte	0x04, 0x0a
        /*01b2*/ 	.short	(.L_730 - .L_729)
	.align		4
.L_729:
        /*01b4*/ 	.word	index@(.nv.constant0.PrefilterKernel)
        /*01b8*/ 	.short	0x0380
        /*01ba*/ 	.short	0x0068


	//----- nvinfo : EIATTR_SW_WAR
	.align		4
.L_730:
        /*01bc*/ 	.byte	0x04, 0x36
        /*01be*/ 	.short	(.L_732 - .L_731)
.L_731:
        /*01c0*/ 	.word	0x00000008
.L_732:


//--------------------- .nv.info.DesaturationKernel --------------------------
	.section	.nv.info.DesaturationKernel,"",@"SHT_CUDA_INFO"
	.sectionflags	@""
	.align	4


	//----- nvinfo : EIATTR_CUDA_API_VERSION
	.align		4
        /*0000*/ 	.byte	0x04, 0x37
        /*0002*/ 	.short	(.L_734 - .L_733)
.L_733:
        /*0004*/ 	.word	0x00000082


	//----- nvinfo : EIATTR_KPARAM_INFO
	.align		4
.L_734:
        /*0008*/ 	.byte	0x04, 0x17
        /*000a*/ 	.short	(.L_736 - .L_735)
.L_735:
        /*000c*/ 	.word	0x00000000
        /*0010*/ 	.short	0x0004
        /*0012*/ 	.short	0x0014
        /*0014*/ 	.byte	0x00, 0xf0, 0x11, 0x00


	//----- nvinfo : EIATTR_KPARAM_INFO
	.align		4
.L_736:
        /*0018*/ 	.byte	0x04, 0x17
        /*001a*/ 	.short	(.L_738 - .L_737)
.L_737:
        /*001c*/ 	.word	0x00000000
        /*0020*/ 	.short	0x0003
        /*0022*/ 	.short	0x0010
        /*0024*/ 	.byte	0x00, 0xf0, 0x11, 0x00


	//----- nvinfo : EIATTR_KPARAM_INFO
	.align		4
.L_738:
        /*0028*/ 	.byte	0x04, 0x17
        /*002a*/ 	.short	(.L_740 - .L_739)
.L_739:
        /*002c*/ 	.word	0x00000000
        /*0030*/ 	.short	0x0002
        /*0032*/ 	.short	0x000c
        /*0034*/ 	.byte	0x00, 0xf0, 0x11, 0x00


	//----- nvinfo : EIATTR_KPARAM_INFO
	.align		4
.L_740:
        /*0038*/ 	.byte	0x04, 0x17
        /*003a*/ 	.short	(.L_742 - .L_741)
.L_741:
        /*003c*/ 	.word	0x00000000
        /*0040*/ 	.short	0x0001
        /*0042*/ 	.short	0x0008
        /*0044*/ 	.byte	0x00, 0xf0, 0x11, 0x00


	//----- nvinfo : EIATTR_KPARAM_INFO
	.align		4
.L_742:
        /*0048*/ 	.byte	0x04, 0x17
        /*004a*/ 	.short	(.L_744 - .L_743)
.L_743:
        /*004c*/ 	.word	0x00000000
        /*0050*/ 	.short	0x0000
        /*0052*/ 	.short	0x0000
        /*0054*/ 	.byte	0x00, 0xf5, 0x21, 0x00


	//----- nvinfo : EIATTR_SPARSE_MMA_MASK
	.align		4
.L_744:
        /*0058*/ 	.byte	0x03, 0x50
        /*005a*/ 	.short	0x0000


	//----- nvinfo : EIATTR_MAXREG_COUNT
	.align		4
        /*005c*/ 	.byte	0x03, 0x1b
        /*005e*/ 	.short	0x00ff


	//----- nvinfo : EIATTR_MERCURY_ISA_VERSION
	.align		4
        /*0060*/ 	.byte	0x03, 0x5f
        /*0062*/ 	.short	0x0101


	//----- nvinfo : EIATTR_VRC_CTA_INIT_COUNT
	.align		4
        /*0064*/ 	.byte	0x02, 0x4a
	.zero		1
	.zero		1


	//----- nvinfo : EIATTR_EXIT_INSTR_OFFSETS
	.align		4
        /*0068*/ 	.byte	0x04, 0x1c
        /*006a*/ 	.short	(.L_746 - .L_745)


	//   ....[0]....
.L_745:
        /*006c*/ 	.word	0x000000c0


	//   ....[1]....
        /*0070*/ 	.word	0x00000200


	//----- nvinfo : EIATTR_CBANK_PARAM_SIZE
	.align		4
.L_746:
        /*0074*/ 	.byte	0x03, 0x19
        /*0076*/ 	.short	0x0018


	//----- nvinfo : EIATTR_PARAM_CBANK
	.align		4
        /*0078*/ 	.byte	0x04, 0x0a
        /*007a*/ 	.short	(.L_748 - .L_747)
	.align		4
.L_747:
        /*007c*/ 	.word	index@(.nv.constant0.DesaturationKernel)
        /*0080*/ 	.short	0x0380
        /*0082*/ 	.short	0x0018


	//----- nvinfo : EIATTR_SW_WAR
	.align		4
.L_748:
        /*0084*/ 	.byte	0x04, 0x36
        /*0086*/ 	.short	(.L_750 - .L_749)
.L_749:
        /*0088*/ 	.word	0x00000008
.L_750:


//--------------------- .nv.callgraph             --------------------------
	.section	.nv.callgraph,"",@"SHT_CUDA_CALLGRAPH"
	.align	4
	.sectionentsize	8
	.align		4
        /*0000*/ 	.word	0x00000000
	.align		4
        /*0004*/ 	.word	0xffffffff
	.align		4
        /*0008*/ 	.word	0x00000000
	.align		4
        /*000c*/ 	.word	0xfffffffe
	.align		4
        /*0010*/ 	.word	0x00000000
	.align		4
        /*0014*/ 	.word	0xfffffffd
	.align		4
        /*0018*/ 	.word	0x00000000
	.align		4
        /*001c*/ 	.word	0xfffffffc


//--------------------- .nv.constant4             --------------------------
	.section	.nv.constant4,"a",@progbits
	.align	8
	.align		8
.nv.constant4:
        /*0000*/ 	.dword	__cudart_i2opi_f


//--------------------- .text.DebugOutputKernel   --------------------------
	.section	.text.DebugOutputKernel,"ax",@progbits
	.align	128
        .global         DebugOutputKernel
        .type           DebugOutputKernel,@function
        .size           DebugOutputKernel,(.L_x_901 - DebugOutputKernel)
        .other          DebugOutputKernel,@"STO_CUDA_ENTRY STV_DEFAULT"
DebugOutputKernel:
.text.DebugOutputKernel:
[----:B------:R-:W0:Y:S01]  /*0000*/  LDC R1, c[0x0][0x37c] ;  /* 0x0000df00ff017b82 */ /* 0x000e220000000800 */
[----:B------:R-:W1:Y:S07]  /*0010*/  S2R R3, SR_TID.Y ;  /* 0x0000000000037919 */ /* 0x000e6e0000002200 */
[----:B------:R-:W2:Y:S01]  /*0020*/  LDC R5, c[0x0][0x360] ;  /* 0x0000d800ff057b82 */ /* 0x000ea20000000800 */
[----:B------:R-:W3:Y:S01]  /*0030*/  LDCU.64 UR4, c[0x0][0x3a0] ;  /* 0x00007400ff0477ac */ /* 0x000ee20008000a00 */
[----:B0-----:R-:W-:Y:S01]  /*0040*/  IADD3 R1, PT, PT, R1, -0x20, RZ ;  /* 0xffffffe001017810 */ /* 0x001fe20007ffe0ff */
[----:B------:R-:W2:Y:S05]  /*0050*/  S2R R0, SR_TID.X ;  /* 0x0000000000007919 */ /* 0x000eaa0000002100 */
[----:B------:R-:W1:Y:S08]  /*0060*/  S2UR UR7, SR_CTAID.Y ;  /* 0x00000000000779c3 */ /* 0x000e700000002600 */
[----:B------:R-:W1:Y:S08]  /*0070*/  LDC R6, c[0x0][0x364] ;  /* 0x0000d900ff067b82 */ /* 0x000e700000000800 */
[----:B------:R-:W2:Y:S01]  /*0080*/  S2UR UR6, SR_CTAID.X ;  /* 0x00000000000679c3 */ /* 0x000ea20000002500 */
[----:B-1----:R-:W-:-:S05]  /*0090*/  IMAD R6, R6, UR7, R3 ;  /* 0x0000000706067c24 */ /* 0x002fca000f8e0203 */
[----:B---3--:R-:W-:Y:S01]  /*00a0*/  ISETP.GE.AND P0, PT, R6, UR5, PT ;  /* 0x0000000506007c0c */ /* 0x008fe2000bf06270 */
[----:B--2---:R-:W-:-:S05]  /*00b0*/  IMAD R5, R5, UR6, R0 ;  /* 0x0000000605057c24 */ /* 0x004fca000f8e0200 */
[----:B------:R-:W-:-:S13]  /*00c0*/  ISETP.GE.OR P0, PT, R5, UR4, P0 ;  /* 0x0000000405007c0c */ /* 0x000fda0008706670 */
[----:B------:R-:W-:Y:S05]  /*00d0*/  @P0 EXIT ;  /* 0x000000000000094d */ /* 0x000fea0003800000 */
[----:B------:R-:W0:Y:S01]  /*00e0*/  LDCU.64 UR6, c[0x0][0x3a8] ;  /* 0x00007500ff0677ac */ /* 0x000e220008000a00 */
[----:B------:R-:W-:Y:S01]  /*00f0*/  BSSY.RECONVERGENT B0, `(.L_x_0) ;  /* 0x000039a000007945 */ /* 0x000fe20003800200 */
[----:B------:R-:W-:Y:S01]  /*0100*/  HFMA2 R25, -RZ, RZ, 0, 0 ;  /* 0x00000000ff197431 */ /* 0x000fe200000001ff */
[----:B------:R-:W-:Y:S01]  /*0110*/  MOV R15, RZ ;  /* 0x000000ff000f7202 */ /* 0x000fe20000000f00 */
[----:B------:R-:W-:Y:S01]  /*0120*/  HFMA2 R3, -RZ, RZ, 0, 0 ;  /* 0x00000000ff037431 */ /* 0x000fe200000001ff */
[----:B------:R-:W-:Y:S01]  /*0130*/  MOV R23, RZ ;  /* 0x000000ff00177202 */ /* 0x000fe20000000f00 */
[----:B0-----:R-:W-:Y:S02]  /*0140*/  UIADD3 UR4, UPT, UPT, UR4, -UR6, URZ ;  /* 0x8000000604047290 */ /* 0x001fe4000fffe0ff */
[----:B------:R-:W-:Y:S02]  /*0150*/  UIADD3 UR5, UPT, UPT, UR5, -UR7, URZ ;  /* 0x8000000705057290 */ /* 0x000fe4000fffe0ff */
[----:B------:R-:W-:-:S02]  /*0160*/  ULEA.HI UR4, UR4, UR4, URZ, 0x1 ;  /* 0x0000000404047291 */ /* 0x000fc4000f8f08ff */
[----:B------:R-:W-:Y:S02]  /*0170*/  ULEA.HI UR5, UR5, UR5, URZ, 0x1 ;  /* 0x0000000505057291 */ /* 0x000fe4000f8f08ff */
[----:B------:R-:W-:Y:S02]  /*0180*/  USHF.R.S32.HI UR4, URZ, 0x1, UR4 ;  /* 0x00000001ff047899 */ /* 0x000fe40008011404 */
[----:B------:R-:W-:-:S04]  /*0190*/  USHF.R.S32.HI UR5, URZ, 0x1, UR5 ;  /* 0x00000001ff057899 */ /* 0x000fc80008011405 */
[----:B------:R-:W-:Y:S02]  /*01a0*/  IADD3 R0, PT, PT, R5, -UR4, RZ ;  /* 0x8000000405007c10 */ /* 0x000fe4000fffe0ff */
[----:B------:R-:W-:Y:S02]  /*01b0*/  IADD3 R7, PT, PT, R6, -UR5, RZ ;  /* 0x8000000506077c10 */ /* 0x000fe4000fffe0ff */
[C---:B------:R-:W-:Y:S02]  /*01c0*/  ISETP.GE.AND P0, PT, R0.reuse, UR6, PT ;  /* 0x0000000600007c0c */ /* 0x040fe4000bf06270 */
[C---:B------:R-:W-:Y:S01]  /*01d0*/  ISETP.GE.AND P1, PT, R7.reuse, UR7, PT ;  /* 0x0000000707007c0c */ /* 0x040fe2000bf26270 */
[----:B------:R-:W0:Y:S01]  /*01e0*/  LDCU.64 UR6, c[0x0][0x358] ;  /* 0x00006b00ff0677ac */ /* 0x000e220008000a00 */
[----:B------:R-:W-:Y:S02]  /*01f0*/  ISETP.GT.AND P0, PT, R0, -0x1, !P0 ;  /* 0xffffffff0000780c */ /* 0x000fe40004704270 */
[----:B------:R-:W-:-:S04]  /*0200*/  ISETP.GT.AND P1, PT, R7, -0x1, !P1 ;  /* 0xffffffff0700780c */ /* 0x000fc80004f24270 */
[----:B------:R-:W-:-:S13]  /*0210*/  PLOP3.LUT P0, PT, P0, P1, PT, 0x80, 0x8 ;  /* 0x000000000008781c */ /* 0x000fda0000703070 */
[----:B0-----:R-:W-:Y:S05]  /*0220*/  @!P0 BRA `(.L_x_1) ;  /* 0x0000003800188947 */ /* 0x001fea0003800000 */
[----:B------:R-:W0:Y:S01]  /*0230*/  LDCU UR4, c[0x0][0x3b0] ;  /* 0x00007600ff0477ac */ /* 0x000e220008000800 */
[----:B------:R-:W1:Y:S01]  /*0240*/  LDC.64 R8, c[0x0][0x380] ;  /* 0x0000e000ff087b82 */ /* 0x000e620000000a00 */
[----:B0-----:R-:W-:Y:S01]  /*0250*/  IMAD R0, R7, UR4, R0 ;  /* 0x0000000407007c24 */ /* 0x001fe2000f8e0200 */
[----:B------:R-:W0:Y:S04]  /*0260*/  LDCU UR4, c[0x0][0x3e4] ;  /* 0x00007c80ff0477ac */ /* 0x000e280008000800 */
[----:B------:R-:W-:-:S05]  /*0270*/  SHF.L.U32 R3, R0, 0x2, RZ ;  /* 0x0000000200037819 */ /* 0x000fca00000006ff */
[----:B-1----:R-:W-:-:S05]  /*0280*/  IMAD.WIDE R8, R3, 0x4, R8 ;  /* 0x0000000403087825 */ /* 0x002fca00078e0208 */
[----:B------:R-:W2:Y:S04]  /*0290*/  LDG.E.CONSTANT R23, desc[UR6][R8.64+0xc] ;  /* 0x00000c0608177981 */ /* 0x000ea8000c1e9900 */
[----:B------:R1:W5:Y:S04]  /*02a0*/  LDG.E.CONSTANT R25, desc[UR6][R8.64] ;  /* 0x0000000608197981 */ /* 0x000368000c1e9900 */
[----:B------:R1:W5:Y:S04]  /*02b0*/  LDG.E.CONSTANT R15, desc[UR6][R8.64+0x4] ;  /* 0x00000406080f7981 */ /* 0x000368000c1e9900 */
[----:B------:R1:W5:Y:S01]  /*02c0*/  LDG.E.CONSTANT R3, desc[UR6][R8.64+0x8] ;  /* 0x0000080608037981 */ /* 0x000362000c1e9900 */
[----:B--2---:R-:W-:-:S04]  /*02d0*/  FSETP.GT.AND P0, PT, R23, 0.0010000000474974513054, PT ;  /* 0x3a83126f1700780b */ /* 0x004fc80003f04000 */
[----:B0-----:R-:W-:-:S13]  /*02e0*/  ISETP.EQ.OR P0, PT, RZ, UR4, !P0 ;  /* 0x00000004ff007c0c */ /* 0x001fda000c702670 */
[----:B-1----:R-:W-:Y:S05]  /*02f0*/  @P0 BRA `(.L_x_1) ;  /* 0x0000003400e40947 */ /* 0x002fea0003800000 */
[----:B------:R-:W-:Y:S01]  /*0300*/  IADD3 R0, PT, PT, R23, 0x1800000, RZ ;  /* 0x0180000017007810 */ /* 0x000fe20007ffe0ff */
[----:B------:R-:W-:Y:S03]  /*0310*/  BSSY.RECONVERGENT B1, `(.L_x_2) ;  /* 0x000000c000017945 */ /* 0x000fe60003800200 */
[----:B------:R-:W-:-:S04]  /*0320*/  LOP3.LUT R0, R0, 0x7f800000, RZ, 0xc0, !PT ;  /* 0x7f80000000007812 */ /* 0x000fc800078ec0ff */
[----:B------:R-:W-:-:S13]  /*0330*/  ISETP.GT.U32.AND P0, PT, R0, 0x1ffffff, PT ;  /* 0x01ffffff0000780c */ /* 0x000fda0003f04070 */
[----:B------:R-:W-:Y:S05]  /*0340*/  @P0 BRA `(.L_x_3) ;  /* 0x0000000000100947 */ /* 0x000fea0003800000 */
[----:B------:R-:W-:-:S07]  /*0350*/  MOV R4, 0x370 ;  /* 0x0000037000047802 */ /* 0x000fce0000000f00 */
[----:B-----5:R-:W-:Y:S05]  /*0360*/  CALL.REL.NOINC `($__internal_0_$__cuda_sm20_rcp_rn_f32_slowpath) ;  /* 0x0000009c00447944 */ /* 0x020fea0003c00000 */
[----:B------:R-:W-:Y:S01]  /*0370*/  MOV R0, R8 ;  /* 0x0000000800007202 */ /* 0x000fe20000000f00 */
[----:B------:R-:W-:Y:S06]  /*0380*/  BRA `(.L_x_4) ;  /* 0x0000000000107947 */ /* 0x000fec0003800000 */
.L_x_3:
[----:B------:R-:W0:Y:S02]  /*0390*/  MUFU.RCP R0, R23 ;  /* 0x0000001700007308 */ /* 0x000e240000001000 */
[----:B0-----:R-:W-:-:S04]  /*03a0*/  FFMA R2, R23, R0, -1 ;  /* 0xbf80000017027423 */ /* 0x001fc80000000000 */
[----:B------:R-:W-:-:S04]  /*03b0*/  FADD.FTZ R7, -R2, -RZ ;  /* 0x800000ff02077221 */ /* 0x000fc80000010100 */
[----:B------:R-:W-:-:S07]  /*03c0*/  FFMA R0, R0, R7, R0 ;  /* 0x0000000700007223 */ /* 0x000fce0000000000 */
.L_x_4:
[----:B------:R-:W-:Y:S05]  /*03d0*/  BSYNC.RECONVERGENT B1 ;  /* 0x0000000000017941 */ /* 0x000fea0003800200 */
.L_x_2:
[----:B------:R-:W0:Y:S01]  /*03e0*/  LDCU UR4, c[0x0][0x3e8] ;  /* 0x00007d00ff0477ac */ /* 0x000e220008000800 */
[----:B------:R-:W-:Y:S01]  /*03f0*/  BSSY.RECONVERGENT B1, `(.L_x_5) ;  /* 0x0000366000017945 */ /* 0x000fe20003800200 */
[----:B-----5:R-:W-:Y:S01]  /*0400*/  FMUL R2, R25, R0 ;  /* 0x0000000019027220 */ /* 0x020fe20000400000 */
[----:B0-----:R-:W-:-:S09]  /*0410*/  UISETP.NE.AND UP0, UPT, UR4, 0x3, UPT ;  /* 0x000000030400788c */ /* 0x001fd2000bf05270 */
[----:B------:R-:W-:Y:S05]  /*0420*/  BRA.U !UP0, `(.L_x_6) ;  /* 0x0000002908207547 */ /* 0x000fea000b800000 */
[----:B------:R-:W-:-:S09]  /*0430*/  UISETP.NE.AND UP0, UPT, UR4, 0x2, UPT ;  /* 0x000000020400788c */ /* 0x000fd2000bf05270 */
[----:B------:R-:W-:Y:S05]  /*0440*/  BRA.U UP0, `(.L_x_7) ;  /* 0x0000001500047547 */ /* 0x000fea000b800000 */
[----:B------:R-:W-:Y:S01]  /*0450*/  FSETP.GTU.AND P0, PT, R2, RZ, PT ;  /* 0x000000ff0200720b */ /* 0x000fe20003f0c000 */
[----:B------:R-:W-:Y:S01]  /*0460*/  BSSY.RECONVERGENT B4, `(.L_x_8) ;  /* 0x0000068000047945 */ /* 0x000fe20003800200 */
[----:B------:R-:W-:-:S11]  /*0470*/  HFMA2 R16, -RZ, RZ, 0, 0 ;  /* 0x00000000ff107431 */ /* 0x000fd600000001ff */
[----:B------:R-:W-:Y:S05]  /*0480*/  @!P0 BRA `(.L_x_9) ;  /* 0x0000000400948947 */ /* 0x000fea0003800000 */
[----:B------:R-:W-:-:S13]  /*0490*/  FSETP.GEU.AND P0, PT, R2, 0.081000000238418579102, PT ;  /* 0x3da5e3540200780b */ /* 0x000fda0003f0e000 */
[----:B------:R-:W-:Y:S05]  /*04a0*/  @P0 BRA `(.L_x_10) ;  /* 0x0000000000400947 */ /* 0x000fea0003800000 */
[----:B------:R-:W-:Y:S01]  /*04b0*/  HFMA2 R4, -RZ, RZ, 2.28125, 0 ;  /* 0x40900000ff047431 */ /* 0x000fe200000001ff */
[----:B------:R-:W-:Y:S01]  /*04c0*/  MOV R7, 0x3e638e39 ;  /* 0x3e638e3900077802 */ /* 0x000fe20000000f00 */
[----:B------:R-:W0:Y:S01]  /*04d0*/  FCHK P0, R2, 4.5 ;  /* 0x4090000002007902 */ /* 0x000e220000000000 */
[----:B------:R-:W-:Y:S03]  /*04e0*/  BSSY.RECONVERGENT B5, `(.L_x_11) ;  /* 0x000000b000057945 */ /* 0x000fe60003800200 */
[----:B------:R-:W-:-:S04]  /*04f0*/  FFMA R4, R7, -R4, 1 ;  /* 0x3f80000007047423 */ /* 0x000fc80000000804 */
[----:B------:R-:W-:-:S04]  /*0500*/  FFMA R7, R4, R7, 0.22222222387790679932 ;  /* 0x3e638e3904077423 */ /* 0x000fc80000000007 */
[----:B------:R-:W-:-:S04]  /*0510*/  FFMA R4, R2, R7, RZ ;  /* 0x0000000702047223 */ /* 0x000fc800000000ff */
[----:B------:R-:W-:-:S04]  /*0520*/  FFMA R8, R4, -4.5, R2 ;  /* 0xc090000004087823 */ /* 0x000fc80000000002 */
[----:B------:R-:W-:Y:S01]  /*0530*/  FFMA R16, R7, R8, R4 ;  /* 0x0000000807107223 */ /* 0x000fe20000000004 */
[----:B0-----:R-:W-:Y:S06]  /*0540*/  @!P0 BRA `(.L_x_12) ;  /* 0x0000000000108947 */ /* 0x001fec0003800000 */
[----:B------:R-:W-:Y:S02]  /*0550*/  MOV R4, 0x40900000 ;  /* 0x4090000000047802 */ /* 0x000fe40000000f00 */
[----:B------:R-:W-:-:S07]  /*0560*/  MOV R8, 0x580 ;  /* 0x0000058000087802 */ /* 0x000fce0000000f00 */
[----:B------:R-:W-:Y:S05]  /*0570*/  CALL.REL.NOINC `($__internal_1_$__cuda_sm3x_div_rn_noftz_f32_slowpath) ;  /* 0x0000009c00947944 */ /* 0x000fea0003c00000 */
[----:B------:R-:W-:-:S07]  /*0580*/  MOV R16, R4 ;  /* 0x0000000400107202 */ /* 0x000fce0000000f00 */
.L_x_12:
[----:B------:R-:W-:Y:S05]  /*0590*/  BSYNC.RECONVERGENT B5 ;  /* 0x0000000000057941 */ /* 0x000fea0003800200 */
.L_x_11:
[----:B------:R-:W-:Y:S05]  /*05a0*/  BRA `(.L_x_9) ;  /* 0x00000004004c7947 */ /* 0x000fea0003800000 */
.L_x_10:
[----:B------:R-:W-:Y:S01]  /*05b0*/  HFMA2 R7, -RZ, RZ, 1.8515625, -9000 ;  /* 0x3f68f065ff077431 */ /* 0x000fe200000001ff */
[----:B------:R-:W-:Y:S01]  /*05c0*/  MOV R4, 0x3f8cac08 ;  /* 0x3f8cac0800047802 */ /* 0x000fe20000000f00 */
[----:B------:R-:W-:Y:S01]  /*05d0*/  FADD R2, R2, 0.098999999463558197021 ;  /* 0x3dcac08302027421 */ /* 0x000fe20000000000 */
[----:B------:R-:W-:Y:S03]  /*05e0*/  BSSY.RECONVERGENT B5, `(.L_x_13) ;  /* 0x000000b000057945 */ /* 0x000fe60003800200 */
[----:B------:R-:W0:Y:S01]  /*05f0*/  FCHK P0, R2, 1.0989999771118164062 ;  /* 0x3f8cac0802007902 */ /* 0x000e220000000000 */
[----:B------:R-:W-:-:S04]  /*0600*/  FFMA R4, R7, -R4, 1 ;  /* 0x3f80000007047423 */ /* 0x000fc80000000804 */
[----:B------:R-:W-:-:S04]  /*0610*/  FFMA R7, R4, R7, 0.90991812944412231445 ;  /* 0x3f68f06504077423 */ /* 0x000fc80000000007 */
[----:B------:R-:W-:-:S04]  /*0620*/  FFMA R4, R2, R7, RZ ;  /* 0x0000000702047223 */ /* 0x000fc800000000ff */
[----:B------:R-:W-:-:S04]  /*0630*/  FFMA R8, R4, -1.0989999771118164062, R2 ;  /* 0xbf8cac0804087823 */ /* 0x000fc80000000002 */
[----:B------:R-:W-:Y:S01]  /*0640*/  FFMA R4, R7, R8, R4 ;  /* 0x0000000807047223 */ /* 0x000fe20000000004 */
[----:B0-----:R-:W-:Y:S06]  /*0650*/  @!P0 BRA `(.L_x_14) ;  /* 0x00000000000c8947 */ /* 0x001fec0003800000 */
[----:B------:R-:W-:Y:S02]  /*0660*/  MOV R4, 0x3f8cac08 ;  /* 0x3f8cac0800047802 */ /* 0x000fe40000000f00 */
[----:B------:R-:W-:-:S07]  /*0670*/  MOV R8, 0x690 ;  /* 0x0000069000087802 */ /* 0x000fce0000000f00 */
[----:B------:R-:W-:Y:S05]  /*0680*/  CALL.REL.NOINC `($__internal_1_$__cuda_sm3x_div_rn_noftz_f32_slowpath) ;  /* 0x0000009c00507944 */ /* 0x000fea0003c00000 */
.L_x_14:
[----:B------:R-:W-:Y:S05]  /*0690*/  BSYNC.RECONVERGENT B5 ;  /* 0x0000000000057941 */ /* 0x000fea0003800200 */
.L_x_13:
[----:B------:R-:W-:Y:S01]  /*06a0*/  FSETP.NEU.AND P0, PT, R4, 1, PT ;  /* 0x3f8000000400780b */ /* 0x000fe20003f0d000 */
[----:B------:R-:W-:-:S12]  /*06b0*/  HFMA2 R16, -RZ, RZ, 1.875, 0 ;  /* 0x3f800000ff107431 */ /* 0x000fd800000001ff */
[----:B------:R-:W-:Y:S05]  /*06c0*/  @!P0 BRA `(.L_x_9) ;  /* 0x0000000400048947 */ /* 0x000fea0003800000 */
[----:B------:R-:W-:-:S13]  /*06d0*/  FSETP.NAN.AND P0, PT, |R4|, |R4|, PT ;  /* 0x400000040400720b */ /* 0x000fda0003f08200 */
[----:B------:R-:W-:Y:S01]  /*06e0*/  @P0 FADD R16, R4, 2.2222223281860351562 ;  /* 0x400e38e404100421 */ /* 0x000fe20000000000 */
[----:B------:R-:W-:Y:S06]  /*06f0*/  @P0 BRA `(.L_x_9) ;  /* 0x0000000000f80947 */ /* 0x000fec0003800000 */
[C---:B------:R-:W-:Y:S01]  /*0700*/  FMUL R7, |R4|.reuse, 16777216 ;  /* 0x4b80000004077820 */ /* 0x040fe20000400200 */
[C---:B------:R-:W-:Y:S02]  /*0710*/  FSETP.GEU.AND P0, PT, |R4|.reuse, 1.175494350822287508e-38, PT ;  /* 0x008000000400780b */ /* 0x040fe40003f0e200 */
[----:B------:R-:W-:Y:S02]  /*0720*/  MOV R14, 0x3a2c32e4 ;  /* 0x3a2c32e4000e7802 */ /* 0x000fe40000000f00 */
[----:B------:R-:W-:Y:S02]  /*0730*/  FSEL R7, R7, |R4|, !P0 ;  /* 0x4000000407077208 */ /* 0x000fe40004000000 */
[----:B------:R-:W-:Y:S02]  /*0740*/  FSEL R9, RZ, -24, P0 ;  /* 0xc1c00000ff097808 */ /* 0x000fe40000000000 */
[----:B------:R-:W-:Y:S02]  /*0750*/  IADD3 R2, PT, PT, R7, -0x3f3504f3, RZ ;  /* 0xc0cafb0d07027810 */ /* 0x000fe40007ffe0ff */
[----:B------:R-:W-:-:S02]  /*0760*/  FSETP.NEU.AND P0, PT, |R4|, +INF , PT ;  /* 0x7f8000000400780b */ /* 0x000fc40003f0d200 */
[----:B------:R-:W-:Y:S02]  /*0770*/  LOP3.LUT R2, R2, 0xff800000, RZ, 0xc0, !PT ;  /* 0xff80000002027812 */ /* 0x000fe400078ec0ff */
[----:B------:R-:W-:Y:S02]  /*0780*/  FSETP.NEU.AND P0, PT, R4, RZ, P0 ;  /* 0x000000ff0400720b */ /* 0x000fe4000070d000 */
[-C--:B------:R-:W-:Y:S02]  /*0790*/  IADD3 R7, PT, PT, R7, -R2.reuse, RZ ;  /* 0x8000000207077210 */ /* 0x080fe40007ffe0ff */
[----:B------:R-:W-:-:S03]  /*07a0*/  I2FP.F32.S32 R2, R2 ;  /* 0x0000000200027245 */ /* 0x000fc60000201400 */
[C---:B------:R-:W-:Y:S01]  /*07b0*/  FADD R11, R7.reuse, 1 ;  /* 0x3f800000070b7421 */ /* 0x040fe20000000000 */
[----:B------:R-:W-:-:S04]  /*07c0*/  FADD R10, R7, -1 ;  /* 0xbf800000070a7421 */ /* 0x000fc80000000000 */
[----:B------:R-:W-:Y:S01]  /*07d0*/  FADD R8, R10, R10 ;  /* 0x0000000a0a087221 */ /* 0x000fe20000000000 */
[----:B------:R-:W0:Y:S01]  /*07e0*/  MUFU.RCP R11, R11 ;  /* 0x0000000b000b7308 */ /* 0x000e220000001000 */
[----:B------:R-:W-:Y:S02]  /*07f0*/  @!P0 FADD R4, R4, R4 ;  /* 0x0000000404048221 */ /* 0x000fe40000000000 */
[----:B0-----:R-:W-:Y:S01]  /*0800*/  FMUL R7, R11, R8 ;  /* 0x000000080b077220 */ /* 0x001fe20000400000 */
[----:B------:R-:W-:-:S03]  /*0810*/  FFMA R8, R2, 1.1920928955078125e-07, R9 ;  /* 0x3400000002087823 */ /* 0x000fc60000000009 */
[----:B------:R-:W-:Y:S01]  /*0820*/  FADD R12, R10, -R7 ;  /* 0x800000070a0c7221 */ /* 0x000fe20000000000 */
[CC--:B------:R-:W-:Y:S01]  /*0830*/  FMUL R9, R7.reuse, R7.reuse ;  /* 0x0000000707097220 */ /* 0x0c0fe20000400000 */
[----:B------:R-:W-:Y:S02]  /*0840*/  FFMA R2, R7, 1.4426950216293334961, R8 ;  /* 0x3fb8aa3b07027823 */ /* 0x000fe40000000008 */
[----:B------:R-:W-:Y:S01]  /*0850*/  FADD R13, R12, R12 ;  /* 0x0000000c0c0d7221 */ /* 0x000fe20000000000 */
[C---:B------:R-:W-:Y:S01]  /*0860*/  FFMA R12, R9.reuse, R14, 0.0032181653659790754318 ;  /* 0x3b52e7db090c7423 */ /* 0x040fe2000000000e */
[----:B------:R-:W-:Y:S02]  /*0870*/  FADD R8, R8, -R2 ;  /* 0x8000000208087221 */ /* 0x000fe40000000000 */
[----:B------:R-:W-:Y:S01]  /*0880*/  FFMA R10, R10, -R7, R13 ;  /* 0x800000070a0a7223 */ /* 0x000fe2000000000d */
[----:B------:R-:W-:Y:S01]  /*0890*/  FFMA R12, R9, R12, 0.018033718690276145935 ;  /* 0x3c93bb73090c7423 */ /* 0x000fe2000000000c */
[----:B------:R-:W-:-:S02]  /*08a0*/  FFMA R13, R7, 1.4426950216293334961, R8 ;  /* 0x3fb8aa3b070d7823 */ /* 0x000fc40000000008 */
[----:B------:R-:W-:Y:S01]  /*08b0*/  FMUL R10, R11, R10 ;  /* 0x0000000a0b0a7220 */ /* 0x000fe20000400000 */
[----:B------:R-:W-:-:S03]  /*08c0*/  FFMA R12, R9, R12, 0.12022458761930465698 ;  /* 0x3df6384f090c7423 */ /* 0x000fc6000000000c */
[----:B------:R-:W-:Y:S01]  /*08d0*/  FFMA R8, R10, 1.4426950216293334961, R13 ;  /* 0x3fb8aa3b0a087823 */ /* 0x000fe2000000000d */
[----:B------:R-:W-:-:S03]  /*08e0*/  FMUL R12, R9, R12 ;  /* 0x0000000c090c7220 */ /* 0x000fc60000400000 */
[----:B------:R-:W-:Y:S01]  /*08f0*/  FFMA R11, R7, 1.9251366722983220825e-08, R8 ;  /* 0x32a55e34070b7823 */ /* 0x000fe20000000008 */
[----:B------:R-:W-:-:S04]  /*0900*/  FMUL R9, R12, 3 ;  /* 0x404000000c097820 */ /* 0x000fc80000400000 */
[----:B------:R-:W-:-:S04]  /*0910*/  FFMA R9, R10, R9, R11 ;  /* 0x000000090a097223 */ /* 0x000fc8000000000b */
[----:B------:R-:W-:-:S04]  /*0920*/  FFMA R9, R7, R12, R9 ;  /* 0x0000000c07097223 */ /* 0x000fc80000000009 */
[----:B------:R-:W-:-:S04]  /*0930*/  FADD R7, R2, R9 ;  /* 0x0000000902077221 */ /* 0x000fc80000000000 */
[----:B------:R-:W-:Y:S01]  /*0940*/  FMUL R8, R7, 2.2222223281860351562 ;  /* 0x400e38e407087820 */ /* 0x000fe20000400000 */
[----:B------:R-:W-:-:S03]  /*0950*/  FADD R2, -R2, R7 ;  /* 0x0000000702027221 */ /* 0x000fc60000000100 */
[----:B------:R-:W0:Y:S01]  /*0960*/  FRND R11, R8 ;  /* 0x00000008000b7307 */ /* 0x000e220000201000 */
[----:B------:R-:W-:Y:S01]  /*0970*/  FADD R2, R9, -R2 ;  /* 0x8000000209027221 */ /* 0x000fe20000000000 */
[----:B------:R-:W-:Y:S01]  /*0980*/  FFMA R7, R7, 2.2222223281860351562, -R8 ;  /* 0x400e38e407077823 */ /* 0x000fe20000000808 */
[----:B------:R-:W-:Y:S01]  /*0990*/  HFMA2 R9, -RZ, RZ, 0.64013671875, -15.109375 ;  /* 0x391fcb8eff097431 */ /* 0x000fe200000001ff */
[----:B------:R-:W-:Y:S02]  /*09a0*/  FSETP.GT.AND P2, PT, |R8|, 152, PT ;  /* 0x431800000800780b */ /* 0x000fe40003f44200 */
[----:B------:R-:W-:Y:S02]  /*09b0*/  FFMA R7, R2, 2.2222223281860351562, R7 ;  /* 0x400e38e402077823 */ /* 0x000fe40000000007 */
[----:B------:R-:W1:Y:S01]  /*09c0*/  F2I.NTZ R10, R8 ;  /* 0x00000008000a7305 */ /* 0x000e620000203100 */
[----:B0-----:R-:W-:Y:S01]  /*09d0*/  FADD R2, R8, -R11 ;  /* 0x8000000b08027221 */ /* 0x001fe20000000000 */
[----:B------:R-:W-:-:S03]  /*09e0*/  FSETP.GT.AND P1, PT, R11, RZ, PT ;  /* 0x000000ff0b00720b */ /* 0x000fc60003f24000 */
[----:B------:R-:W-:-:S04]  /*09f0*/  FADD R2, R2, R7 ;  /* 0x0000000702027221 */ /* 0x000fc80000000000 */
[----:B------:R-:W-:-:S04]  /*0a00*/  FFMA R7, R2, R9, 0.0013391353422775864601 ;  /* 0x3aaf85ed02077423 */ /* 0x000fc80000000009 */
[----:B------:R-:W-:-:S04]  /*0a10*/  FFMA R7, R2, R7, 0.0096188392490148544312 ;  /* 0x3c1d985602077423 */ /* 0x000fc80000000007 */
[----:B------:R-:W-:-:S04]  /*0a20*/  FFMA R7, R2, R7, 0.055503588169813156128 ;  /* 0x3d6357bb02077423 */ /* 0x000fc80000000007 */
[----:B------:R-:W-:Y:S01]  /*0a30*/  FFMA R9, R2, R7, 0.24022644758224487305 ;  /* 0x3e75fdec02097423 */ /* 0x000fe20000000007 */
[----:B------:R-:W-:Y:S02]  /*0a40*/  SEL R7, RZ, 0x83000000, P1 ;  /* 0x83000000ff077807 */ /* 0x000fe40000800000 */
[----:B------:R-:W-:Y:S01]  /*0a50*/  FSETP.GEU.AND P1, PT, R8, RZ, PT ;  /* 0x000000ff0800720b */ /* 0x000fe20003f2e000 */
[----:B------:R-:W-:Y:S01]  /*0a60*/  FFMA R11, R2, R9, 0.69314718246459960938 ;  /* 0x3f317218020b7423 */ /* 0x000fe20000000009 */
[----:B------:R-:W-:Y:S02]  /*0a70*/  IADD3 R9, PT, PT, R7, 0x7f000000, RZ ;  /* 0x7f00000007097810 */ /* 0x000fe40007ffe0ff */
[----:B-1----:R-:W-:Y:S01]  /*0a80*/  LEA R10, R10, -R7, 0x17 ;  /* 0x800000070a0a7211 */ /* 0x002fe200078eb8ff */
[----:B------:R-:W-:Y:S01]  /*0a90*/  FFMA R2, R2, R11, 1 ;  /* 0x3f80000002027423 */ /* 0x000fe2000000000b */
[----:B------:R-:W-:-:S03]  /*0aa0*/  FSEL R16, RZ, +INF , !P1 ;  /* 0x7f800000ff107808 */ /* 0x000fc60004800000 */
[----:B------:R-:W-:-:S04]  /*0ab0*/  FMUL R9, R9, R2 ;  /* 0x0000000209097220 */ /* 0x000fc80000400000 */
[----:B------:R-:W-:Y:S01]  /*0ac0*/  @!P2 FMUL R16, R10, R9 ;  /* 0x000000090a10a220 */ /* 0x000fe20000400000 */
[----:B------:R-:W-:-:S07]  /*0ad0*/  @!P0 LOP3.LUT R16, R4, 0x7fffffff, RZ, 0xc0, !PT ;  /* 0x7fffffff04108812 */ /* 0x000fce00078ec0ff */
.L_x_9:
[----:B------:R-:W-:Y:S05]  /*0ae0*/  BSYNC.RECONVERGENT B4 ;  /* 0x0000000000047941 */ /* 0x000fea0003800200 */
.L_x_8:
[----:B------:R-:W-:Y:S01]  /*0af0*/  FMUL R2, R15, R0 ;  /* 0x000000000f027220 */ /* 0x000fe20000400000 */
[----:B------:R-:W-:Y:S01]  /*0b00*/  BSSY.RECONVERGENT B4, `(.L_x_15) ;  /* 0x0000069000047945 */ /* 0x000fe20003800200 */
[----:B------:R-:W-:-:S03]  /*0b10*/  MOV R10, RZ ;  /* 0x000000ff000a7202 */ /* 0x000fc60000000f00 */
[----:B------:R-:W-:-:S13]  /*0b20*/  FSETP.GTU.AND P0, PT, R2, RZ, PT ;  /* 0x000000ff0200720b */ /* 0x000fda0003f0c000 */
[----:B------:R-:W-:Y:S05]  /*0b30*/  @!P0 BRA `(.L_x_16) ;  /* 0x0000000400948947 */ /* 0x000fea0003800000 */
[----:B------:R-:W-:-:S13]  /*0b40*/  FSETP.GEU.AND P0, PT, R2, 0.081000000238418579102, PT ;  /* 0x3da5e3540200780b */ /* 0x000fda0003f0e000 */
[----:B------:R-:W-:Y:S05]  /*0b50*/  @P0 BRA `(.L_x_17) ;  /* 0x0000000000400947 */ /* 0x000fea0003800000 */
[----:B------:R-:W-:Y:S01]  /*0b60*/  HFMA2 R7, -RZ, RZ, 1.5966796875, -0.0003798007965087890625 ;  /* 0x3e638e39ff077431 */ /* 0x000fe200000001ff */
[----:B------:R-:W-:Y:S01]  /*0b70*/  MOV R4, 0x3f800000 ;  /* 0x3f80000000047802 */ /* 0x000fe20000000f00 */
[----:B------:R-:W0:Y:S01]  /*0b80*/  FCHK P0, R2, 4.5 ;  /* 0x4090000002007902 */ /* 0x000e220000000000 */
[----:B------:R-:W-:Y:S03]  /*0b90*/  BSSY.RECONVERGENT B5, `(.L_x_18) ;  /* 0x000000b000057945 */ /* 0x000fe60003800200 */
[----:B------:R-:W-:-:S04]  /*0ba0*/  FFMA R4, R7, -4.5, R4 ;  /* 0xc090000007047823 */ /* 0x000fc80000000004 */
        /* <DEDUP_REMOVED lines=9> */
.L_x_19:
[----:B------:R-:W-:Y:S05]  /*0c40*/  BSYNC.RECONVERGENT B5 ;  /* 0x0000000000057941 */ /* 0x000fea0003800200 */
.L_x_18:
[----:B------:R-:W-:Y:S05]  /*0c50*/  BRA `(.L_x_16) ;  /* 0x00000004004c7947 */ /* 0x000fea0003800000 */
.L_x_17:
[----:B------:R-:W-:Y:S01]  /*0c60*/  HFMA2 R7, -RZ, RZ, 1.8515625, -9000 ;  /* 0x3f68f065ff077431 */ /* 0x000fe200000001ff */
[----:B------:R-:W-:Y:S01]  /*0c70*/  MOV R4, 0x3f800000 ;  /* 0x3f80000000047802 */ /* 0x000fe20000000f00 */
[----:B------:R-:W-:Y:S01]  /*0c80*/  FADD R2, R2, 0.098999999463558197021 ;  /* 0x3dcac08302027421 */ /* 0x000fe20000000000 */
[----:B------:R-:W-:Y:S03]  /*0c90*/  BSSY.RECONVERGENT B5, `(.L_x_20) ;  /* 0x000000b000057945 */ /* 0x000fe60003800200 */
[----:B------:R-:W0:Y:S01]  /*0ca0*/  FCHK P0, R2, 1.0989999771118164062 ;  /* 0x3f8cac0802007902 */ /* 0x000e220000000000 */
[----:B------:R-:W-:-:S04]  /*0cb0*/  FFMA R4, R7, -1.0989999771118164062, R4 ;  /* 0xbf8cac0807047823 */ /* 0x000fc80000000004 */
        /* <DEDUP_REMOVED lines=8> */
.L_x_21:
[----:B------:R-:W-:Y:S05]  /*0d40*/  BSYNC.RECONVERGENT B5 ;  /* 0x0000000000057941 */ /* 0x000fea0003800200 */
.L_x_20:
        /* <DEDUP_REMOVED lines=68> */
.L_x_16:
[----:B------:R-:W-:Y:S05]  /*1190*/  BSYNC.RECONVERGENT B4 ;  /* 0x0000000000047941 */ /* 0x000fea0003800200 */
.L_x_15:
[----:B------:R-:W-:Y:S01]  /*11a0*/  FMUL R2, R3, R0 ;  /* 0x0000000003027220 */ /* 0x000fe20000400000 */
[----:B------:R-:W-:-:S04]  /*11b0*/  MOV R4, RZ ;  /* 0x000000ff00047202 */ /* 0x000fc80000000f00 */
        /* <DEDUP_REMOVED lines=17> */
.L_x_25:
[----:B------:R-:W-:Y:S05]  /*12d0*/  BSYNC.RECONVERGENT B4 ;  /* 0x0000000000047941 */ /* 0x000fea0003800200 */
.L_x_24:
[----:B------:R-:W-:Y:S05]  /*12e0*/  BRA `(.L_x_22) ;  /* 0x0000002400d87947 */ /* 0x000fea0003800000 */
.L_x_23:
        /* <DEDUP_REMOVED lines=11> */
[----:B------:R-:W-:Y:S02]  /*13a0*/  MOV R2, R4 ;  /* 0x0000000400027202 */ /* 0x000fe40000000f00 */
[----:B------:R-:W-:Y:S02]  /*13b0*/  MOV R4, 0x3f8cac08 ;  /* 0x3f8cac0800047802 */ /* 0x000fe40000000f00 */
[----:B------:R-:W-:-:S07]  /*13c0*/  MOV R8, 0x13e0 ;  /* 0x000013e000087802 */ /* 0x000fce0000000f00 */
[----:B------:R-:W-:Y:S05]  /*13d0*/  CALL.REL.NOINC `($__internal_1_$__cuda_sm3x_div_rn_noftz_f32_slowpath) ;  /* 0x0000008c00fc7944 */ /* 0x000fea0003c00000 */
[----:B------:R-:W-:-:S07]  /*13e0*/  MOV R0, R4 ;  /* 0x0000000400007202 */ /* 0x000fce0000000f00 */
.L_x_27:
[----:B------:R-:W-:Y:S05]  /*13f0*/  BSYNC.RECONVERGENT B4 ;  /* 0x0000000000047941 */ /* 0x000fea0003800200 */
.L_x_26:
        /* <DEDUP_REMOVED lines=10> */
[----:B------:R-:W-:Y:S02]  /*14a0*/  FSETP.NEU.AND P3, PT, R0, RZ, PT ;  /* 0x000000ff0000720b */ /* 0x000fe40003f6d000 */
[----:B------:R-:W-:-:S04]  /*14b0*/  IADD3 R2, PT, PT, R3, -0x3f3504f3, RZ ;  /* 0xc0cafb0d03027810 */ /* 0x000fc80007ffe0ff */
[----:B------:R-:W-:-:S04]  /*14c0*/  LOP3.LUT R2, R2, 0xff800000, RZ, 0xc0, !PT ;  /* 0xff80000002027812 */ /* 0x000fc800078ec0ff */
[-C--:B------:R-:W-:Y:S02]  /*14d0*/  IADD3 R3, PT, PT, R3, -R2.reuse, RZ ;  /* 0x8000000203037210 */ /* 0x080fe40007ffe0ff */
[----:B------:R-:W-:-:S03]  /*14e0*/  I2FP.F32.S32 R2, R2 ;  /* 0x0000000200027245 */ /* 0x000fc60000201400 */
[C---:B------:R-:W-:Y:S01]  /*14f0*/  FADD R7, R3.reuse, 1 ;  /* 0x3f80000003077421 */ /* 0x040fe20000000000 */
[----:B------:R-:W-:Y:S01]  /*1500*/  FADD R4, R3, -1 ;  /* 0xbf80000003047421 */ /* 0x000fe20000000000 */
[----:B------:R-:W-:-:S03]  /*1510*/  FSEL R3, RZ, -24, P0 ;  /* 0xc1c00000ff037808 */ /* 0x000fc60000000000 */
[----:B------:R-:W-:Y:S01]  /*1520*/  FADD R8, R4, R4 ;  /* 0x0000000404087221 */ /* 0x000fe20000000000 */
[----:B------:R-:W0:Y:S01]  /*1530*/  MUFU.RCP R7, R7 ;  /* 0x0000000700077308 */ /* 0x000e220000001000 */
[----:B------:R-:W-:Y:S02]  /*1540*/  FFMA R3, R2, 1.1920928955078125e-07, R3 ;  /* 0x3400000002037823 */ /* 0x000fe40000000003 */
[----:B0-----:R-:W-:-:S04]  /*1550*/  FMUL R8, R7, R8 ;  /* 0x0000000807087220 */ /* 0x001fc80000400000 */
[----:B------:R-:W-:Y:S01]  /*1560*/  FADD R11, R4, -R8 ;  /* 0x80000008040b7221 */ /* 0x000fe20000000000 */
[C---:B------:R-:W-:Y:S01]  /*1570*/  FMUL R9, R8.reuse, R8 ;  /* 0x0000000808097220 */ /* 0x040fe20000400000 */
[----:B------:R-:W-:Y:S02]  /*1580*/  FFMA R2, R8, 1.4426950216293334961, R3 ;  /* 0x3fb8aa3b08027823 */ /* 0x000fe40000000003 */
[----:B------:R-:W-:Y:S01]  /*1590*/  FADD R11, R11, R11 ;  /* 0x0000000b0b0b7221 */ /* 0x000fe20000000000 */
[----:B------:R-:W-:Y:S01]  /*15a0*/  FFMA R12, R9, R12, 0.0032181653659790754318 ;  /* 0x3b52e7db090c7423 */ /* 0x000fe2000000000c */
        /* <DEDUP_REMOVED lines=20> */
[----:B------:R-:W-:Y:S01]  /*16f0*/  FFMA R3, R2, 2.2222223281860351562, R3 ;  /* 0x400e38e402037823 */ /* 0x000fe20000000003 */
[C---:B------:R-:W-:Y:S01]  /*1700*/  FSETP.GEU.AND P2, PT, R4.reuse, RZ, PT ;  /* 0x000000ff0400720b */ /* 0x040fe20003f4e000 */
[----:B------:R1:W2:Y:S01]  /*1710*/  F2I.NTZ R8, R4 ;  /* 0x0000000400087305 */ /* 0x0002a20000203100 */
[----:B0-----:R-:W-:Y:S01]  /*1720*/  FADD R2, R4, -R7 ;  /* 0x8000000704027221 */ /* 0x001fe20000000000 */
[----:B------:R-:W-:-:S02]  /*1730*/  FSETP.GT.AND P0, PT, R7, RZ, PT ;  /* 0x000000ff0700720b */ /* 0x000fc40003f04000 */
[----:B-1----:R-:W-:Y:S01]  /*1740*/  FSEL R4, RZ, +INF , !P2 ;  /* 0x7f800000ff047808 */ /* 0x002fe20005000000 */
[----:B------:R-:W-:-:S04]  /*1750*/  FADD R2, R2, R3 ;  /* 0x0000000302027221 */ /* 0x000fc80000000000 */
[----:B------:R-:W-:-:S04]  /*1760*/  FFMA R3, R2, R9, 0.0013391353422775864601 ;  /* 0x3aaf85ed02037423 */ /* 0x000fc80000000009 */
[----:B------:R-:W-:-:S04]  /*1770*/  FFMA R3, R2, R3, 0.0096188392490148544312 ;  /* 0x3c1d985602037423 */ /* 0x000fc80000000003 */
[----:B------:R-:W-:-:S04]  /*1780*/  FFMA R3, R2, R3, 0.055503588169813156128 ;  /* 0x3d6357bb02037423 */ /* 0x000fc80000000003 */
[----:B------:R-:W-:Y:S01]  /*1790*/  FFMA R7, R2, R3, 0.24022644758224487305 ;  /* 0x3e75fdec02077423 */ /* 0x000fe20000000003 */
[----:B------:R-:W-:Y:S02]  /*17a0*/  SEL R3, RZ, 0x83000000, P0 ;  /* 0x83000000ff037807 */ /* 0x000fe40000000000 */
[----:B------:R-:W-:Y:S01]  /*17b0*/  FSETP.NEU.AND P0, PT, |R0|, +INF , PT ;  /* 0x7f8000000000780b */ /* 0x000fe20003f0d200 */
[----:B------:R-:W-:Y:S01]  /*17c0*/  FFMA R7, R2, R7, 0.69314718246459960938 ;  /* 0x3f31721802077423 */ /* 0x000fe20000000007 */
[----:B--2---:R-:W-:Y:S02]  /*17d0*/  LEA R8, R8, -R3, 0x17 ;  /* 0x8000000308087211 */ /* 0x004fe400078eb8ff */
[----:B------:R-:W-:Y:S01]  /*17e0*/  IADD3 R3, PT, PT, R3, 0x7f000000, RZ ;  /* 0x7f00000003037810 */ /* 0x000fe20007ffe0ff */
[----:B------:R-:W-:-:S04]  /*17f0*/  FFMA R2, R2, R7, 1 ;  /* 0x3f80000002027423 */ /* 0x000fc80000000007 */
[----:B------:R-:W-:-:S04]  /*1800*/  FMUL R3, R3, R2 ;  /* 0x0000000203037220 */ /* 0x000fc80000400000 */
[----:B------:R-:W-:Y:S01]  /*1810*/  @!P1 FMUL R4, R8, R3 ;  /* 0x0000000308049220 */ /* 0x000fe20000400000 */
[----:B------:R-:W-:Y:S06]  /*1820*/  @P0 BRA P3, `(.L_x_22) ;  /* 0x0000002000880947 */ /* 0x000fec0001800000 */
[----:B------:R-:W-:-:S05]  /*1830*/  FADD R0, R0, R0 ;  /* 0x0000000000007221 */ /* 0x000fca0000000000 */
[----:B------:R-:W-:Y:S01]  /*1840*/  LOP3.LUT R4, R0, 0x7fffffff, RZ, 0xc0, !PT ;  /* 0x7fffffff00047812 */ /* 0x000fe200078ec0ff */
[----:B------:R-:W-:Y:S06]  /*1850*/  BRA `(.L_x_22) ;  /* 0x00000020007c7947 */ /* 0x000fec0003800000 */
.L_x_7:
[----:B------:R-:W-:Y:S01]  /*1860*/  FSETP.GTU.AND P0, PT, R2, RZ, PT ;  /* 0x000000ff0200720b */ /* 0x000fe20003f0c000 */
[----:B------:R-:W-:Y:S01]  /*1870*/  BSSY.RECONVERGENT B4, `(.L_x_28) ;  /* 0x0000068000047945 */ /* 0x000fe20003800200 */
[----:B------:R-:W-:-:S11]  /*1880*/  MOV R16, RZ ;  /* 0x000000ff00107202 */ /* 0x000fd60000000f00 */
[----:B------:R-:W-:Y:S05]  /*1890*/  @!P0 BRA `(.L_x_29) ;  /* 0x0000000400948947 */ /* 0x000fea0003800000 */
[----:B------:R-:W-:-:S13]  /*18a0*/  FSETP.GTU.AND P0, PT, R2, 0.04044999927282333374, PT ;  /* 0x3d25aee60200780b */ /* 0x000fda0003f0c000 */
[----:B------:R-:W-:Y:S05]  /*18b0*/  @P0 BRA `(.L_x_30) ;  /* 0x0000000000400947 */ /* 0x000fea0003800000 */
[----:B------:R-:W-:Y:S01]  /*18c0*/  HFMA2 R7, -RZ, RZ, 1.404296875, -5.4419040679931640625e-05 ;  /* 0x3d9e8391ff077431 */ /* 0x000fe200000001ff */
[----:B------:R-:W-:Y:S01]  /*18d0*/  MOV R4, 0x3f800000 ;  /* 0x3f80000000047802 */ /* 0x000fe20000000f00 */
[----:B------:R-:W0:Y:S01]  /*18e0*/  FCHK P0, R2, 12.920000076293945312 ;  /* 0x414eb85202007902 */ /* 0x000e220000000000 */
[----:B------:R-:W-:Y:S03]  /*18f0*/  BSSY.RECONVERGENT B5, `(.L_x_31) ;  /* 0x000000b000057945 */ /* 0x000fe60003800200 */
[----:B------:R-:W-:-:S04]  /*1900*/  FFMA R4, R7, -12.920000076293945312, R4 ;  /* 0xc14eb85207047823 */ /* 0x000fc80000000004 */
[----:B------:R-:W-:-:S04]  /*1910*/  FFMA R7, R4, R7, 0.077399380505084991455 ;  /* 0x3d9e839104077423 */ /* 0x000fc80000000007 */
[----:B------:R-:W-:-:S04]  /*1920*/  FFMA R4, R2, R7, RZ ;  /* 0x0000000702047223 */ /* 0x000fc800000000ff */
[----:B------:R-:W-:-:S04]  /*1930*/  FFMA R8, R4, -12.920000076293945312, R2 ;  /* 0xc14eb85204087823 */ /* 0x000fc80000000002 */
[----:B------:R-:W-:Y:S01]  /*1940*/  FFMA R16, R7, R8, R4 ;  /* 0x0000000807107223 */ /* 0x000fe20000000004 */
[----:B0-----:R-:W-:Y:S06]  /*1950*/  @!P0 BRA `(.L_x_32) ;  /* 0x0000000000108947 */ /* 0x001fec0003800000 */
[----:B------:R-:W-:Y:S02]  /*1960*/  MOV R4, 0x414eb852 ;  /* 0x414eb85200047802 */ /* 0x000fe40000000f00 */
[----:B------:R-:W-:-:S07]  /*1970*/  MOV R8, 0x1990 ;  /* 0x0000199000087802 */ /* 0x000fce0000000f00 */
[----:B------:R-:W-:Y:S05]  /*1980*/  CALL.REL.NOINC `($__internal_1_$__cuda_sm3x_div_rn_noftz_f32_slowpath) ;  /* 0x0000008800907944 */ /* 0x000fea0003c00000 */
[----:B------:R-:W-:-:S07]  /*1990*/  MOV R16, R4 ;  /* 0x0000000400107202 */ /* 0x000fce0000000f00 */
.L_x_32:
[----:B------:R-:W-:Y:S05]  /*19a0*/  BSYNC.RECONVERGENT B5 ;  /* 0x0000000000057941 */ /* 0x000fea0003800200 */
.L_x_31:
[----:B------:R-:W-:Y:S05]  /*19b0*/  BRA `(.L_x_29) ;  /* 0x00000004004c7947 */ /* 0x000fea0003800000 */
.L_x_30:
[----:B------:R-:W-:Y:S01]  /*19c0*/  HFMA2 R7, -RZ, RZ, 1.861328125, -0.0290374755859375 ;  /* 0x3f72a76fff077431 */ /* 0x000fe200000001ff */
[----:B------:R-:W-:Y:S01]  /*19d0*/  MOV R4, 0x3f800000 ;  /* 0x3f80000000047802 */ /* 0x000fe20000000f00 */
[----:B------:R-:W-:Y:S01]  /*19e0*/  FADD R2, R2, 0.054999999701976776123 ;  /* 0x3d6147ae02027421 */ /* 0x000fe20000000000 */
[----:B------:R-:W-:Y:S03]  /*19f0*/  BSSY.RECONVERGENT B5, `(.L_x_33) ;  /* 0x000000b000057945 */ /* 0x000fe60003800200 */
[----:B------:R-:W0:Y:S01]  /*1a00*/  FCHK P0, R2, 1.0549999475479125977 ;  /* 0x3f870a3d02007902 */ /* 0x000e220000000000 */
[----:B------:R-:W-:-:S04]  /*1a10*/  FFMA R4, R7, -1.0549999475479125977, R4 ;  /* 0xbf870a3d07047823 */ /* 0x000fc80000000004 */
[----:B------:R-:W-:-:S04]  /*1a20*/  FFMA R7, R4, R7, 0.94786733388900756836 ;  /* 0x3f72a76f04077423 */ /* 0x000fc80000000007 */
[----:B------:R-:W-:-:S04]  /*1a30*/  FFMA R4, R2, R7, RZ ;  /* 0x0000000702047223 */ /* 0x000fc800000000ff */
[----:B------:R-:W-:-:S04]  /*1a40*/  FFMA R8, R4, -1.0549999475479125977, R2 ;  /* 0xbf870a3d04087823 */ /* 0x000fc80000000002 */
[----:B------:R-:W-:Y:S01]  /*1a50*/  FFMA R4, R7, R8, R4 ;  /* 0x0000000807047223 */ /* 0x000fe20000000004 */
[----:B0-----:R-:W-:Y:S06]  /*1a60*/  @!P0 BRA `(.L_x_34) ;  /* 0x00000000000c8947 */ /* 0x001fec0003800000 */
[----:B------:R-:W-:Y:S02]  /*1a70*/  MOV R4, 0x3f870a3d ;  /* 0x3f870a3d00047802 */ /* 0x000fe40000000f00 */
[----:B------:R-:W-:-:S07]  /*1a80*/  MOV R8, 0x1aa0 ;  /* 0x00001aa000087802 */ /* 0x000fce0000000f00 */
[----:B------:R-:W-:Y:S05]  /*1a90*/  CALL.REL.NOINC `($__internal_1_$__cuda_sm3x_div_rn_noftz_f32_slowpath) ;  /* 0x00000088004c7944 */ /* 0x000fea0003c00000 */
.L_x_34:
[----:B------:R-:W-:Y:S05]  /*1aa0*/  BSYNC.RECONVERGENT B5 ;  /* 0x0000000000057941 */ /* 0x000fea0003800200 */
.L_x_33:
[----:B------:R-:W-:Y:S01]  /*1ab0*/  FSETP.NEU.AND P0, PT, R4, 1, PT ;  /* 0x3f8000000400780b */ /* 0x000fe20003f0d000 */
[----:B------:R-:W-:-:S12]  /*1ac0*/  HFMA2 R16, -RZ, RZ, 1.875, 0 ;  /* 0x3f800000ff107431 */ /* 0x000fd800000001ff */
[----:B------:R-:W-:Y:S05]  /*1ad0*/  @!P0 BRA `(.L_x_29) ;  /* 0x0000000400048947 */ /* 0x000fea0003800000 */
[----:B------:R-:W-:-:S13]  /*1ae0*/  FSETP.NAN.AND P0, PT, |R4|, |R4|, PT ;  /* 0x400000040400720b */ /* 0x000fda0003f08200 */
[----:B------:R-:W-:Y:S01]  /*1af0*/  @P0 FADD R16, R4, 2.4000000953674316406 ;  /* 0x4019999a04100421 */ /* 0x000fe20000000000 */
        /* <DEDUP_REMOVED lines=37> */
[----:B------:R-:W-:Y:S01]  /*1d50*/  FMUL R8, R7, 2.4000000953674316406 ;  /* 0x4019999a07087820 */ /* 0x000fe20000400000 */
[----:B------:R-:W-:-:S03]  /*1d60*/  FADD R2, -R2, R7 ;  /* 0x0000000702027221 */ /* 0x000fc60000000100 */
[----:B------:R-:W0:Y:S01]  /*1d70*/  FRND R11, R8 ;  /* 0x00000008000b7307 */ /* 0x000e220000201000 */
[----:B------:R-:W-:Y:S01]  /*1d80*/  FADD R2, R9, -R2 ;  /* 0x8000000209027221 */ /* 0x000fe20000000000 */
[----:B------:R-:W-:Y:S01]  /*1d90*/  FFMA R7, R7, 2.4000000953674316406, -R8 ;  /* 0x4019999a07077823 */ /* 0x000fe20000000808 */
[----:B------:R-:W-:Y:S01]  /*1da0*/  HFMA2 R9, -RZ, RZ, 0.64013671875, -15.109375 ;  /* 0x391fcb8eff097431 */ /* 0x000fe200000001ff */
[----:B------:R-:W-:Y:S02]  /*1db0*/  FSETP.GT.AND P2, PT, |R8|, 152, PT ;  /* 0x431800000800780b */ /* 0x000fe40003f44200 */
[----:B------:R-:W-:Y:S02]  /*1dc0*/  FFMA R7, R2, 2.4000000953674316406, R7 ;  /* 0x4019999a02077823 */ /* 0x000fe40000000007 */
        /* <DEDUP_REMOVED lines=18> */
.L_x_29:
[----:B------:R-:W-:Y:S05]  /*1ef0*/  BSYNC.RECONVERGENT B4 ;  /* 0x0000000000047941 */ /* 0x000fea0003800200 */
.L_x_28:
[----:B------:R-:W-:Y:S01]  /*1f00*/  FMUL R8, R15, R0 ;  /* 0x000000000f087220 */ /* 0x000fe20000400000 */
[----:B------:R-:W-:Y:S01]  /*1f10*/  BSSY.RECONVERGENT B4, `(.L_x_35) ;  /* 0x000006c000047945 */ /* 0x000fe20003800200 */
[----:B------:R-:W-:-:S03]  /*1f20*/  MOV R10, RZ ;  /* 0x000000ff000a7202 */ /* 0x000fc60000000f00 */
[----:B------:R-:W-:-:S13]  /*1f30*/  FSETP.GTU.AND P0, PT, R8, RZ, PT ;  /* 0x000000ff0800720b */ /* 0x000fda0003f0c000 */
        /* <DEDUP_REMOVED lines=13> */
[----:B------:R-:W-:Y:S02]  /*2010*/  MOV R2, R8 ;  /* 0x0000000800027202 */ /* 0x000fe40000000f00 */
[----:B------:R-:W-:Y:S02]  /*2020*/  MOV R4, 0x414eb852 ;  /* 0x414eb85200047802 */ /* 0x000fe40000000f00 */
[----:B------:R-:W-:-:S07]  /*2030*/  MOV R8, 0x2050 ;  /* 0x0000205000087802 */ /* 0x000fce0000000f00 */
[----:B------:R-:W-:Y:S05]  /*2040*/  CALL.REL.NOINC `($__internal_1_$__cuda_sm3x_div_rn_noftz_f32_slowpath) ;  /* 0x0000008000e07944 */ /* 0x000fea0003c00000 */
[----:B------:R-:W-:-:S07]  /*2050*/  MOV R10, R4 ;  /* 0x00000004000a7202 */ /* 0x000fce0000000f00 */
.L_x_39:
[----:B------:R-:W-:Y:S05]  /*2060*/  BSYNC.RECONVERGENT B5 ;  /* 0x0000000000057941 */ /* 0x000fea0003800200 */
.L_x_38:
[----:B------:R-:W-:Y:S05]  /*2070*/  BRA `(.L_x_36) ;  /* 0x0000000400547947 */ /* 0x000fea0003800000 */
.L_x_37:
        /* <DEDUP_REMOVED lines=11> */
[----:B------:R-:W-:Y:S02]  /*2130*/  MOV R2, R8 ;  /* 0x0000000800027202 */ /* 0x000fe40000000f00 */
[----:B------:R-:W-:Y:S02]  /*2140*/  MOV R4, 0x3f870a3d ;  /* 0x3f870a3d00047802 */ /* 0x000fe40000000f00 */
[----:B------:R-:W-:-:S07]  /*2150*/  MOV R8, 0x2170 ;  /* 0x0000217000087802 */ /* 0x000fce0000000f00 */
[----:B------:R-:W-:Y:S05]  /*2160*/  CALL.REL.NOINC `($__internal_1_$__cuda_sm3x_div_rn_noftz_f32_slowpath) ;  /* 0x0000008000987944 */ /* 0x000fea0003c00000 */
[----:B------:R-:W-:-:S07]  /*2170*/  MOV R2, R4 ;  /* 0x0000000400027202 */ /* 0x000fce0000000f00 */
.L_x_41:
[----:B------:R-:W-:Y:S05]  /*2180*/  BSYNC.RECONVERGENT B5 ;  /* 0x0000000000057941 */ /* 0x000fea0003800200 */
.L_x_40:
        /* <DEDUP_REMOVED lines=68> */
.L_x_36:
[----:B------:R-:W-:Y:S05]  /*25d0*/  BSYNC.RECONVERGENT B4 ;  /* 0x0000000000047941 */ /* 0x000fea0003800200 */
.L_x_35:
[----:B------:R-:W-:Y:S01]  /*25e0*/  FMUL R8, R3, R0 ;  /* 0x0000000003087220 */ /* 0x000fe20000400000 */
[----:B------:R-:W-:-:S04]  /*25f0*/  MOV R4, RZ ;  /* 0x000000ff00047202 */ /* 0x000fc80000000f00 */
        /* <DEDUP_REMOVED lines=18> */
.L_x_44:
[----:B------:R-:W-:Y:S05]  /*2720*/  BSYNC.RECONVERGENT B4 ;  /* 0x0000000000047941 */ /* 0x000fea0003800200 */
.L_x_43:
[----:B------:R-:W-:Y:S05]  /*2730*/  BRA `(.L_x_22) ;  /* 0x0000001000c47947 */ /* 0x000fea0003800000 */
.L_x_42:
        /* <DEDUP_REMOVED lines=16> */
.L_x_46:
[----:B------:R-:W-:Y:S05]  /*2840*/  BSYNC.RECONVERGENT B4 ;  /* 0x0000000000047941 */ /* 0x000fea0003800200 */
.L_x_45:
        /* <DEDUP_REMOVED lines=47> */
[----:B------:R-:W-:Y:S01]  /*2b40*/  FFMA R3, R2, 2.4000000953674316406, R3 ;  /* 0x4019999a02037823 */ /* 0x000fe20000000003 */
        /* <DEDUP_REMOVED lines=22> */
.L_x_6:
[----:B------:R-:W-:Y:S01]  /*2cb0*/  FSETP.GTU.AND P0, PT, R2, RZ, PT ;  /* 0x000000ff0200720b */ /* 0x000fe20003f0c000 */
[----:B------:R-:W-:Y:S01]  /*2cc0*/  BSSY.RECONVERGENT B2, `(.L_x_47) ;  /* 0x0000046000027945 */ /* 0x000fe20003800200 */
[----:B------:R-:W-:-:S11]  /*2cd0*/  MOV R16, RZ ;  /* 0x000000ff00107202 */ /* 0x000fd60000000f00 */
[----:B------:R-:W-:Y:S05]  /*2ce0*/  @!P0 BRA `(.L_x_48) ;  /* 0x00000004000c8947 */ /* 0x000fea0003800000 */
[----:B------:R-:W-:Y:S01]  /*2cf0*/  FSETP.NEU.AND P0, PT, R2, 1, PT ;  /* 0x3f8000000200780b */ /* 0x000fe20003f0d000 */
[----:B------:R-:W-:-:S12]  /*2d00*/  HFMA2 R16, -RZ, RZ, 1.875, 0 ;  /* 0x3f800000ff107431 */ /* 0x000fd800000001ff */
[----:B------:R-:W-:Y:S05]  /*2d10*/  @!P0 BRA `(.L_x_48) ;  /* 0x0000000400008947 */ /* 0x000fea0003800000 */
[----:B------:R-:W-:-:S13]  /*2d20*/  FSETP.NAN.AND P0, PT, |R2|, |R2|, PT ;  /* 0x400000020200720b */ /* 0x000fda0003f08200 */
[----:B------:R-:W-:Y:S01]  /*2d30*/  @P0 FADD R16, R2, 2.2000000476837158203 ;  /* 0x400ccccd02100421 */ /* 0x000fe20000000000 */
        /* <DEDUP_REMOVED lines=8> */
[----:B------:R-:W-:-:S04]  /*2dc0*/  LOP3.LUT R4, R4, 0xff800000, RZ, 0xc0, !PT ;  /* 0xff80000004047812 */ /* 0x000fc800078ec0ff */
[-C--:B------:R-:W-:Y:S02]  /*2dd0*/  IADD3 R7, PT, PT, R7, -R4.reuse, RZ ;  /* 0x8000000407077210 */ /* 0x080fe40007ffe0ff */
[----:B------:R-:W-:-:S03]  /*2de0*/  I2FP.F32.S32 R4, R4 ;  /* 0x0000000400047245 */ /* 0x000fc60000201400 */
[C---:B------:R-:W-:Y:S01]  /*2df0*/  FADD R11, R7.reuse, 1 ;  /* 0x3f800000070b7421 */ /* 0x040fe20000000000 */
[----:B------:R-:W-:Y:S01]  /*2e00*/  FADD R10, R7, -1 ;  /* 0xbf800000070a7421 */ /* 0x000fe20000000000 */
[----:B------:R-:W-:-:S03]  /*2e10*/  @!P2 FADD R2, R2, R2 ;  /* 0x000000020202a221 */ /* 0x000fc60000000000 */
[----:B------:R-:W-:Y:S01]  /*2e20*/  FADD R8, R10, R10 ;  /* 0x0000000a0a087221 */ /* 0x000fe20000000000 */
[----:B------:R-:W0:Y:S03]  /*2e30*/  MUFU.RCP R11, R11 ;  /* 0x0000000b000b7308 */ /* 0x000e260000001000 */
        /* <DEDUP_REMOVED lines=20> */
[----:B------:R-:W-:Y:S01]  /*2f80*/  FMUL R8, R7, 2.2000000476837158203 ;  /* 0x400ccccd07087820 */ /* 0x000fe20000400000 */
[----:B------:R-:W-:-:S03]  /*2f90*/  FADD R4, -R4, R7 ;  /* 0x0000000704047221 */ /* 0x000fc60000000100 */
[----:B------:R-:W0:Y:S01]  /*2fa0*/  FRND R11, R8 ;  /* 0x00000008000b7307 */ /* 0x000e220000201000 */
[----:B------:R-:W-:Y:S01]  /*2fb0*/  FADD R4, R9, -R4 ;  /* 0x8000000409047221 */ /* 0x000fe20000000000 */
[----:B------:R-:W-:Y:S01]  /*2fc0*/  FFMA R7, R7, 2.2000000476837158203, -R8 ;  /* 0x400ccccd07077823 */ /* 0x000fe20000000808 */
[----:B------:R-:W-:Y:S01]  /*2fd0*/  HFMA2 R9, -RZ, RZ, 0.64013671875, -15.109375 ;  /* 0x391fcb8eff097431 */ /* 0x000fe200000001ff */
[----:B------:R-:W-:Y:S02]  /*2fe0*/  FSETP.GT.AND P1, PT, |R8|, 152, PT ;  /* 0x431800000800780b */ /* 0x000fe40003f24200 */
[----:B------:R-:W-:Y:S02]  /*2ff0*/  FFMA R7, R4, 2.2000000476837158203, R7 ;  /* 0x400ccccd04077823 */ /* 0x000fe40000000007 */
        /* <DEDUP_REMOVED lines=18> */
.L_x_48:
[----:B------:R-:W-:Y:S05]  /*3120*/  BSYNC.RECONVERGENT B2 ;  /* 0x0000000000027941 */ /* 0x000fea0003800200 */
.L_x_47:
[----:B------:R-:W-:Y:S01]  /*3130*/  FMUL R15, R15, R0 ;  /* 0x000000000f0f7220 */ /* 0x000fe20000400000 */
[----:B------:R-:W-:Y:S01]  /*3140*/  BSSY.RECONVERGENT B2, `(.L_x_49) ;  /* 0x0000049000027945 */ /* 0x000fe20003800200 */
[----:B------:R-:W-:-:S03]  /*3150*/  MOV R10, RZ ;  /* 0x000000ff000a7202 */ /* 0x000fc60000000f00 */
[----:B------:R-:W-:-:S13]  /*3160*/  FSETP.GTU.AND P0, PT, R15, RZ, PT ;  /* 0x000000ff0f00720b */ /* 0x000fda0003f0c000 */
[----:B------:R-:W-:Y:S05]  /*3170*/  @!P0 BRA `(.L_x_50) ;  /* 0x0000000400148947 */ /* 0x000fea0003800000 */
[----:B------:R-:W-:Y:S01]  /*3180*/  FSETP.NEU.AND P0, PT, R15, 1, PT ;  /* 0x3f8000000f00780b */ /* 0x000fe20003f0d000 */
[----:B------:R-:W-:-:S12]  /*3190*/  HFMA2 R10, -RZ, RZ, 1.875, 0 ;  /* 0x3f800000ff0a7431 */ /* 0x000fd800000001ff */
[----:B------:R-:W-:Y:S05]  /*31a0*/  @!P0 BRA `(.L_x_50) ;  /* 0x0000000400088947 */ /* 0x000fea0003800000 */
[----:B------:R-:W-:-:S13]  /*31b0*/  FSETP.NAN.AND P0, PT, |R15|, |R15|, PT ;  /* 0x4000000f0f00720b */ /* 0x000fda0003f08200 */
[----:B------:R-:W-:Y:S05]  /*31c0*/  @P0 BRA `(.L_x_51) ;  /* 0x0000000000fc0947 */ /* 0x000fea0003800000 */
[C---:B------:R-:W-:Y:S01]  /*31d0*/  FMUL R2, |R15|.reuse, 16777216 ;  /* 0x4b8000000f027820 */ /* 0x040fe20000400200 */
[C---:B------:R-:W-:Y:S02]  /*31e0*/  FSETP.GEU.AND P0, PT, |R15|.reuse, 1.175494350822287508e-38, PT ;  /* 0x008000000f00780b */ /* 0x040fe40003f0e200 */
[----:B------:R-:W-:Y:S02]  /*31f0*/  MOV R13, 0x3a2c32e4 ;  /* 0x3a2c32e4000d7802 */ /* 0x000fe40000000f00 */
[----:B------:R-:W-:Y:S02]  /*3200*/  FSEL R2, R2, |R15|, !P0 ;  /* 0x4000000f02027208 */ /* 0x000fe40004000000 */
[----:B------:R-:W-:Y:S02]  /*3210*/  FSETP.NEU.AND P2, PT, |R15|, +INF , PT ;  /* 0x7f8000000f00780b */ /* 0x000fe40003f4d200 */
        /* <DEDUP_REMOVED lines=54> */
[----:B------:R-:W-:Y:S06]  /*3580*/  @P2 BRA `(.L_x_50) ;  /* 0x0000000000102947 */ /* 0x000fec0003800000 */
[----:B------:R-:W-:-:S05]  /*3590*/  FADD R10, R15, R15 ;  /* 0x0000000f0f0a7221 */ /* 0x000fca0000000000 */
[----:B------:R-:W-:Y:S01]  /*35a0*/  LOP3.LUT R10, R10, 0x7fffffff, RZ, 0xc0, !PT ;  /* 0x7fffffff0a0a7812 */ /* 0x000fe200078ec0ff */
[----:B------:R-:W-:Y:S06]  /*35b0*/  BRA `(.L_x_50) ;  /* 0x0000000000047947 */ /* 0x000fec0003800000 */
.L_x_51:
[----:B------:R-:W-:-:S07]  /*35c0*/  FADD R10, R15, 2.2000000476837158203 ;  /* 0x400ccccd0f0a7421 */ /* 0x000fce0000000000 */
.L_x_50:
[----:B------:R-:W-:Y:S05]  /*35d0*/  BSYNC.RECONVERGENT B2 ;  /* 0x0000000000027941 */ /* 0x000fea0003800200 */
.L_x_49:
[----:B------:R-:W-:Y:S01]  /*35e0*/  FMUL R0, R3, R0 ;  /* 0x0000000003007220 */ /* 0x000fe20000400000 */
[----:B------:R-:W-:-:S04]  /*35f0*/  MOV R4, RZ ;  /* 0x000000ff00047202 */ /* 0x000fc80000000f00 */
[----:B------:R-:W-:-:S13]  /*3600*/  FSETP.GTU.AND P0, PT, R0, RZ, PT ;  /* 0x000000ff0000720b */ /* 0x000fda0003f0c000 */
        /* <DEDUP_REMOVED lines=15> */
[----:B------:R-:W-:Y:S01]  /*3700*/  I2FP.F32.S32 R2, R2 ;  /* 0x0000000200027245 */ /* 0x000fe20000201400 */
[----:B------:R-:W-:Y:S02]  /*3710*/  @!P2 FADD R0, R0, R0 ;  /* 0x000000000000a221 */ /* 0x000fe40000000000 */
        /* <DEDUP_REMOVED lines=51> */
.L_x_22:
[----:B------:R-:W-:Y:S05]  /*3a50*/  BSYNC.RECONVERGENT B1 ;  /* 0x0000000000017941 */ /* 0x000fea0003800200 */
.L_x_5:
[C---:B------:R-:W-:Y:S01]  /*3a60*/  FMUL R25, R23.reuse, R16 ;  /* 0x0000001017197220 */ /* 0x040fe20000400000 */
[C---:B------:R-:W-:Y:S01]  /*3a70*/  FMUL R15, R23.reuse, R10 ;  /* 0x0000000a170f7220 */ /* 0x040fe20000400000 */
[----:B------:R-:W-:-:S07]  /*3a80*/  FMUL R3, R23, R4 ;  /* 0x0000000417037220 */ /* 0x000fce0000400000 */
.L_x_1:
[----:B------:R-:W-:Y:S05]  /*3a90*/  BSYNC.RECONVERGENT B0 ;  /* 0x0000000000007941 */ /* 0x000fea0003800200 */
.L_x_0:
[----:B------:R-:W0:Y:S01]  /*3aa0*/  LDCU UR4, c[0x0][0x3a0] ;  /* 0x00007400ff0477ac */ /* 0x000e220008000800 */
[----:B------:R-:W-:Y:S01]  /*3ab0*/  I2FP.F32.S32 R7, R5 ;  /* 0x0000000500077245 */ /* 0x000fe20000201400 */
[----:B------:R-:W-:Y:S04]  /*3ac0*/  BSSY.RECONVERGENT B0, `(.L_x_52) ;  /* 0x000000e000007945 */ /* 0x000fe80003800200 */
[----:B------:R-:W-:Y:S01]  /*3ad0*/  FADD R2, R7, 0.5 ;  /* 0x3f00000007027421 */ /* 0x000fe20000000000 */
[----:B0-----:R-:W-:-:S04]  /*3ae0*/  I2FP.F32.S32 R4, UR4 ;  /* 0x0000000400047c45 */ /* 0x001fc80008201400 */
[----:B------:R-:W0:Y:S08]  /*3af0*/  MUFU.RCP R9, R4 ;  /* 0x0000000400097308 */ /* 0x000e300000001000 */
[----:B------:R-:W1:Y:S01]  /*3b00*/  FCHK P0, R2, R4 ;  /* 0x0000000402007302 */ /* 0x000e620000000000 */
[----:B0-----:R-:W-:-:S04]  /*3b10*/  FFMA R0, -R4, R9, 1 ;  /* 0x3f80000004007423 */ /* 0x001fc80000000109 */
[----:B------:R-:W-:-:S04]  /*3b20*/  FFMA R9, R9, R0, R9 ;  /* 0x0000000009097223 */ /* 0x000fc80000000009 */
[----:B------:R-:W-:-:S04]  /*3b30*/  FFMA R0, R2, R9, RZ ;  /* 0x0000000902007223 */ /* 0x000fc800000000ff */
[----:B------:R-:W-:-:S04]  /*3b40*/  FFMA R8, -R4, R0, R2 ;  /* 0x0000000004087223 */ /* 0x000fc80000000102 */
[----:B------:R-:W-:Y:S01]  /*3b50*/  FFMA R0, R9, R8, R0 ;  /* 0x0000000809007223 */ /* 0x000fe20000000000 */
[----:B-1----:R-:W-:Y:S06]  /*3b60*/  @!P0 BRA `(.L_x_53) ;  /* 0x00000000000c8947 */ /* 0x002fec0003800000 */
[----:B------:R-:W-:-:S07]  /*3b70*/  MOV R8, 0x3b90 ;  /* 0x00003b9000087802 */ /* 0x000fce0000000f00 */
[----:B-----5:R-:W-:Y:S05]  /*3b80*/  CALL.REL.NOINC `($__internal_1_$__cuda_sm3x_div_rn_noftz_f32_slowpath) ;  /* 0x0000006800107944 */ /* 0x020fea0003c00000 */
[----:B------:R-:W-:-:S07]  /*3b90*/  MOV R0, R4 ;  /* 0x0000000400007202 */ /* 0x000fce0000000f00 */
.L_x_53:
[----:B------:R-:W-:Y:S05]  /*3ba0*/  BSYNC.RECONVERGENT B0 ;  /* 0x0000000000007941 */ /* 0x000fea0003800200 */
.L_x_52:
[----:B------:R-:W0:Y:S01]  /*3bb0*/  LDCU UR4, c[0x0][0x3a4] ;  /* 0x00007480ff0477ac */ /* 0x000e220008000800 */
[----:B------:R-:W-:Y:S01]  /*3bc0*/  I2FP.F32.U32 R9, R6 ;  /* 0x0000000600097245 */ /* 0x000fe20000201000 */
[----:B------:R-:W-:Y:S04]  /*3bd0*/  BSSY.RECONVERGENT B0, `(.L_x_54) ;  /* 0x000000e000007945 */ /* 0x000fe80003800200 */
[----:B------:R-:W-:Y:S01]  /*3be0*/  FADD R2, R9, 0.5 ;  /* 0x3f00000009027421 */ /* 0x000fe20000000000 */
[----:B0-----:R-:W-:-:S04]  /*3bf0*/  I2FP.F32.U32 R11, UR4 ;  /* 0x00000004000b7c45 */ /* 0x001fc80008201000 */
        /* <DEDUP_REMOVED lines=8> */
[----:B------:R-:W-:Y:S02]  /*3c80*/  MOV R4, R11 ;  /* 0x0000000b00047202 */ /* 0x000fe40000000f00 */
[----:B------:R-:W-:-:S07]  /*3c90*/  MOV R8, 0x3cb0 ;  /* 0x00003cb000087802 */ /* 0x000fce0000000f00 */
[----:B-----5:R-:W-:Y:S05]  /*3ca0*/  CALL.REL.NOINC `($__internal_1_$__cuda_sm3x_div_rn_noftz_f32_slowpath) ;  /* 0x0000006400c87944 */ /* 0x020fea0003c00000 */
.L_x_55:
[----:B------:R-:W-:Y:S05]  /*3cb0*/  BSYNC.RECONVERGENT B0 ;  /* 0x0000000000007941 */ /* 0x000fea0003800200 */
.L_x_54:
[----:B------:R-:W-:-:S04]  /*3cc0*/  ISETP.GT.U32.AND P0, PT, R6, 0x1f, PT ;  /* 0x0000001f0600780c */ /* 0x000fc80003f04070 */
[----:B------:R-:W-:-:S13]  /*3cd0*/  ISETP.GT.OR P0, PT, R5, 0x1f, P0 ;  /* 0x0000001f0500780c */ /* 0x000fda0000704670 */
[----:B------:R-:W-:Y:S05]  /*3ce0*/  @P0 BRA `(.L_x_56) ;  /* 0x0000000000480947 */ /* 0x000fea0003800000 */
[----:B------:R-:W0:Y:S01]  /*3cf0*/  LDCU UR4, c[0x0][0x3cc] ;  /* 0x00007980ff0477ac */ /* 0x000e220008000800 */
[----:B------:R-:W1:Y:S01]  /*3d00*/  LDC R4, c[0x0][0x3d0] ;  /* 0x0000f400ff047b82 */ /* 0x000e620000000800 */
[----:B------:R-:W-:-:S07]  /*3d10*/  HFMA2 R11, -RZ, RZ, 1.875, 0 ;  /* 0x3f800000ff0b7431 */ /* 0x000fce00000001ff */
[----:B-----5:R-:W2:Y:S01]  /*3d20*/  LDC.64 R2, c[0x0][0x398] ;  /* 0x0000e600ff027b82 */ /* 0x020ea20000000a00 */
[----:B0-----:R-:W-:-:S05]  /*3d30*/  IMAD R5, R6, UR4, R5 ;  /* 0x0000000406057c24 */ /* 0x001fca000f8e0205 */
[----:B------:R-:W-:Y:S02]  /*3d40*/  SHF.L.U32 R5, R5, 0x2, RZ ;  /* 0x0000000205057819 */ /* 0x000fe400000006ff */
[----:B-1----:R-:W-:Y:S02]  /*3d50*/  I2FP.F32.S32 R0, R4 ;  /* 0x0000000400007245 */ /* 0x002fe40000201400 */
[C---:B------:R-:W-:Y:S02]  /*3d60*/  ISETP.NE.AND P1, PT, R4.reuse, 0x1, PT ;  /* 0x000000010400780c */ /* 0x040fe40003f25270 */
[----:B------:R-:W-:Y:S02]  /*3d70*/  ISETP.GT.AND P0, PT, R4, 0x8, PT ;  /* 0x000000080400780c */ /* 0x000fe40003f04270 */
[----:B------:R-:W-:Y:S01]  /*3d80*/  FSEL R7, RZ, 1, !P1 ;  /* 0x3f800000ff077808 */ /* 0x000fe20004800000 */
[----:B--2---:R-:W-:-:S04]  /*3d90*/  IMAD.WIDE R2, R5, 0x4, R2 ;  /* 0x0000000405027825 */ /* 0x004fc800078e0202 */
[----:B------:R-:W-:Y:S01]  /*3da0*/  FMUL R5, R0, 0.0625 ;  /* 0x3d80000000057820 */ /* 0x000fe20000400000 */
[----:B------:R-:W-:Y:S01]  /*3db0*/  FSEL R9, RZ, 1, !P0 ;  /* 0x3f800000ff097808 */ /* 0x000fe20004000000 */
[----:B------:R-:W-:Y:S04]  /*3dc0*/  STG.E desc[UR6][R2.64+0x4], R7 ;  /* 0x0000040702007986 */ /* 0x000fe8000c101906 */
[----:B------:R-:W-:Y:S04]  /*3dd0*/  STG.E desc[UR6][R2.64], R5 ;  /* 0x0000000502007986 */ /* 0x000fe8000c101906 */
[----:B------:R-:W-:Y:S04]  /*3de0*/  STG.E desc[UR6][R2.64+0x8], R9 ;  /* 0x0000080902007986 */ /* 0x000fe8000c101906 */
[----:B------:R-:W-:Y:S01]  /*3df0*/  STG.E desc[UR6][R2.64+0xc], R11 ;  /* 0x00000c0b02007986 */ /* 0x000fe2000c101906 */
[----:B------:R-:W-:Y:S05]  /*3e00*/  EXIT ;  /* 0x000000000000794d */ /* 0x000fea0003800000 */
.L_x_56:
[----:B------:R-:W0:Y:S01]  /*3e10*/  LDC R8, c[0x0][0x3d0] ;  /* 0x0000f400ff087b82 */ /* 0x000e220000000800 */
[----:B------:R-:W-:Y:S01]  /*3e20*/  BSSY.RECONVERGENT B0, `(.L_x_57) ;  /* 0x00002b0000007945 */ /* 0x000fe20003800200 */
[----:B0-----:R-:W-:-:S13]  /*3e30*/  ISETP.NE.AND P0, PT, R8, 0x10, PT ;  /* 0x000000100800780c */ /* 0x001fda0003f05270 */
[----:B------:R-:W-:Y:S05]  /*3e40*/  @!P0 BRA `(.L_x_58) ;  /* 0x0000001c00648947 */ /* 0x000fea0003800000 */
[----:B------:R-:W-:-:S13]  /*3e50*/  ISETP.NE.AND P0, PT, R8, 0x1, PT ;  /* 0x000000010800780c */ /* 0x000fda0003f05270 */
[----:B------:R-:W-:Y:S05]  /*3e60*/  @P0 BRA `(.L_x_59) ;  /* 0x00000014005c0947 */ /* 0x000fea0003800000 */
[----:B------:R-:W0:Y:S08]  /*3e70*/  LDC R13, c[0x0][0x3fc] ;  /* 0x0000ff00ff0d7b82 */ /* 0x000e300000000800 */
[----:B------:R-:W1:Y:S01]  /*3e80*/  LDC.64 R10, c[0x0][0x3c0] ;  /* 0x0000f000ff0a7b82 */ /* 0x000e620000000a00 */
[----:B0-----:R-:W-:Y:S02]  /*3e90*/  FSETP.GT.AND P0, PT, R13, 0.0010000000474974513054, PT ;  /* 0x3a83126f0d00780b */ /* 0x001fe40003f04000 */
[----:B-1----:R-:W-:-:S02]  /*3ea0*/  IADD3 R19, PT, PT, R10, -0x1, RZ ;  /* 0xffffffff0a137810 */ /* 0x002fc40007ffe0ff */
[----:B------:R-:W-:-:S09]  /*3eb0*/  IADD3 R29, PT, PT, R11, -0x1, RZ ;  /* 0xffffffff0b1d7810 */ /* 0x000fd20007ffe0ff */
[----:B------:R-:W-:Y:S05]  /*3ec0*/  @!P0 BRA `(.L_x_60) ;  /* 0x0000000800208947 */ /* 0x000fea0003800000 */
[----:B------:R-:W-:Y:S01]  /*3ed0*/  FMUL R13, R13, 0.0020000000949949026108 ;  /* 0x3b03126f0d0d7820 */ /* 0x000fe20000400000 */
[----:B------:R-:W-:Y:S01]  /*3ee0*/  FADD R22, R0, -0.5 ;  /* 0xbf00000000167421 */ /* 0x000fe20000000000 */
[----:B------:R-:W-:Y:S01]  /*3ef0*/  FADD R17, R4, -0.5 ;  /* 0xbf00000004117421 */ /* 0x000fe20000000000 */
[----:B------:R-:W-:Y:S01]  /*3f00*/  I2FP.F32.S32 R24, R10 ;  /* 0x0000000a00187245 */ /* 0x000fe20000201400 */
[----:B------:R-:W0:Y:S01]  /*3f10*/  LDCU UR4, c[0x0][0x3c8] ;  /* 0x00007900ff0477ac */ /* 0x000e220008000800 */
[CC--:B------:R-:W-:Y:S01]  /*3f20*/  FFMA.SAT R21, R13.reuse, R22.reuse, R0 ;  /* 0x000000160d157223 */ /* 0x0c0fe20000002000 */
[----:B------:R-:W-:Y:S01]  /*3f30*/  I2FP.F32.S32 R14, R11 ;  /* 0x0000000b000e7245 */ /* 0x000fe20000201400 */
[CC--:B------:R-:W-:Y:S01]  /*3f40*/  FFMA.SAT R11, R13.reuse, R17.reuse, R4 ;  /* 0x000000110d0b7223 */ /* 0x0c0fe20000002004 */
[----:B------:R-:W-:Y:S01]  /*3f50*/  FFMA.SAT R22, R13, -R22, R0 ;  /* 0x800000160d167223 */ /* 0x000fe20000002000 */
[----:B------:R-:W-:Y:S01]  /*3f60*/  FFMA R8, R21, R24, -0.5 ;  /* 0xbf00000015087423 */ /* 0x000fe20000000018 */
[----:B------:R-:W-:Y:S01]  /*3f70*/  FFMA.SAT R18, R13, -R17, R4 ;  /* 0x800000110d127223 */ /* 0x000fe20000002004 */
[----:B------:R-:W-:Y:S01]  /*3f80*/  FFMA R2, R11, R14, -0.5 ;  /* 0xbf0000000b027423 */ /* 0x000fe2000000000e */
[----:B------:R-:W1:Y:S01]  /*3f90*/  LDCU.128 UR8, c[0x0][0x400] ;  /* 0x00008000ff0877ac */ /* 0x000e620008000c00 */
[----:B------:R-:W2:Y:S08]  /*3fa0*/  F2I.FLOOR.NTZ R10, R8 ;  /* 0x00000008000a7305 */ /* 0x000eb00000207100 */
[----:B------:R-:W3:Y:S01]  /*3fb0*/  F2I.FLOOR.NTZ R12, R2 ;  /* 0x00000002000c7305 */ /* 0x000ee20000207100 */
[----:B--2---:R-:W-:-:S02]  /*3fc0*/  I2FP.F32.S32 R11, R10 ;  /* 0x0000000a000b7245 */ /* 0x004fc40000201400 */
[C---:B------:R-:W-:Y:S02]  /*3fd0*/  VIMNMX.RELU R20, PT, PT, R10.reuse, R19, PT ;  /* 0x000000130a147248 */ /* 0x040fe40003fe1100 */
[----:B------:R-:W-:Y:S01]  /*3fe0*/  VIADDMNMX.RELU R21, R10, 0x1, R19, PT ;  /* 0x000000010a157846 */ /* 0x000fe20003801113 */
[----:B------:R-:W-:Y:S01]  /*3ff0*/  FADD R8, R8, -R11 ;  /* 0x8000000b08087221 */ /* 0x000fe20000000000 */
[----:B---3--:R-:W-:Y:S02]  /*4000*/  I2FP.F32.S32 R13, R12 ;  /* 0x0000000c000d7245 */ /* 0x008fe40000201400 */
[C---:B------:R-:W-:Y:S02]  /*4010*/  VIMNMX.RELU R17, PT, PT, R12.reuse, R29, PT ;  /* 0x0000001d0c117248 */ /* 0x040fe40003fe1100 */
[----:B------:R-:W-:Y:S01]  /*4020*/  VIADDMNMX.RELU R10, R12, 0x1, R29, PT ;  /* 0x000000010c0a7846 */ /* 0x000fe2000380111d */
[----:B------:R-:W-:Y:S02]  /*4030*/  FADD R11, R2, -R13 ;  /* 0x8000000d020b7221 */ /* 0x000fe40000000000 */
[----:B0-----:R-:W-:-:S02]  /*4040*/  IMAD R16, R17, UR4, R20 ;  /* 0x0000000411107c24 */ /* 0x001fc4000f8e0214 */
[--C-:B------:R-:W-:Y:S02]  /*4050*/  IMAD R12, R17, UR4, R21.reuse ;  /* 0x00000004110c7c24 */ /* 0x100fe4000f8e0215 */
[----:B------:R-:W-:Y:S01]  /*4060*/  FADD R13, -R11, 1 ;  /* 0x3f8000000b0d7421 */ /* 0x000fe20000000100 */
[----:B------:R-:W-:Y:S02]  /*4070*/  IMAD R20, R10, UR4, R20 ;  /* 0x000000040a147c24 */ /* 0x000fe4000f8e0214 */
[----:B------:R-:W-:Y:S01]  /*4080*/  FMUL R2, R8, R11 ;  /* 0x0000000b08027220 */ /* 0x000fe20000400000 */
[----:B------:R-:W-:Y:S02]  /*4090*/  IMAD R21, R10, UR4, R21 ;  /* 0x000000040a157c24 */ /* 0x000fe4000f8e0215 */
[C---:B------:R-:W-:Y:S01]  /*40a0*/  FADD R10, -R8.reuse, 1 ;  /* 0x3f800000080a7421 */ /* 0x040fe20000000100 */
[----:B------:R-:W-:-:S03]  /*40b0*/  FMUL R17, R8, R13 ;  /* 0x0000000d08117220 */ /* 0x000fc60000400000 */
[----:B------:R-:W-:Y:S01]  /*40c0*/  FMUL R28, R10, R13 ;  /* 0x0000000d0a1c7220 */ /* 0x000fe20000400000 */
[----:B------:R-:W-:Y:S01]  /*40d0*/  FMUL R8, R11, R10 ;  /* 0x0000000a0b087220 */ /* 0x000fe20000400000 */
[----:B------:R-:W-:Y:S01]  /*40e0*/  SHF.L.U32 R13, R12, 0x2, RZ ;  /* 0x000000020c0d7819 */ /* 0x000fe200000006ff */
[----:B------:R-:W0:Y:S04]  /*40f0*/  LDC.64 R10, c[0x0][0x390] ;  /* 0x0000e400ff0a7b82 */ /* 0x000e280000000a00 */
[----:B0-----:R-:W-:-:S06]  /*4100*/  IMAD.WIDE R12, R13, 0x4, R10 ;  /* 0x000000040d0c7825 */ /* 0x001fcc00078e020a */
[----:B------:R-:W2:Y:S01]  /*4110*/  LDG.E.CONSTANT R12, desc[UR6][R12.64] ;  /* 0x000000060c0c7981 */ /* 0x000ea2000c1e9900 */
[----:B------:R-:W-:Y:S02]  /*4120*/  SHF.L.U32 R27, R16, 0x2, RZ ;  /* 0x00000002101b7819 */ /* 0x000fe400000006ff */
[----:B------:R-:W-:Y:S01]  /*4130*/  SHF.L.U32 R26, R21, 0x2, RZ ;  /* 0x00000002151a7819 */ /* 0x000fe200000006ff */
[----:B------:R-:W-:Y:S01]  /*4140*/  FADD.SAT R0, RZ, R0 ;  /* 0x00000000ff007221 */ /* 0x000fe20000002000 */
[----:B--2---:R-:W-:Y:S01]  /*4150*/  FMUL R13, R17, R12 ;  /* 0x0000000c110d7220 */ /* 0x004fe20000400000 */
[----:B------:R-:W-:Y:S01]  /*4160*/  IMAD.WIDE R16, R27, 0x4, R10 ;  /* 0x000000041b107825 */ /* 0x000fe200078e020a */
[----:B------:R-:W-:-:S05]  /*4170*/  SHF.L.U32 R27, R20, 0x2, RZ ;  /* 0x00000002141b7819 */ /* 0x000fca00000006ff */
[----:B------:R-:W2:Y:S01]  /*4180*/  LDG.E.CONSTANT R16, desc[UR6][R16.64] ;  /* 0x0000000610107981 */ /* 0x000ea2000c1e9900 */
[----:B------:R-:W-:-:S06]  /*4190*/  IMAD.WIDE R20, R27, 0x4, R10 ;  /* 0x000000041b147825 */ /* 0x000fcc00078e020a */
[----:B------:R0:W3:Y:S01]  /*41a0*/  LDG.E.CONSTANT R20, desc[UR6][R20.64] ;  /* 0x0000000614147981 */ /* 0x0000e2000c1e9900 */
[----:B------:R-:W-:-:S06]  /*41b0*/  IMAD.WIDE R26, R26, 0x4, R10 ;  /* 0x000000041a1a7825 */ /* 0x000fcc00078e020a */
[----:B------:R4:W3:Y:S01]  /*41c0*/  LDG.E.CONSTANT R26, desc[UR6][R26.64] ;  /* 0x000000061a1a7981 */ /* 0x0008e2000c1e9900 */
[----:B------:R-:W-:Y:S01]  /*41d0*/  FFMA R0, R24, R0, -0.5 ;  /* 0xbf00000018007423 */ /* 0x000fe20000000000 */
[----:B------:R-:W-:Y:S01]  /*41e0*/  FADD.SAT R12, RZ, R4 ;  /* 0x00000004ff0c7221 */ /* 0x000fe20000002000 */
[----:B0-----:R-:W-:Y:S01]  /*41f0*/  FFMA R21, R14, R18, -0.5 ;  /* 0xbf0000000e157423 */ /* 0x001fe20000000012 */
[----:B------:R-:W-:Y:S01]  /*4200*/  FFMA R24, R24, R22, -0.5 ;  /* 0xbf00000018187423 */ /* 0x000fe20000000016 */
[----:B------:R-:W0:Y:S01]  /*4210*/  F2I.FLOOR.NTZ R4, R0 ;  /* 0x0000000000047305 */ /* 0x000e220000207100 */
[----:B------:R-:W-:Y:S01]  /*4220*/  FFMA R12, R14, R12, -0.5 ;  /* 0xbf0000000e0c7423 */ /* 0x000fe2000000000c */
[----:B0-----:R-:W-:-:S05]  /*4230*/  I2FP.F32.S32 R14, R4 ;  /* 0x00000004000e7245 */ /* 0x001fca0000201400 */
[----:B----4-:R-:W-:Y:S01]  /*4240*/  FADD R27, R0, -R14 ;  /* 0x8000000e001b7221 */ /* 0x010fe20000000000 */
[----:B------:R-:W-:Y:S01]  /*4250*/  VIMNMX.RELU R0, PT, PT, R4, R19, PT ;  /* 0x0000001304007248 */ /* 0x000fe20003fe1100 */
[----:B--2---:R-:W-:Y:S02]  /*4260*/  FFMA R13, R28, R16, R13 ;  /* 0x000000101c0d7223 */ /* 0x004fe4000000000d */
[----:B------:R-:W0:Y:S02]  /*4270*/  F2I.FLOOR.NTZ R16, R12 ;  /* 0x0000000c00107305 */ /* 0x000e240000207100 */
[----:B---3--:R-:W-:Y:S01]  /*4280*/  FFMA R17, R8, R20, R13 ;  /* 0x0000001408117223 */ /* 0x008fe2000000000d */
[----:B------:R-:W-:-:S05]  /*4290*/  VIADDMNMX.RELU R8, R4, 0x1, R19, PT ;  /* 0x0000000104087846 */ /* 0x000fca0003801113 */
[----:B------:R-:W2:Y:S01]  /*42a0*/  F2I.FLOOR.NTZ R4, R24 ;  /* 0x0000001800047305 */ /* 0x000ea20000207100 */
[----:B------:R-:W-:Y:S01]  /*42b0*/  FFMA R2, R2, R26, R17 ;  /* 0x0000001a02027223 */ /* 0x000fe20000000011 */
[C---:B0-----:R-:W-:Y:S02]  /*42c0*/  VIMNMX.RELU R13, PT, PT, R16.reuse, R29, PT ;  /* 0x0000001d100d7248 */ /* 0x041fe40003fe1100 */
[----:B------:R-:W-:Y:S02]  /*42d0*/  VIADDMNMX.RELU R18, R16, 0x1, R29, PT ;  /* 0x0000000110127846 */ /* 0x000fe4000380111d */
[----:B------:R-:W-:Y:S01]  /*42e0*/  I2FP.F32.S32 R17, R16 ;  /* 0x0000001000117245 */ /* 0x000fe20000201400 */
[C---:B------:R-:W-:Y:S02]  /*42f0*/  IMAD R14, R13.reuse, UR4, R8 ;  /* 0x000000040d0e7c24 */ /* 0x040fe4000f8e0208 */
[--C-:B------:R-:W-:Y:S02]  /*4300*/  IMAD R13, R13, UR4, R0.reuse ;  /* 0x000000040d0d7c24 */ /* 0x100fe4000f8e0200 */
[----:B------:R-:W-:Y:S01]  /*4310*/  IMAD R20, R18, UR4, R0 ;  /* 0x0000000412147c24 */ /* 0x000fe2000f8e0200 */
[----:B------:R-:W-:Y:S01]  /*4320*/  SHF.L.U32 R16, R14, 0x2, RZ ;  /* 0x000000020e107819 */ /* 0x000fe200000006ff */
[----:B------:R-:W0:Y:S01]  /*4330*/  F2I.FLOOR.NTZ R0, R21 ;  /* 0x0000001500007305 */ /* 0x000e220000207100 */
[----:B------:R-:W-:Y:S01]  /*4340*/  SHF.L.U32 R13, R13, 0x2, RZ ;  /* 0x000000020d0d7819 */ /* 0x000fe200000006ff */
[----:B------:R-:W-:-:S02]  /*4350*/  IMAD R18, R18, UR4, R8 ;  /* 0x0000000412127c24 */ /* 0x000fc4000f8e0208 */
[----:B------:R-:W-:Y:S01]  /*4360*/  FADD R14, R12, -R17 ;  /* 0x800000110c0e7221 */ /* 0x000fe20000000000 */
[--C-:B------:R-:W-:Y:S01]  /*4370*/  IMAD.WIDE R16, R16, 0x4, R10.reuse ;  /* 0x0000000410107825 */ /* 0x100fe200078e020a */
[----:B------:R-:W-:Y:S02]  /*4380*/  SHF.L.U32 R20, R20, 0x2, RZ ;  /* 0x0000000214147819 */ /* 0x000fe400000006ff */
[----:B------:R-:W-:Y:S01]  /*4390*/  SHF.L.U32 R26, R18, 0x2, RZ ;  /* 0x00000002121a7819 */ /* 0x000fe200000006ff */
[----:B------:R-:W-:Y:S01]  /*43a0*/  IMAD.WIDE R12, R13, 0x4, R10 ;  /* 0x000000040d0c7825 */ /* 0x000fe200078e020a */
[----:B------:R3:W4:Y:S01]  /*43b0*/  LDG.E.CONSTANT R8, desc[UR6][R16.64+0x4] ;  /* 0x0000040610087981 */ /* 0x000722000c1e9900 */
[----:B--2---:R-:W-:-:S03]  /*43c0*/  VIADDMNMX.RELU R18, R4, 0x1, R19, PT ;  /* 0x0000000104127846 */ /* 0x004fc60003801113 */
[----:B------:R2:W4:Y:S01]  /*43d0*/  LDG.E.CONSTANT R22, desc[UR6][R12.64+0x4] ;  /* 0x000004060c167981 */ /* 0x000522000c1e9900 */
[----:B0-----:R-:W-:Y:S01]  /*43e0*/  VIMNMX.RELU R28, PT, PT, R0, R29, PT ;  /* 0x0000001d001c7248 */ /* 0x001fe20003fe1100 */
[----:B---3--:R-:W-:-:S04]  /*43f0*/  IMAD.WIDE R16, R20, 0x4, R10 ;  /* 0x0000000414107825 */ /* 0x008fc800078e020a */
[----:B--2---:R-:W-:Y:S01]  /*4400*/  IMAD.WIDE R12, R26, 0x4, R10 ;  /* 0x000000041a0c7825 */ /* 0x004fe200078e020a */
[----:B------:R0:W2:Y:S04]  /*4410*/  LDG.E.CONSTANT R20, desc[UR6][R16.64+0x4] ;  /* 0x0000040610147981 */ /* 0x0000a8000c1e9900 */
[----:B------:R3:W2:Y:S01]  /*4420*/  LDG.E.CONSTANT R26, desc[UR6][R12.64+0x4] ;  /* 0x000004060c1a7981 */ /* 0x0006a2000c1e9900 */
[----:B------:R-:W-:Y:S02]  /*4430*/  VIADDMNMX.RELU R29, R0, 0x1, R29, PT ;  /* 0x00000001001d7846 */ /* 0x000fe4000380111d */
[----:B0-----:R-:W-:Y:S01]  /*4440*/  VIMNMX.RELU R17, PT, PT, R4, R19, PT ;  /* 0x0000001304117248 */ /* 0x001fe20003fe1100 */
[----:B---3--:R-:W-:-:S04]  /*4450*/  IMAD R12, R28, UR4, R18 ;  /* 0x000000041c0c7c24 */ /* 0x008fc8000f8e0212 */
[--C-:B------:R-:W-:Y:S01]  /*4460*/  IMAD R19, R28, UR4, R17.reuse ;  /* 0x000000041c137c24 */ /* 0x100fe2000f8e0211 */
[----:B------:R-:W-:Y:S01]  /*4470*/  SHF.L.U32 R16, R12, 0x2, RZ ;  /* 0x000000020c107819 */ /* 0x000fe200000006ff */
[----:B------:R-:W-:-:S03]  /*4480*/  IMAD R28, R29, UR4, R17 ;  /* 0x000000041d1c7c24 */ /* 0x000fc6000f8e0211 */
[----:B------:R-:W-:Y:S01]  /*4490*/  SHF.L.U32 R19, R19, 0x2, RZ ;  /* 0x0000000213137819 */ /* 0x000fe200000006ff */
[----:B------:R-:W-:Y:S01]  /*44a0*/  IMAD.WIDE R16, R16, 0x4, R10 ;  /* 0x0000000410107825 */ /* 0x000fe200078e020a */
[----:B------:R-:W-:-:S03]  /*44b0*/  SHF.L.U32 R13, R28, 0x2, RZ ;  /* 0x000000021c0d7819 */ /* 0x000fc600000006ff */
[----:B------:R-:W-:Y:S01]  /*44c0*/  IMAD R29, R29, UR4, R18 ;  /* 0x000000041d1d7c24 */ /* 0x000fe2000f8e0212 */
[----:B------:R-:W0:Y:S01]  /*44d0*/  LDCU.64 UR4, c[0x0][0x410] ;  /* 0x00008200ff0477ac */ /* 0x000e220008000a00 */
[--C-:B------:R-:W-:Y:S01]  /*44e0*/  IMAD.WIDE R18, R19, 0x4, R10.reuse ;  /* 0x0000000413127825 */ /* 0x100fe200078e020a */
[----:B------:R3:W2:Y:S02]  /*44f0*/  LDG.E.CONSTANT R16, desc[UR6][R16.64+0x8] ;  /* 0x0000080610107981 */ /* 0x0006a4000c1e9900 */
[----:B------:R-:W-:Y:S01]  /*4500*/  SHF.L.U32 R29, R29, 0x2, RZ ;  /* 0x000000021d1d7819 */ /* 0x000fe200000006ff */
[--C-:B------:R-:W-:Y:S02]  /*4510*/  IMAD.WIDE R12, R13, 0x4, R10.reuse ;  /* 0x000000040d0c7825 */ /* 0x100fe400078e020a */
[----:B------:R-:W2:Y:S02]  /*4520*/  LDG.E.CONSTANT R18, desc[UR6][R18.64+0x8] ;  /* 0x0000080612127981 */ /* 0x000ea4000c1e9900 */
[----:B------:R-:W-:-:S02]  /*4530*/  IMAD.WIDE R10, R29, 0x4, R10 ;  /* 0x000000041d0a7825 */ /* 0x000fc400078e020a */
[----:B------:R-:W2:Y:S04]  /*4540*/  LDG.E.CONSTANT R12, desc[UR6][R12.64+0x8] ;  /* 0x000008060c0c7981 */ /* 0x000ea8000c1e9900 */
[----:B------:R1:W2:Y:S01]  /*4550*/  LDG.E.CONSTANT R10, desc[UR6][R10.64+0x8] ;  /* 0x000008060a0a7981 */ /* 0x0002a2000c1e9900 */
[----:B------:R-:W-:Y:S02]  /*4560*/  I2FP.F32.S32 R29, R4 ;  /* 0x00000004001d7245 */ /* 0x000fe40000201400 */
[----:B------:R-:W-:Y:S01]  /*4570*/  I2FP.F32.S32 R4, R0 ;  /* 0x0000000000047245 */ /* 0x000fe20000201400 */
[----:B------:R-:W-:-:S04]  /*4580*/  FADD R0, -R14, 1 ;  /* 0x3f8000000e007421 */ /* 0x000fc80000000100 */
[----:B---3--:R-:W-:Y:S01]  /*4590*/  FMUL R17, R27, R0 ;  /* 0x000000001b117220 */ /* 0x008fe20000400000 */
[----:B------:R-:W-:Y:S01]  /*45a0*/  FADD R21, R21, -R4 ;  /* 0x8000000415157221 */ /* 0x000fe20000000000 */
[----:B------:R-:W-:-:S03]  /*45b0*/  FADD R24, R24, -R29 ;  /* 0x8000001d18187221 */ /* 0x000fc60000000000 */
[----:B-1----:R-:W-:Y:S01]  /*45c0*/  FADD R11, -R21, 1 ;  /* 0x3f800000150b7421 */ /* 0x002fe20000000100 */
[----:B------:R-:W-:Y:S01]  /*45d0*/  FADD R4, -R24, 1 ;  /* 0x3f80000018047421 */ /* 0x000fe20000000100 */
[----:B----4-:R-:W-:Y:S01]  /*45e0*/  FMUL R8, R17, R8 ;  /* 0x0000000811087220 */ /* 0x010fe20000400000 */
[----:B------:R-:W-:-:S04]  /*45f0*/  FADD R17, -R27, 1 ;  /* 0x3f8000001b117421 */ /* 0x000fc80000000100 */
[----:B------:R-:W-:-:S04]  /*4600*/  FMUL R19, R17, R0 ;  /* 0x0000000011137220 */ /* 0x000fc80000400000 */
[----:B------:R-:W-:Y:S01]  /*4610*/  FFMA R13, R19, R22, R8 ;  /* 0x00000016130d7223 */ /* 0x000fe20000000008 */
[-C--:B------:R-:W-:Y:S01]  /*4620*/  FMUL R19, R24, R11.reuse ;  /* 0x0000000b18137220 */ /* 0x080fe20000400000 */
[----:B------:R-:W-:Y:S01]  /*4630*/  FMUL R11, R4, R11 ;  /* 0x0000000b040b7220 */ /* 0x000fe20000400000 */
[----:B------:R-:W-:Y:S01]  /*4640*/  FMUL R0, R14, R17 ;  /* 0x000000110e007220 */ /* 0x000fe20000400000 */
[----:B------:R-:W-:-:S03]  /*4650*/  FMUL R27, R27, R14 ;  /* 0x0000000e1b1b7220 */ /* 0x000fc60000400000 */
[----:B--2---:R-:W-:-:S04]  /*4660*/  FFMA R0, R0, R20, R13 ;  /* 0x0000001400007223 */ /* 0x004fc8000000000d */
[----:B------:R-:W-:-:S04]  /*4670*/  FFMA R27, R27, R26, R0 ;  /* 0x0000001a1b1b7223 */ /* 0x000fc80000000000 */
[----:B------:R-:W-:Y:S01]  /*4680*/  FFMA R27, R2, UR9, R27 ;  /* 0x00000009021b7c23 */ /* 0x000fe2000800001b */
[----:B------:R-:W-:-:S04]  /*4690*/  FMUL R16, R19, R16 ;  /* 0x0000001013107220 */ /* 0x000fc80000400000 */
[----:B------:R-:W-:Y:S01]  /*46a0*/  FFMA R16, R11, R18, R16 ;  /* 0x000000120b107223 */ /* 0x000fe20000000010 */
[----:B------:R-:W-:Y:S01]  /*46b0*/  FMUL R11, R21, R4 ;  /* 0x00000004150b7220 */ /* 0x000fe20000400000 */
[----:B------:R-:W-:-:S03]  /*46c0*/  FMUL R21, R24, R21 ;  /* 0x0000001518157220 */ /* 0x000fc60000400000 */
[----:B------:R-:W-:-:S04]  /*46d0*/  FFMA R12, R11, R12, R16 ;  /* 0x0000000c0b0c7223 */ /* 0x000fc80000000010 */
[----:B------:R-:W-:-:S04]  /*46e0*/  FFMA R10, R21, R10, R12 ;  /* 0x0000000a150a7223 */ /* 0x000fc8000000000c */
[C---:B------:R-:W-:Y:S01]  /*46f0*/  FMUL R11, R10.reuse, UR11 ;  /* 0x0000000b0a0b7c20 */ /* 0x040fe20008400000 */
[C---:B0-----:R-:W-:Y:S01]  /*4700*/  FMUL R13, R10.reuse, UR5 ;  /* 0x000000050a0d7c20 */ /* 0x041fe20008400000 */
[----:B------:R-:W-:Y:S02]  /*4710*/  FFMA R10, R10, UR4, R27 ;  /* 0x000000040a0a7c23 */ /* 0x000fe4000800001b */
[C---:B------:R-:W-:Y:S01]  /*4720*/  FFMA R11, R2.reuse, UR8, R11 ;  /* 0x00000008020b7c23 */ /* 0x040fe2000800000b */
[----:B------:R-:W-:Y:S01]  /*4730*/  FFMA R2, R2, UR10, R13 ;  /* 0x0000000a02027c23 */ /* 0x000fe2000800000d */
[----:B------:R-:W-:Y:S06]  /*4740*/  BRA `(.L_x_61) ;  /* 0x0000000000f07947 */ /* 0x000fec0003800000 */
.L_x_60:
[----:B------:R-:W-:Y:S01]  /*4750*/  I2FP.F32.S32 R13, R10 ;  /* 0x0000000a000d7245 */ /* 0x000fe20000201400 */
[----:B------:R-:W-:Y:S01]  /*4760*/  FADD.SAT R0, RZ, R0 ;  /* 0x00000000ff007221 */ /* 0x000fe20000002000 */
[----:B------:R-:W-:Y:S01]  /*4770*/  I2FP.F32.S32 R11, R11 ;  /* 0x0000000b000b7245 */ /* 0x000fe20000201400 */
[----:B------:R-:W-:Y:S01]  /*4780*/  FADD.SAT R8, RZ, R4 ;  /* 0x00000004ff087221 */ /* 0x000fe20000002000 */
[----:B------:R-:W0:Y:S01]  /*4790*/  LDCU UR4, c[0x0][0x3c8] ;  /* 0x00007900ff0477ac */ /* 0x000e220008000800 */
[----:B------:R-:W-:Y:S02]  /*47a0*/  FFMA R0, R13, R0, -0.5 ;  /* 0xbf0000000d007423 */ /* 0x000fe40000000000 */
[----:B------:R-:W-:Y:S02]  /*47b0*/  FFMA R8, R11, R8, -0.5 ;  /* 0xbf0000000b087423 */ /* 0x000fe40000000008 */
[----:B------:R-:W1:Y:S01]  /*47c0*/  F2I.FLOOR.NTZ R2, R0 ;  /* 0x0000000000027305 */ /* 0x000e620000207100 */
[----:B------:R-:W2:Y:S07]  /*47d0*/  LDC.64 R10, c[0x0][0x390] ;  /* 0x0000e400ff0a7b82 */ /* 0x000eae0000000a00 */
[----:B------:R-:W3:Y:S01]  /*47e0*/  F2I.FLOOR.NTZ R4, R8 ;  /* 0x0000000800047305 */ /* 0x000ee20000207100 */
[----:B-1----:R-:W-:-:S02]  /*47f0*/  VIADDMNMX.RELU R12, R2, 0x1, R19, PT ;  /* 0x00000001020c7846 */ /* 0x002fc40003801113 */
[----:B------:R-:W-:Y:S02]  /*4800*/  VIMNMX.RELU R19, PT, PT, R2, R19, PT ;  /* 0x0000001302137248 */ /* 0x000fe40003fe1100 */
[C---:B---3--:R-:W-:Y:S02]  /*4810*/  VIMNMX.RELU R13, PT, PT, R4.reuse, R29, PT ;  /* 0x0000001d040d7248 */ /* 0x048fe40003fe1100 */
[----:B------:R-:W-:-:S03]  /*4820*/  VIADDMNMX.RELU R29, R4, 0x1, R29, PT ;  /* 0x00000001041d7846 */ /* 0x000fc6000380111d */
[C---:B0-----:R-:W-:Y:S02]  /*4830*/  IMAD R14, R13.reuse, UR4, R12 ;  /* 0x000000040d0e7c24 */ /* 0x041fe4000f8e020c */
[----:B------:R-:W-:-:S03]  /*4840*/  IMAD R13, R13, UR4, R19 ;  /* 0x000000040d0d7c24 */ /* 0x000fc6000f8e0213 */
[----:B------:R-:W-:Y:S01]  /*4850*/  SHF.L.U32 R17, R14, 0x2, RZ ;  /* 0x000000020e117819 */ /* 0x000fe200000006ff */
[----:B------:R-:W-:Y:S01]  /*4860*/  IMAD R14, R29, UR4, R19 ;  /* 0x000000041d0e7c24 */ /* 0x000fe2000f8e0213 */
[----:B------:R-:W-:Y:S01]  /*4870*/  SHF.L.U32 R13, R13, 0x2, RZ ;  /* 0x000000020d0d7819 */ /* 0x000fe200000006ff */
[----:B------:R-:W-:Y:S02]  /*4880*/  IMAD R29, R29, UR4, R12 ;  /* 0x000000041d1d7c24 */ /* 0x000fe4000f8e020c */
[----:B--2---:R-:W-:Y:S01]  /*4890*/  IMAD.WIDE R18, R17, 0x4, R10 ;  /* 0x0000000411127825 */ /* 0x004fe200078e020a */
[----:B------:R-:W-:-:S03]  /*48a0*/  SHF.L.U32 R17, R14, 0x2, RZ ;  /* 0x000000020e117819 */ /* 0x000fc600000006ff */
[----:B------:R-:W-:Y:S01]  /*48b0*/  IMAD.WIDE R12, R13, 0x4, R10 ;  /* 0x000000040d0c7825 */ /* 0x000fe200078e020a */
[----:B------:R-:W2:Y:S01]  /*48c0*/  LDG.E.CONSTANT R20, desc[UR6][R18.64] ;  /* 0x0000000612147981 */ /* 0x000ea2000c1e9900 */
[----:B------:R-:W-:-:S03]  /*48d0*/  SHF.L.U32 R29, R29, 0x2, RZ ;  /* 0x000000021d1d7819 */ /* 0x000fc600000006ff */
[----:B------:R-:W3:Y:S01]  /*48e0*/  LDG.E.CONSTANT R14, desc[UR6][R18.64+0x4] ;  /* 0x00000406120e7981 */ /* 0x000ee2000c1e9900 */
[----:B------:R-:W-:-:S03]  /*48f0*/  IMAD.WIDE R16, R17, 0x4, R10 ;  /* 0x0000000411107825 */ /* 0x000fc600078e020a */
[----:B------:R-:W4:Y:S01]  /*4900*/  LDG.E.CONSTANT R22, desc[UR6][R18.64+0x8] ;  /* 0x0000080612167981 */ /* 0x000f22000c1e9900 */
[----:B------:R-:W-:-:S03]  /*4910*/  IMAD.WIDE R10, R29, 0x4, R10 ;  /* 0x000000041d0a7825 */ /* 0x000fc600078e020a */
[----:B------:R-:W4:Y:S04]  /*4920*/  LDG.E.CONSTANT R21, desc[UR6][R12.64] ;  /* 0x000000060c157981 */ /* 0x000f28000c1e9900 */
[----:B------:R-:W4:Y:S04]  /*4930*/  LDG.E.CONSTANT R24, desc[UR6][R12.64+0x4] ;  /* 0x000004060c187981 */ /* 0x000f28000c1e9900 */
[----:B------:R0:W4:Y:S04]  /*4940*/  LDG.E.CONSTANT R26, desc[UR6][R12.64+0x8] ;  /* 0x000008060c1a7981 */ /* 0x000128000c1e9900 */
[----:B------:R-:W4:Y:S04]  /*4950*/  LDG.E.CONSTANT R28, desc[UR6][R16.64] ;  /* 0x00000006101c7981 */ /* 0x000f28000c1e9900 */
[----:B------:R-:W4:Y:S04]  /*4960*/  LDG.E.CONSTANT R27, desc[UR6][R16.64+0x4] ;  /* 0x00000406101b7981 */ /* 0x000f28000c1e9900 */
[----:B------:R-:W4:Y:S04]  /*4970*/  LDG.E.CONSTANT R29, desc[UR6][R10.64] ;  /* 0x000000060a1d7981 */ /* 0x000f28000c1e9900 */
[----:B------:R-:W4:Y:S04]  /*4980*/  LDG.E.CONSTANT R18, desc[UR6][R10.64+0x4] ;  /* 0x000004060a127981 */ /* 0x000f28000c1e9900 */
[----:B------:R1:W4:Y:S04]  /*4990*/  LDG.E.CONSTANT R16, desc[UR6][R16.64+0x8] ;  /* 0x0000080610107981 */ /* 0x000328000c1e9900 */
[----:B------:R4:W4:Y:S01]  /*49a0*/  LDG.E.CONSTANT R19, desc[UR6][R10.64+0x8] ;  /* 0x000008060a137981 */ /* 0x000922000c1e9900 */
[----:B------:R-:W-:-:S02]  /*49b0*/  I2FP.F32.S32 R4, R4 ;  /* 0x0000000400047245 */ /* 0x000fc40000201400 */
[----:B------:R-:W-:-:S03]  /*49c0*/  I2FP.F32.S32 R2, R2 ;  /* 0x0000000200027245 */ /* 0x000fc60000201400 */
[----:B------:R-:W-:Y:S02]  /*49d0*/  FADD R8, R8, -R4 ;  /* 0x8000000408087221 */ /* 0x000fe40000000000 */
[----:B0-----:R-:W-:Y:S02]  /*49e0*/  FADD R13, R0, -R2 ;  /* 0x80000002000d7221 */ /* 0x001fe40000000000 */
[----:B------:R-:W-:Y:S02]  /*49f0*/  FADD R2, -R8, 1 ;  /* 0x3f80000008027421 */ /* 0x000fe40000000100 */
[C---:B------:R-:W-:Y:S02]  /*4a00*/  FADD R0, -R13.reuse, 1 ;  /* 0x3f8000000d007421 */ /* 0x040fe40000000100 */
[CC--:B------:R-:W-:Y:S02]  /*4a10*/  FMUL R4, R13.reuse, R2.reuse ;  /* 0x000000020d047220 */ /* 0x0c0fe40000400000 */
[----:B-1----:R-:W-:Y:S01]  /*4a20*/  FMUL R17, R0, R2 ;  /* 0x0000000200117220 */ /* 0x002fe20000400000 */
[----:B------:R-:W-:Y:S01]  /*4a30*/  FMUL R0, R8, R0 ;  /* 0x0000000008007220 */ /* 0x000fe20000400000 */
[----:B------:R-:W-:Y:S01]  /*4a40*/  FMUL R13, R13, R8 ;  /* 0x000000080d0d7220 */ /* 0x000fe20000400000 */
[C---:B--2---:R-:W-:Y:S01]  /*4a50*/  FMUL R20, R4.reuse, R20 ;  /* 0x0000001404147220 */ /* 0x044fe20000400000 */
[C---:B---3--:R-:W-:Y:S01]  /*4a60*/  FMUL R14, R4.reuse, R14 ;  /* 0x0000000e040e7220 */ /* 0x048fe20000400000 */
[----:B----4-:R-:W-:-:S02]  /*4a70*/  FMUL R11, R4, R22 ;  /* 0x00000016040b7220 */ /* 0x010fc40000400000 */
[C---:B------:R-:W-:Y:S01]  /*4a80*/  FFMA R21, R17.reuse, R21, R20 ;  /* 0x0000001511157223 */ /* 0x040fe20000000014 */
[C---:B------:R-:W-:Y:S01]  /*4a90*/  FFMA R14, R17.reuse, R24, R14 ;  /* 0x00000018110e7223 */ /* 0x040fe2000000000e */
[----:B------:R-:W-:Y:S02]  /*4aa0*/  FFMA R11, R17, R26, R11 ;  /* 0x0000001a110b7223 */ /* 0x000fe4000000000b */
[C---:B------:R-:W-:Y:S01]  /*4ab0*/  FFMA R28, R0.reuse, R28, R21 ;  /* 0x0000001c001c7223 */ /* 0x040fe20000000015 */
[----:B------:R-:W-:-:S04]  /*4ac0*/  FFMA R27, R0, R27, R14 ;  /* 0x0000001b001b7223 */ /* 0x000fc8000000000e */
[C---:B------:R-:W-:Y:S01]  /*4ad0*/  FFMA R10, R13.reuse, R18, R27 ;  /* 0x000000120d0a7223 */ /* 0x040fe2000000001b */
[----:B------:R-:W-:Y:S01]  /*4ae0*/  FFMA R16, R0, R16, R11 ;  /* 0x0000001000107223 */ /* 0x000fe2000000000b */
[----:B------:R-:W-:-:S03]  /*4af0*/  FFMA R11, R13, R29, R28 ;  /* 0x0000001d0d0b7223 */ /* 0x000fc6000000001c */
[----:B------:R-:W-:-:S07]  /*4b00*/  FFMA R2, R13, R19, R16 ;  /* 0x000000130d027223 */ /* 0x000fce0000000010 */
.L_x_61:
[----:B------:R-:W0:Y:S01]  /*4b10*/  LDC.64 R12, c[0x0][0x3d8] ;  /* 0x0000f600ff0c7b82 */ /* 0x000e220000000a00 */
[----:B------:R-:W0:Y:S07]  /*4b20*/  LDCU UR4, c[0x0][0x3d4] ;  /* 0x00007a80ff0477ac */ /* 0x000e2e0008000800 */
[----:B------:R-:W1:Y:S01]  /*4b30*/  LDC R8, c[0x0][0x3e0] ;  /* 0x0000f800ff087b82 */ /* 0x000e620000000800 */
[----:B0-----:R-:W-:Y:S01]  /*4b40*/  FMUL R17, R13, UR4 ;  /* 0x000000040d117c20 */ /* 0x001fe20008400000 */
[-C--:B------:R-:W-:Y:S01]  /*4b50*/  FMUL R23, R23, R12.reuse ;  /* 0x0000000c17177220 */ /* 0x080fe20000400000 */
[----:B-----5:R-:W-:-:S02]  /*4b60*/  FMUL R3, R3, R12 ;  /* 0x0000000c03037220 */ /* 0x020fc40000400000 */
[C---:B------:R-:W-:Y:S01]  /*4b70*/  FMUL R13, R17.reuse, R10 ;  /* 0x0000000a110d7220 */ /* 0x040fe20000400000 */
[C---:B------:R-:W-:Y:S01]  /*4b80*/  FMUL R11, R17.reuse, R11 ;  /* 0x0000000b110b7220 */ /* 0x040fe20000400000 */
[----:B------:R-:W-:Y:S01]  /*4b90*/  FMUL R10, R17, R2 ;  /* 0x00000002110a7220 */ /* 0x000fe20000400000 */
[----:B------:R-:W-:Y:S01]  /*4ba0*/  FMUL R2, R25, R12 ;  /* 0x0000000c19027220 */ /* 0x000fe20000400000 */
[----:B-1----:R-:W-:-:S03]  /*4bb0*/  ISETP.NE.AND P0, PT, R8, 0x3, PT ;  /* 0x000000030800780c */ /* 0x002fc60003f05270 */
[----:B------:R-:W-:-:S04]  /*4bc0*/  FMNMX3 R0, R11, R13, R10, !PT ;  /* 0x0000000d0b007276 */ /* 0x000fc8000780000a */
[----:B------:R-:W-:Y:S01]  /*4bd0*/  FMNMX R4, R0, 1, PT ;  /* 0x3f80000000047809 */ /* 0x000fe20003800000 */
[----:B------:R-:W-:-:S03]  /*4be0*/  FMUL R0, R15, R12 ;  /* 0x0000000c0f007220 */ /* 0x000fc60000400000 */
[----:B------:R-:W-:Y:S02]  /*4bf0*/  FMNMX R15, R23, R4, !PT ;  /* 0x00000004170f7209 */ /* 0x000fe40007800000 */
[----:B------:R-:W-:Y:S05]  /*4c00*/  @!P0 BRA `(.L_x_62) ;  /* 0x0000000000308947 */ /* 0x000fea0003800000 */
[----:B------:R-:W-:-:S13]  /*4c10*/  ISETP.NE.AND P0, PT, R8, 0x2, PT ;  /* 0x000000020800780c */ /* 0x000fda0003f05270 */
[----:B------:R-:W-:Y:S01]  /*4c20*/  @P0 FADD R16, R11, R2 ;  /* 0x000000020b100221 */ /* 0x000fe20000000000 */
[----:B------:R-:W-:Y:S01]  /*4c30*/  @P0 FADD R18, R13, R0 ;  /* 0x000000000d120221 */ /* 0x000fe20000000000 */
[----:B------:R-:W-:Y:S01]  /*4c40*/  @P0 FADD R20, R10, R3 ;  /* 0x000000030a140221 */ /* 0x000fe20000000000 */
[----:B------:R-:W-:Y:S06]  /*4c50*/  @P0 BRA `(.L_x_63) ;  /* 0x0000000400180947 */ /* 0x000fec0003800000 */
[----:B------:R-:W-:Y:S01]  /*4c60*/  FADD R16, R11, R2 ;  /* 0x000000020b107221 */ /* 0x000fe20000000000 */
[----:B------:R-:W-:Y:S01]  /*4c70*/  FADD R18, R13, R0 ;  /* 0x000000000d127221 */ /* 0x000fe20000000000 */
[C---:B------:R-:W-:Y:S02]  /*4c80*/  FADD R17, R10.reuse, R3 ;  /* 0x000000030a117221 */ /* 0x040fe40000000000 */
[----:B------:R-:W-:Y:S01]  /*4c90*/  FFMA R16, R11, -R2, R16 ;  /* 0x800000020b107223 */ /* 0x000fe20000000010 */
[----:B------:R-:W-:Y:S01]  /*4ca0*/  FFMA R18, R13, -R0, R18 ;  /* 0x800000000d127223 */ /* 0x000fe20000000012 */
[----:B------:R-:W-:Y:S01]  /*4cb0*/  FFMA R20, R10, -R3, R17 ;  /* 0x800000030a147223 */ /* 0x000fe20000000011 */
[----:B------:R-:W-:Y:S06]  /*4cc0*/  BRA `(.L_x_63) ;  /* 0x0000000000fc7947 */ /* 0x000fec0003800000 */
.L_x_62:
[----:B------:R-:W0:Y:S01]  /*4cd0*/  MUFU.RCP R4, R23 ;  /* 0x0000001700047308 */ /* 0x000e220000001000 */
[----:B------:R-:W-:Y:S07]  /*4ce0*/  BSSY.RECONVERGENT B1, `(.L_x_64) ;  /* 0x000000b000017945 */ /* 0x000fee0003800200 */
        /* <DEDUP_REMOVED lines=9> */
[----:B------:R-:W-:Y:S05]  /*4d80*/  CALL.REL.NOINC `($__internal_1_$__cuda_sm3x_div_rn_noftz_f32_slowpath) ;  /* 0x0000005400907944 */ /* 0x000fea0003c00000 */
.L_x_65:
[----:B------:R-:W-:Y:S05]  /*4d90*/  BSYNC.RECONVERGENT B1 ;  /* 0x0000000000017941 */ /* 0x000fea0003800200 */
.L_x_64:
[----:B------:R-:W0:Y:S01]  /*4da0*/  MUFU.RCP R8, R23 ;  /* 0x0000001700087308 */ /* 0x000e220000001000 */
[----:B------:R-:W-:Y:S01]  /*4db0*/  FSETP.GEU.AND P0, PT, R4, 0.5, PT ;  /* 0x3f0000000400780b */ /* 0x000fe20003f0e000 */
[----:B------:R-:W-:Y:S03]  /*4dc0*/  BSSY.RECONVERGENT B1, `(.L_x_66) ;  /* 0x0000013000017945 */ /* 0x000fe60003800200 */
[----:B------:R-:W-:-:S03]  /*4dd0*/  FSETP.GT.AND P0, PT, R23, 0.0010000000474974513054, P0 ;  /* 0x3a83126f1700780b */ /* 0x000fc60000704000 */
[----:B------:R-:W1:Y:S01]  /*4de0*/  FCHK P1, R0, R23 ;  /* 0x0000001700007302 */ /* 0x000e620000020000 */
[----:B0-----:R-:W-:-:S09]  /*4df0*/  FFMA R17, -R23, R8, 1 ;  /* 0x3f80000017117423 */ /* 0x001fd20000000108 */
[C---:B------:R-:W-:Y:S01]  /*4e00*/  @!P0 FADD R16, R2.reuse, R2 ;  /* 0x0000000202108221 */ /* 0x040fe20000000000 */
[----:B------:R-:W-:Y:S01]  /*4e10*/  @P0 FADD R4, -R2, 1 ;  /* 0x3f80000002040421 */ /* 0x000fe20000000100 */
[----:B------:R-:W-:Y:S02]  /*4e20*/  FFMA R19, R8, R17, R8 ;  /* 0x0000001108137223 */ /* 0x000fe40000000008 */
[C---:B------:R-:W-:Y:S01]  /*4e30*/  @!P0 FMUL R16, R11.reuse, R16 ;  /* 0x000000100b108220 */ /* 0x040fe20000400000 */
[----:B------:R-:W-:Y:S01]  /*4e40*/  @P0 FADD R11, R11, R11 ;  /* 0x0000000b0b0b0221 */ /* 0x000fe20000000000 */
[----:B------:R-:W-:-:S03]  /*4e50*/  FFMA R8, R0, R19, RZ ;  /* 0x0000001300087223 */ /* 0x000fc600000000ff */
[----:B------:R-:W-:Y:S01]  /*4e60*/  @P0 FFMA R16, R11, R4, R2 ;  /* 0x000000040b100223 */ /* 0x000fe20000000002 */
[----:B------:R-:W-:-:S04]  /*4e70*/  FFMA R17, -R23, R8, R0 ;  /* 0x0000000817117223 */ /* 0x000fc80000000100 */
[----:B------:R-:W-:Y:S01]  /*4e80*/  FFMA R8, R19, R17, R8 ;  /* 0x0000001113087223 */ /* 0x000fe20000000008 */
[----:B-1----:R-:W-:Y:S06]  /*4e90*/  @!P1 BRA `(.L_x_67) ;  /* 0x0000000000149947 */ /* 0x002fec0003800000 */
[----:B------:R-:W-:Y:S02]  /*4ea0*/  MOV R2, R0 ;  /* 0x0000000000027202 */ /* 0x000fe40000000f00 */
[----:B------:R-:W-:Y:S02]  /*4eb0*/  MOV R4, R23 ;  /* 0x0000001700047202 */ /* 0x000fe40000000f00 */
[----:B------:R-:W-:-:S07]  /*4ec0*/  MOV R8, 0x4ee0 ;  /* 0x00004ee000087802 */ /* 0x000fce0000000f00 */
[----:B------:R-:W-:Y:S05]  /*4ed0*/  CALL.REL.NOINC `($__internal_1_$__cuda_sm3x_div_rn_noftz_f32_slowpath) ;  /* 0x00000054003c7944 */ /* 0x000fea0003c00000 */
[----:B------:R-:W-:-:S07]  /*4ee0*/  MOV R8, R4 ;  /* 0x0000000400087202 */ /* 0x000fce0000000f00 */
.L_x_67:
[----:B------:R-:W-:Y:S05]  /*4ef0*/  BSYNC.RECONVERGENT B1 ;  /* 0x0000000000017941 */ /* 0x000fea0003800200 */
.L_x_66:
[----:B------:R-:W0:Y:S01]  /*4f00*/  MUFU.RCP R2, R23 ;  /* 0x0000001700027308 */ /* 0x000e220000001000 */
[----:B------:R-:W-:Y:S01]  /*4f10*/  FSETP.GEU.AND P0, PT, R8, 0.5, PT ;  /* 0x3f0000000800780b */ /* 0x000fe20003f0e000 */
[----:B------:R-:W-:Y:S03]  /*4f20*/  BSSY.RECONVERGENT B1, `(.L_x_68) ;  /* 0x0000012000017945 */ /* 0x000fe60003800200 */
[----:B------:R-:W-:-:S03]  /*4f30*/  FSETP.GT.AND P0, PT, R23, 0.0010000000474974513054, P0 ;  /* 0x3a83126f1700780b */ /* 0x000fc60000704000 */
[----:B------:R-:W1:Y:S01]  /*4f40*/  FCHK P1, R3, R23 ;  /* 0x0000001703007302 */ /* 0x000e620000020000 */
[----:B0-----:R-:W-:-:S09]  /*4f50*/  FFMA R11, -R23, R2, 1 ;  /* 0x3f800000170b7423 */ /* 0x001fd20000000102 */
[----:B------:R-:W-:Y:S01]  /*4f60*/  @!P0 FADD R18, R0, R0 ;  /* 0x0000000000128221 */ /* 0x000fe20000000000 */
[----:B------:R-:W-:-:S03]  /*4f70*/  FFMA R17, R2, R11, R2 ;  /* 0x0000000b02117223 */ /* 0x000fc60000000002 */
[C---:B------:R-:W-:Y:S01]  /*4f80*/  @!P0 FMUL R18, R13.reuse, R18 ;  /* 0x000000120d128220 */ /* 0x040fe20000400000 */
[----:B------:R-:W-:Y:S01]  /*4f90*/  @P0 FADD R13, R13, R13 ;  /* 0x0000000d0d0d0221 */ /* 0x000fe20000000000 */
[----:B------:R-:W-:Y:S01]  /*4fa0*/  @P0 FADD R2, -R0, 1 ;  /* 0x3f80000000020421 */ /* 0x000fe20000000100 */
        /* <DEDUP_REMOVED lines=9> */
.L_x_69:
[----:B------:R-:W-:Y:S05]  /*5040*/  BSYNC.RECONVERGENT B1 ;  /* 0x0000000000017941 */ /* 0x000fea0003800200 */
.L_x_68:
[----:B------:R-:W-:-:S04]  /*5050*/  FSETP.GEU.AND P0, PT, R4, 0.5, PT ;  /* 0x3f0000000400780b */ /* 0x000fc80003f0e000 */
[----:B------:R-:W-:-:S13]  /*5060*/  FSETP.GT.AND P0, PT, R23, 0.0010000000474974513054, P0 ;  /* 0x3a83126f1700780b */ /* 0x000fda0000704000 */
[C-C-:B------:R-:W-:Y:S01]  /*5070*/  @!P0 FADD R11, R3.reuse, R3.reuse ;  /* 0x00000003030b8221 */ /* 0x140fe20000000000 */
[C---:B------:R-:W-:Y:S01]  /*5080*/  @P0 FADD R0, R10.reuse, R10 ;  /* 0x0000000a0a000221 */ /* 0x040fe20000000000 */
[----:B------:R-:W-:Y:S02]  /*5090*/  @P0 FADD R2, -R3, 1 ;  /* 0x3f80000003020421 */ /* 0x000fe40000000100 */
[----:B------:R-:W-:Y:S02]  /*50a0*/  @!P0 FMUL R20, R10, R11 ;  /* 0x0000000b0a148220 */ /* 0x000fe40000400000 */
[----:B------:R-:W-:-:S07]  /*50b0*/  @P0 FFMA R20, R0, R2, R3 ;  /* 0x0000000200140223 */ /* 0x000fce0000000003 */
.L_x_63:
[----:B------:R-:W0:Y:S01]  /*50c0*/  MUFU.RCP R0, R15 ;  /* 0x0000000f00007308 */ /* 0x000e220000001000 */
[----:B------:R-:W-:Y:S01]  /*50d0*/  BSSY.RECONVERGENT B1, `(.L_x_70) ;  /* 0x000000e000017945 */ /* 0x000fe20003800200 */
[----:B------:R-:W-:-:S06]  /*50e0*/  FSETP.GT.AND P2, PT, R15, 0.0010000000474974513054, PT ;  /* 0x3a83126f0f00780b */ /* 0x000fcc0003f44000 */
        /* <DEDUP_REMOVED lines=12> */
.L_x_71:
[----:B------:R-:W-:Y:S05]  /*51b0*/  BSYNC.RECONVERGENT B1 ;  /* 0x0000000000017941 */ /* 0x000fea0003800200 */
.L_x_70:
[----:B------:R-:W0:Y:S01]  /*51c0*/  MUFU.RCP R2, R15 ;  /* 0x0000000f00027308 */ /* 0x000e220000001000 */
[----:B------:R-:W-:Y:S01]  /*51d0*/  BSSY.RECONVERGENT B1, `(.L_x_72) ;  /* 0x000000e000017945 */ /* 0x000fe20003800200 */
[----:B------:R-:W-:-:S06]  /*51e0*/  FSEL R0, R0, RZ, P2 ;  /* 0x000000ff00007208 */ /* 0x000fcc0001000000 */
        /* <DEDUP_REMOVED lines=12> */
.L_x_73:
[----:B------:R-:W-:Y:S05]  /*52b0*/  BSYNC.RECONVERGENT B1 ;  /* 0x0000000000017941 */ /* 0x000fea0003800200 */
.L_x_72:
        /* <DEDUP_REMOVED lines=15> */
.L_x_75:
[----:B------:R-:W-:Y:S05]  /*53b0*/  BSYNC.RECONVERGENT B1 ;  /* 0x0000000000017941 */ /* 0x000fea0003800200 */
.L_x_74:
[----:B------:R-:W-:Y:S01]  /*53c0*/  FSEL R12, R2, RZ, P2 ;  /* 0x000000ff020c7208 */ /* 0x000fe20001000000 */
[----:B------:R-:W-:Y:S06]  /*53d0*/  BRA `(.L_x_76) ;  /* 0x0000001400507947 */ /* 0x000fec0003800000 */
.L_x_59:
[----:B-----5:R-:W0:Y:S01]  /*53e0*/  LDC R3, c[0x0][0x3b4] ;  /* 0x0000ed00ff037b82 */ /* 0x020e220000000800 */
[----:B------:R-:W1:Y:S07]  /*53f0*/  LDCU.64 UR4, c[0x0][0x388] ;  /* 0x00007100ff0477ac */ /* 0x000e6e0008000a00 */
[----:B------:R-:W0:Y:S01]  /*5400*/  LDC R12, c[0x0][0x3b8] ;  /* 0x0000ee00ff0c7b82 */ /* 0x000e220000000800 */
[----:B-1----:R-:W-:-:S04]  /*5410*/  ISETP.NE.U32.AND P0, PT, RZ, UR4, PT ;  /* 0x00000004ff007c0c */ /* 0x002fc8000bf05070 */
[----:B------:R-:W-:Y:S02]  /*5420*/  ISETP.NE.AND.EX P0, PT, RZ, UR5, PT, P0 ;  /* 0x00000005ff007c0c */ /* 0x000fe4000bf05300 */
[----:B0-----:R-:W-:-:S04]  /*5430*/  VIMNMX R2, PT, PT, R3, R12, PT ;  /* 0x0000000c03027248 */ /* 0x001fc80003fe0100 */
[----:B------:R-:W-:-:S13]  /*5440*/  ISETP.LT.OR P0, PT, R2, 0x1, !P0 ;  /* 0x000000010200780c */ /* 0x000fda0004701670 */
[----:B------:R-:W-:Y:S05]  /*5450*/  @!P0 BRA `(.L_x_77) ;  /* 0x0000000000388947 */ /* 0x000fea0003800000 */
[----:B------:R-:W-:Y:S02]  /*5460*/  SHF.R.S32.HI R0, RZ, 0x1f, R5 ;  /* 0x0000001fff007819 */ /* 0x000fe40000011405 */
[----:B------:R-:W-:Y:S02]  /*5470*/  SHF.R.U32.HI R2, RZ, 0x4, R6 ;  /* 0x00000004ff027819 */ /* 0x000fe40000011606 */
[----:B------:R-:W-:Y:S02]  /*5480*/  LEA.HI R0, R0, R5, RZ, 0x4 ;  /* 0x0000000500007211 */ /* 0x000fe400078f20ff */
[----:B------:R-:W-:Y:S01]  /*5490*/  LOP3.LUT R11, R2, 0x1, RZ, 0xc0, !PT ;  /* 0x00000001020b7812 */ /* 0x000fe200078ec0ff */
[----:B------:R-:W-:Y:S01]  /*54a0*/  HFMA2 R2, -RZ, RZ, 1.875, 0 ;  /* 0x3f800000ff027431 */ /* 0x000fe200000001ff */
[----:B------:R-:W-:Y:S02]  /*54b0*/  SHF.R.S32.HI R3, RZ, 0x4, R0 ;  /* 0x00000004ff037819 */ /* 0x000fe40000011400 */
[----:B------:R-:W-:-:S02]  /*54c0*/  MOV R4, RZ ;  /* 0x000000ff00047202 */ /* 0x000fc40000000f00 */
[----:B------:R-:W-:-:S04]  /*54d0*/  LEA.HI R0, R0, R3, RZ, 0x1 ;  /* 0x0000000300007211 */ /* 0x000fc800078f08ff */
[----:B------:R-:W-:-:S04]  /*54e0*/  LOP3.LUT R0, R0, 0xfffffffe, RZ, 0xc0, !PT ;  /* 0xfffffffe00007812 */ /* 0x000fc800078ec0ff */
[----:B------:R-:W-:-:S04]  /*54f0*/  IADD3 R0, PT, PT, R3, -R0, RZ ;  /* 0x8000000003007210 */ /* 0x000fc80007ffe0ff */
[----:B------:R-:W-:-:S04]  /*5500*/  ISETP.NE.AND P1, PT, R0, R11, PT ;  /* 0x0000000b0000720c */ /* 0x000fc80003f25270 */
[----:B------:R-:W-:-:S04]  /*5510*/  FSEL R2, R2, 0.5, !P1 ;  /* 0x3f00000002027808 */ /* 0x000fc80004800000 */
[----:B------:R-:W-:Y:S01]  /*5520*/  MOV R10, R2 ;  /* 0x00000002000a7202 */ /* 0x000fe20000000f00 */
[----:B------:R-:W-:Y:S06]  /*5530*/  BRA `(.L_x_78) ;  /* 0x0000000400087947 */ /* 0x000fec0003800000 */
.L_x_77:
[----:B------:R-:W-:Y:S01]  /*5540*/  I2FP.F32.U32 R2, R3 ;  /* 0x0000000300027245 */ /* 0x000fe20000201000 */
[----:B------:R-:W-:Y:S01]  /*5550*/  FADD.SAT R11, RZ, R0 ;  /* 0x00000000ff0b7221 */ /* 0x000fe20000002000 */
[----:B------:R-:W-:Y:S01]  /*5560*/  I2FP.F32.U32 R16, R12 ;  /* 0x0000000c00107245 */ /* 0x000fe20000201000 */
[----:B------:R-:W0:Y:S01]  /*5570*/  LDCU UR4, c[0x0][0x3bc] ;  /* 0x00007780ff0477ac */ /* 0x000e220008000800 */
[----:B------:R-:W-:Y:S01]  /*5580*/  IADD3 R3, PT, PT, R3, -0x1, RZ ;  /* 0xffffffff03037810 */ /* 0x000fe20007ffe0ff */
[----:B------:R-:W-:Y:S01]  /*5590*/  FFMA R0, R11, R2, -0.5 ;  /* 0xbf0000000b007423 */ /* 0x000fe20000000002 */
[----:B------:R-:W-:Y:S01]  /*55a0*/  FADD.SAT R11, RZ, R4 ;  /* 0x00000004ff0b7221 */ /* 0x000fe20000002000 */
[----:B------:R-:W-:Y:S02]  /*55b0*/  IADD3 R4, PT, PT, R12, -0x1, RZ ;  /* 0xffffffff0c047810 */ /* 0x000fe40007ffe0ff */
[----:B------:R-:W1:Y:S01]  /*55c0*/  F2I.FLOOR.NTZ R14, R0 ;  /* 0x00000000000e7305 */ /* 0x000e620000207100 */
[----:B------:R-:W-:-:S02]  /*55d0*/  FFMA R16, R11, R16, -0.5 ;  /* 0xbf0000000b107423 */ /* 0x000fc40000000010 */
[----:B------:R-:W2:Y:S05]  /*55e0*/  LDC.64 R10, c[0x0][0x388] ;  /* 0x0000e200ff0a7b82 */ /* 0x000eaa0000000a00 */
[----:B------:R-:W3:Y:S01]  /*55f0*/  F2I.FLOOR.NTZ R15, R16 ;  /* 0x00000010000f7305 */ /* 0x000ee20000207100 */
[C---:B-1----:R-:W-:Y:S02]  /*5600*/  VIADDMNMX.RELU R2, R14.reuse, 0x1, R3, PT ;  /* 0x000000010e027846 */ /* 0x042fe40003801103 */
[----:B------:R-:W-:Y:S02]  /*5610*/  VIMNMX.RELU R3, PT, PT, R14, R3, PT ;  /* 0x000000030e037248 */ /* 0x000fe40003fe1100 */
[----:B---3--:R-:W-:-:S02]  /*5620*/  VIMNMX.RELU R12, PT, PT, R15, R4, PT ;  /* 0x000000040f0c7248 */ /* 0x008fc40003fe1100 */
[----:B------:R-:W-:-:S03]  /*5630*/  VIADDMNMX.RELU R4, R15, 0x1, R4, PT ;  /* 0x000000010f047846 */ /* 0x000fc60003801104 */
[C-C-:B0-----:R-:W-:Y:S02]  /*5640*/  IMAD R13, R12.reuse, UR4, R2.reuse ;  /* 0x000000040c0d7c24 */ /* 0x141fe4000f8e0202 */
[--C-:B------:R-:W-:Y:S02]  /*5650*/  IMAD R12, R12, UR4, R3.reuse ;  /* 0x000000040c0c7c24 */ /* 0x100fe4000f8e0203 */
[C---:B------:R-:W-:Y:S01]  /*5660*/  IMAD R3, R4.reuse, UR4, R3 ;  /* 0x0000000404037c24 */ /* 0x040fe2000f8e0203 */
[----:B------:R-:W-:Y:S01]  /*5670*/  SHF.L.U32 R23, R13, 0x2, RZ ;  /* 0x000000020d177819 */ /* 0x000fe200000006ff */
[----:B------:R-:W-:Y:S01]  /*5680*/  IMAD R2, R4, UR4, R2 ;  /* 0x0000000404027c24 */ /* 0x000fe2000f8e0202 */
[----:B------:R-:W-:Y:S01]  /*5690*/  SHF.L.U32 R13, R12, 0x2, RZ ;  /* 0x000000020c0d7819 */ /* 0x000fe200000006ff */
[----:B------:R-:W0:Y:S01]  /*56a0*/  LDCU UR4, c[0x0][0x3d4] ;  /* 0x00007a80ff0477ac */ /* 0x000e220008000800 */
[----:B------:R-:W-:Y:S01]  /*56b0*/  SHF.L.U32 R3, R3, 0x2, RZ ;  /* 0x0000000203037819 */ /* 0x000fe200000006ff */
[----:B--2---:R-:W-:-:S04]  /*56c0*/  IMAD.WIDE R22, R23, 0x4, R10 ;  /* 0x0000000417167825 */ /* 0x004fc800078e020a */
[----:B------:R-:W-:Y:S01]  /*56d0*/  IMAD.WIDE R12, R13, 0x4, R10 ;  /* 0x000000040d0c7825 */ /* 0x000fe200078e020a */
[----:B------:R-:W2:Y:S01]  /*56e0*/  LDG.E.CONSTANT R17, desc[UR6][R22.64] ;  /* 0x0000000616117981 */ /* 0x000ea2000c1e9900 */
[----:B------:R-:W-:-:S03]  /*56f0*/  SHF.L.U32 R25, R2, 0x2, RZ ;  /* 0x0000000202197819 */ /* 0x000fc600000006ff */
[----:B------:R-:W3:Y:S01]  /*5700*/  LDG.E.CONSTANT R4, desc[UR6][R22.64+0x4] ;  /* 0x0000040616047981 */ /* 0x000ee2000c1e9900 */
[----:B------:R-:W-:-:S03]  /*5710*/  IMAD.WIDE R2, R3, 0x4, R10 ;  /* 0x0000000403027825 */ /* 0x000fc600078e020a */
[----:B------:R-:W4:Y:S04]  /*5720*/  LDG.E.CONSTANT R19, desc[UR6][R22.64+0x8] ;  /* 0x0000080616137981 */ /* 0x000f28000c1e9900 */
[----:B------:R-:W5:Y:S01]  /*5730*/  LDG.E.CONSTANT R18, desc[UR6][R12.64] ;  /* 0x000000060c127981 */ /* 0x000f62000c1e9900 */
[----:B------:R-:W-:-:S03]  /*5740*/  IMAD.WIDE R10, R25, 0x4, R10 ;  /* 0x00000004190a7825 */ /* 0x000fc600078e020a */
[----:B------:R-:W5:Y:S04]  /*5750*/  LDG.E.CONSTANT R20, desc[UR6][R12.64+0x4] ;  /* 0x000004060c147981 */ /* 0x000f68000c1e9900 */
[----:B------:R1:W5:Y:S04]  /*5760*/  LDG.E.CONSTANT R21, desc[UR6][R12.64+0x8] ;  /* 0x000008060c157981 */ /* 0x000368000c1e9900 */
[----:B------:R-:W5:Y:S04]  /*5770*/  LDG.E.CONSTANT R25, desc[UR6][R2.64] ;  /* 0x0000000602197981 */ /* 0x000f68000c1e9900 */
[----:B------:R-:W5:Y:S04]  /*5780*/  LDG.E.CONSTANT R24, desc[UR6][R2.64+0x4] ;  /* 0x0000040602187981 */ /* 0x000f68000c1e9900 */
[----:B------:R0:W5:Y:S04]  /*5790*/  LDG.E.CONSTANT R27, desc[UR6][R2.64+0x8] ;  /* 0x00000806021b7981 */ /* 0x000168000c1e9900 */
[----:B------:R-:W5:Y:S04]  /*57a0*/  LDG.E.CONSTANT R26, desc[UR6][R10.64] ;  /* 0x000000060a1a7981 */ /* 0x000f68000c1e9900 */
[----:B------:R-:W5:Y:S04]  /*57b0*/  LDG.E.CONSTANT R22, desc[UR6][R10.64+0x4] ;  /* 0x000004060a167981 */ /* 0x000f68000c1e9900 */
[----:B------:R5:W5:Y:S01]  /*57c0*/  LDG.E.CONSTANT R23, desc[UR6][R10.64+0x8] ;  /* 0x000008060a177981 */ /* 0x000b62000c1e9900 */
[----:B------:R-:W-:-:S02]  /*57d0*/  I2FP.F32.S32 R29, R15 ;  /* 0x0000000f001d7245 */ /* 0x000fc40000201400 */
[----:B------:R-:W-:-:S03]  /*57e0*/  I2FP.F32.S32 R15, R14 ;  /* 0x0000000e000f7245 */ /* 0x000fc60000201400 */
[----:B------:R-:W-:Y:S02]  /*57f0*/  FADD R16, R16, -R29 ;  /* 0x8000001d10107221 */ /* 0x000fe40000000000 */
[----:B-1----:R-:W-:Y:S02]  /*5800*/  FADD R13, R0, -R15 ;  /* 0x8000000f000d7221 */ /* 0x002fe40000000000 */
[----:B------:R-:W-:Y:S02]  /*5810*/  FADD R0, -R16, 1 ;  /* 0x3f80000010007421 */ /* 0x000fe40000000100 */
[C---:B------:R-:W-:Y:S02]  /*5820*/  FADD R15, -R13.reuse, 1 ;  /* 0x3f8000000d0f7421 */ /* 0x040fe40000000100 */
[C---:B------:R-:W-:Y:S01]  /*5830*/  FMUL R12, R13.reuse, R0 ;  /* 0x000000000d0c7220 */ /* 0x040fe20000400000 */
[----:B------:R-:W-:Y:S01]  /*5840*/  FMUL R13, R13, R16 ;  /* 0x000000100d0d7220 */ /* 0x000fe20000400000 */
[----:B0-----:R-:W-:-:S02]  /*5850*/  FMUL R3, R15, R0 ;  /* 0x000000000f037220 */ /* 0x001fc40000400000 */
[C---:B--2---:R-:W-:Y:S01]  /*5860*/  FMUL R0, R12.reuse, R17 ;  /* 0x000000110c007220 */ /* 0x044fe20000400000 */
[C---:B---3--:R-:W-:Y:S01]  /*5870*/  FMUL R17, R12.reuse, R4 ;  /* 0x000000040c117220 */ /* 0x048fe20000400000 */
[----:B----4-:R-:W-:Y:S02]  /*5880*/  FMUL R12, R12, R19 ;  /* 0x000000130c0c7220 */ /* 0x010fe40000400000 */
[C---:B-----5:R-:W-:Y:S01]  /*5890*/  FFMA R11, R3.reuse, R18, R0 ;  /* 0x00000012030b7223 */ /* 0x060fe20000000000 */
[----:B------:R-:W-:Y:S01]  /*58a0*/  FMUL R0, R16, R15 ;  /* 0x0000000f10007220 */ /* 0x000fe20000400000 */
[C---:B------:R-:W-:Y:S01]  /*58b0*/  FFMA R17, R3.reuse, R20, R17 ;  /* 0x0000001403117223 */ /* 0x040fe20000000011 */
[----:B------:R-:W-:Y:S02]  /*58c0*/  FFMA R12, R3, R21, R12 ;  /* 0x00000015030c7223 */ /* 0x000fe4000000000c */
[C---:B------:R-:W-:Y:S01]  /*58d0*/  FFMA R2, R0.reuse, R25, R11 ;  /* 0x0000001900027223 */ /* 0x040fe2000000000b */
[C---:B------:R-:W-:Y:S01]  /*58e0*/  FFMA R17, R0.reuse, R24, R17 ;  /* 0x0000001800117223 */ /* 0x040fe20000000011 */
[----:B------:R-:W-:-:S02]  /*58f0*/  FFMA R12, R0, R27, R12 ;  /* 0x0000001b000c7223 */ /* 0x000fc4000000000c */
[C---:B------:R-:W-:Y:S01]  /*5900*/  FFMA R2, R13.reuse, R26, R2 ;  /* 0x0000001a0d027223 */ /* 0x040fe20000000002 */
[----:B------:R-:W-:-:S03]  /*5910*/  FFMA R17, R13, R22, R17 ;  /* 0x000000160d117223 */ /* 0x000fc60000000011 */
[----:B------:R-:W-:Y:S01]  /*5920*/  FMUL R2, R2, UR4 ;  /* 0x0000000402027c20 */ /* 0x000fe20008400000 */
[----:B------:R-:W-:Y:S01]  /*5930*/  FFMA R12, R13, R23, R12 ;  /* 0x000000170d0c7223 */ /* 0x000fe2000000000c */
[----:B------:R-:W-:-:S03]  /*5940*/  FMUL R4, R17, UR4 ;  /* 0x0000000411047c20 */ /* 0x000fc60008400000 */
[----:B------:R-:W-:-:S07]  /*5950*/  FMUL R10, R12, UR4 ;  /* 0x000000040c0a7c20 */ /* 0x000fce0008400000 */
.L_x_78:
[----:B------:R-:W-:Y:S02]  /*5960*/  ISETP.GT.U32.AND P1, PT, R6, 0x17, PT ;  /* 0x000000170600780c */ /* 0x000fe40003f24070 */
[----:B------:R-:W-:Y:S02]  /*5970*/  MOV R15, 0x3f800000 ;  /* 0x3f800000000f7802 */ /* 0x000fe40000000f00 */
[----:B------:R-:W-:Y:S02]  /*5980*/  ISETP.GT.OR P1, PT, R5, 0x17, P1 ;  /* 0x000000170500780c */ /* 0x000fe40000f24670 */
[----:B------:R-:W-:Y:S02]  /*5990*/  MOV R0, R2 ;  /* 0x0000000200007202 */ /* 0x000fe40000000f00 */
[----:B------:R-:W-:Y:S02]  /*59a0*/  MOV R3, R4 ;  /* 0x0000000400037202 */ /* 0x000fe40000000f00 */
[----:B------:R-:W-:-:S07]  /*59b0*/  MOV R12, R10 ;  /* 0x0000000a000c7202 */ /* 0x000fce0000000f00 */
[----:B------:R-:W-:Y:S05]  /*59c0*/  @P1 BRA `(.L_x_76) ;  /* 0x0000000c00d41947 */ /* 0x000fea0003800000 */
[----:B------:R-:W-:Y:S01]  /*59d0*/  IADD3 R0, PT, PT, R6, -0x16, RZ ;  /* 0xffffffea06007810 */ /* 0x000fe20007ffe0ff */
[----:B------:R-:W-:Y:S02]  /*59e0*/  HFMA2 R3, -RZ, RZ, 1.875, 0 ;  /* 0x3f800000ff037431 */ /* 0x000fe400000001ff */
[----:B------:R-:W-:Y:S01]  /*59f0*/  HFMA2 R12, -RZ, RZ, 1.875, 0 ;  /* 0x3f800000ff0c7431 */ /* 0x000fe200000001ff */
[----:B------:R-:W-:-:S04]  /*5a00*/  VIADDMNMX.U32 R0, R5, 0xffffffea, R0, PT ;  /* 0xffffffea05007846 */ /* 0x000fc80003800000 */
[----:B------:R-:W-:Y:S02]  /*5a10*/  ISETP.GE.U32.AND P1, PT, R0, -0x14, PT ;  /* 0xffffffec0000780c */ /* 0x000fe40003f26070 */
[----:B------:R-:W-:-:S11]  /*5a20*/  MOV R0, 0x3f800000 ;  /* 0x3f80000000007802 */ /* 0x000fd60000000f00 */
[----:B------:R-:W-:Y:S05]  /*5a30*/  @!P1 BRA `(.L_x_76) ;  /* 0x0000000c00b89947 */ /* 0x000fea0003800000 */
[----:B------:R-:W-:Y:S02]  /*5a40*/  MOV R3, RZ ;  /* 0x000000ff00037202 */ /* 0x000fe40000000f00 */
[----:B------:R-:W-:Y:S02]  /*5a50*/  MOV R0, 0x3f800000 ;  /* 0x3f80000000007802 */ /* 0x000fe40000000f00 */
[----:B------:R-:W-:Y:S01]  /*5a60*/  MOV R12, 0x3f800000 ;  /* 0x3f800000000c7802 */ /* 0x000fe20000000f00 */
[----:B------:R-:W-:Y:S06]  /*5a70*/  @P0 BRA `(.L_x_76) ;  /* 0x0000000c00a80947 */ /* 0x000fec0003800000 */
[----:B------:R-:W-:Y:S01]  /*5a80*/  ISETP.NE.AND P0, PT, R8, 0x2, PT ;  /* 0x000000020800780c */ /* 0x000fe20003f05270 */
[----:B------:R-:W-:Y:S01]  /*5a90*/  HFMA2 R0, -RZ, RZ, 1.875, 0 ;  /* 0x3f800000ff007431 */ /* 0x000fe200000001ff */
[----:B------:R-:W-:Y:S02]  /*5aa0*/  MOV R3, 0x3f666666 ;  /* 0x3f66666600037802 */ /* 0x000fe40000000f00 */
[----:B------:R-:W-:-:S09]  /*5ab0*/  MOV R12, 0x3e4ccccd ;  /* 0x3e4ccccd000c7802 */ /* 0x000fd20000000f00 */
[----:B------:R-:W-:Y:S05]  /*5ac0*/  @!P0 BRA `(.L_x_76) ;  /* 0x0000000c00948947 */ /* 0x000fea0003800000 */
[----:B------:R-:W-:Y:S02]  /*5ad0*/  IADD3 R0, PT, PT, R8, -0x3, RZ ;  /* 0xfffffffd08007810 */ /* 0x000fe40007ffe0ff */
[----:B------:R-:W-:Y:S02]  /*5ae0*/  MOV R3, 0x3f4ccccd ;  /* 0x3f4ccccd00037802 */ /* 0x000fe40000000f00 */
[----:B------:R-:W-:Y:S02]  /*5af0*/  ISETP.GE.U32.AND P0, PT, R0, 0x5, PT ;  /* 0x000000050000780c */ /* 0x000fe40003f06070 */
[----:B------:R-:W-:Y:S02]  /*5b00*/  MOV R0, 0x3e4ccccd ;  /* 0x3e4ccccd00007802 */ /* 0x000fe40000000f00 */
[----:B------:R-:W-:-:S09]  /*5b10*/  MOV R12, 0x3e4ccccd ;  /* 0x3e4ccccd000c7802 */ /* 0x000fd20000000f00 */
[----:B------:R-:W-:Y:S05]  /*5b20*/  @!P0 BRA `(.L_x_76) ;  /* 0x0000000c007c8947 */ /* 0x000fea0003800000 */
[----:B------:R-:W-:Y:S01]  /*5b30*/  ISETP.NE.AND P0, PT, R8, 0x8, PT ;  /* 0x000000080800780c */ /* 0x000fe20003f05270 */
[----:B------:R-:W-:Y:S01]  /*5b40*/  HFMA2 R12, -RZ, RZ, 1.849609375, 1638 ;  /* 0x3f666666ff0c7431 */ /* 0x000fe200000001ff */
[----:B------:R-:W-:Y:S01]  /*5b50*/  MOV R3, 0x3ecccccd ;  /* 0x3ecccccd00037802 */ /* 0x000fe20000000f00 */
[----:B------:R-:W-:-:S10]  /*5b60*/  HFMA2 R0, -RZ, RZ, 1.57421875, -19.203125 ;  /* 0x3e4ccccdff007431 */ /* 0x000fd400000001ff */
[----:B------:R-:W-:Y:S05]  /*5b70*/  @!P0 BRA `(.L_x_76) ;  /* 0x0000000c00688947 */ /* 0x000fea0003800000 */
[----:B------:R-:W-:-:S04]  /*5b80*/  IADD3 R8, PT, PT, R8, -0x9, RZ ;  /* 0xfffffff708087810 */ /* 0x000fc80007ffe0ff */
[----:B------:R-:W-:-:S04]  /*5b90*/  ISETP.GE.U32.AND P0, PT, R8, 0x7, PT ;  /* 0x000000070800780c */ /* 0x000fc80003f06070 */
[----:B------:R-:W-:Y:S02]  /*5ba0*/  FSEL R0, R2, 0.20000000298023223877, P0 ;  /* 0x3e4ccccd02007808 */ /* 0x000fe40000000000 */
[----:B------:R-:W-:Y:S02]  /*5bb0*/  FSEL R3, R4, 0.80000001192092895508, P0 ;  /* 0x3f4ccccd04037808 */ /* 0x000fe40000000000 */
[----:B------:R-:W-:Y:S01]  /*5bc0*/  FSEL R12, R10, 0.89999997615814208984, P0 ;  /* 0x3f6666660a0c7808 */ /* 0x000fe20000000000 */
[----:B------:R-:W-:Y:S06]  /*5bd0*/  BRA `(.L_x_76) ;  /* 0x0000000c00507947 */ /* 0x000fec0003800000 */
.L_x_58:
[----:B-----5:R-:W0:Y:S08]  /*5be0*/  LDC R25, c[0x0][0x3fc] ;  /* 0x0000ff00ff197b82 */ /* 0x020e300000000800 */
        /* <DEDUP_REMOVED lines=10> */
[----:B------:R-:W-:Y:S01]  /*5c90*/  I2FP.F32.S32 R26, R3 ;  /* 0x00000003001a7245 */ /* 0x000fe20000201400 */
[C---:B------:R-:W-:Y:S01]  /*5ca0*/  FFMA.SAT R8, R25.reuse, R18, R0 ;  /* 0x0000001219087223 */ /* 0x040fe20000002000 */
[----:B------:R-:W-:Y:S01]  /*5cb0*/  FFMA.SAT R19, R25, R21, R4 ;  /* 0x0000001519137223 */ /* 0x000fe20000002004 */
[----:B------:R-:W1:Y:S01]  /*5cc0*/  LDC.64 R2, c[0x0][0x390] ;  /* 0x0000e400ff027b82 */ /* 0x000e620000000a00 */
[----:B------:R-:W-:Y:S01]  /*5cd0*/  FADD.SAT R24, RZ, R0 ;  /* 0x00000000ff187221 */ /* 0x000fe20000002000 */
[----:B------:R-:W-:Y:S01]  /*5ce0*/  FFMA R8, R8, R17, -0.5 ;  /* 0xbf00000008087423 */ /* 0x000fe20000000011 */
[----:B------:R-:W-:Y:S01]  /*5cf0*/  FFMA R19, R19, R26, -0.5 ;  /* 0xbf00000013137423 */ /* 0x000fe2000000001a */
[----:B------:R-:W2:Y:S02]  /*5d00*/  LDCU.128 UR8, c[0x0][0x400] ;  /* 0x00008000ff0877ac */ /* 0x000ea40008000c00 */
[----:B------:R-:W3:Y:S08]  /*5d10*/  F2I.FLOOR.NTZ R20, R8 ;  /* 0x0000000800147305 */ /* 0x000ef00000207100 */
[----:B------:R-:W4:Y:S01]  /*5d20*/  F2I.FLOOR.NTZ R16, R19 ;  /* 0x0000001300107305 */ /* 0x000f220000207100 */
[----:B---3--:R-:W-:-:S02]  /*5d30*/  VIADDMNMX.RELU R27, R20, 0x1, R23, PT ;  /* 0x00000001141b7846 */ /* 0x008fc40003801117 */
[----:B------:R-:W-:Y:S02]  /*5d40*/  VIMNMX.RELU R14, PT, PT, R20, R23, PT ;  /* 0x00000017140e7248 */ /* 0x000fe40003fe1100 */
[----:B----4-:R-:W-:-:S05]  /*5d50*/  VIMNMX.RELU R10, PT, PT, R16, R29, PT ;  /* 0x0000001d100a7248 */ /* 0x010fca0003fe1100 */
[C---:B0-----:R-:W-:Y:S02]  /*5d60*/  IMAD R11, R10.reuse, UR4, R27 ;  /* 0x000000040a0b7c24 */ /* 0x041fe4000f8e021b */
[----:B------:R-:W-:-:S03]  /*5d70*/  IMAD R12, R10, UR4, R14 ;  /* 0x000000040a0c7c24 */ /* 0x000fc6000f8e020e */
[----:B------:R-:W-:Y:S02]  /*5d80*/  SHF.L.U32 R11, R11, 0x2, RZ ;  /* 0x000000020b0b7819 */ /* 0x000fe400000006ff */
[----:B------:R-:W-:-:S03]  /*5d90*/  SHF.L.U32 R13, R12, 0x2, RZ ;  /* 0x000000020c0d7819 */ /* 0x000fc600000006ff */
[----:B-1----:R-:W-:-:S06]  /*5da0*/  IMAD.WIDE R10, R11, 0x4, R2 ;  /* 0x000000040b0a7825 */ /* 0x002fcc00078e0202 */
[----:B------:R0:W3:Y:S01]  /*5db0*/  LDG.E.CONSTANT R10, desc[UR6][R10.64] ;  /* 0x000000060a0a7981 */ /* 0x0000e2000c1e9900 */
[----:B------:R-:W-:-:S05]  /*5dc0*/  IMAD.WIDE R12, R13, 0x4, R2 ;  /* 0x000000040d0c7825 */ /* 0x000fca00078e0202 */
[----:B------:R1:W4:Y:S01]  /*5dd0*/  LDG.E.CONSTANT R15, desc[UR6][R12.64] ;  /* 0x000000060c0f7981 */ /* 0x000322000c1e9900 */
[----:B------:R-:W-:Y:S01]  /*5de0*/  FFMA R24, R17, R24, -0.5 ;  /* 0xbf00000011187423 */ /* 0x000fe20000000018 */
[C---:B------:R-:W-:Y:S01]  /*5df0*/  FFMA.SAT R22, R25.reuse, -R18, R0 ;  /* 0x8000001219167223 */ /* 0x040fe20000002000 */
[--C-:B------:R-:W-:Y:S01]  /*5e00*/  FADD.SAT R0, RZ, R4.reuse ;  /* 0x00000004ff007221 */ /* 0x100fe20000002000 */
[----:B------:R-:W-:Y:S01]  /*5e10*/  I2FP.F32.S32 R28, R16 ;  /* 0x00000010001c7245 */ /* 0x000fe20000201400 */
[----:B------:R-:W5:Y:S01]  /*5e20*/  F2I.FLOOR.NTZ R18, R24 ;  /* 0x0000001800127305 */ /* 0x000f620000207100 */
[----:B------:R-:W-:Y:S01]  /*5e30*/  FFMA.SAT R21, R25, -R21, R4 ;  /* 0x8000001519157223 */ /* 0x000fe20000002004 */
[----:B------:R-:W-:Y:S01]  /*5e40*/  FFMA R0, R26, R0, -0.5 ;  /* 0xbf0000001a007423 */ /* 0x000fe20000000000 */
[----:B0-----:R-:W-:Y:S01]  /*5e50*/  I2FP.F32.S32 R11, R20 ;  /* 0x00000014000b7245 */ /* 0x001fe20000201400 */
[----:B------:R-:W-:Y:S01]  /*5e60*/  FFMA R17, R17, R22, -0.5 ;  /* 0xbf00000011117423 */ /* 0x000fe20000000016 */
[----:B-1----:R-:W-:Y:S01]  /*5e70*/  FADD R12, R19, -R28 ;  /* 0x8000001c130c7221 */ /* 0x002fe20000000000 */
[----:B------:R-:W-:Y:S01]  /*5e80*/  VIADDMNMX.RELU R16, R16, 0x1, R29, PT ;  /* 0x0000000110107846 */ /* 0x000fe2000380111d */
[----:B------:R-:W-:Y:S01]  /*5e90*/  FFMA R26, R26, R21, -0.5 ;  /* 0xbf0000001a1a7423 */ /* 0x000fe20000000015 */
[----:B------:R-:W0:Y:S01]  /*5ea0*/  F2I.FLOOR.NTZ R4, R0 ;  /* 0x0000000000047305 */ /* 0x000e220000207100 */
[----:B------:R-:W-:Y:S01]  /*5eb0*/  FADD R8, R8, -R11 ;  /* 0x8000000b08087221 */ /* 0x000fe20000000000 */
[----:B------:R-:W-:Y:S01]  /*5ec0*/  FADD R13, -R12, 1 ;  /* 0x3f8000000c0d7421 */ /* 0x000fe20000000100 */
[----:B------:R-:W-:-:S03]  /*5ed0*/  IMAD R27, R16, UR4, R27 ;  /* 0x00000004101b7c24 */ /* 0x000fc6000f8e021b */
[----:B------:R-:W-:Y:S01]  /*5ee0*/  FMUL R11, R8, R13 ;  /* 0x0000000d080b7220 */ /* 0x000fe20000400000 */
[----:B-----5:R-:W-:Y:S01]  /*5ef0*/  I2FP.F32.S32 R19, R18 ;  /* 0x0000001200137245 */ /* 0x020fe20000201400 */
[----:B------:R-:W1:Y:S04]  /*5f00*/  F2I.FLOOR.NTZ R28, R17 ;  /* 0x00000011001c7305 */ /* 0x000e680000207100 */
[----:B------:R-:W-:Y:S01]  /*5f10*/  FADD R24, R24, -R19 ;  /* 0x8000001318187221 */ /* 0x000fe20000000000 */
[----:B0-----:R-:W-:Y:S02]  /*5f20*/  I2FP.F32.S32 R25, R4 ;  /* 0x0000000400197245 */ /* 0x001fe40000201400 */
[----:B-1----:R-:W-:-:S05]  /*5f30*/  I2FP.F32.S32 R22, R28 ;  /* 0x0000001c00167245 */ /* 0x002fca0000201400 */
[----:B------:R-:W-:Y:S01]  /*5f40*/  FADD R22, R17, -R22 ;  /* 0x8000001611167221 */ /* 0x000fe20000000000 */
[----:B------:R-:W-:Y:S01]  /*5f50*/  SHF.L.U32 R27, R27, 0x2, RZ ;  /* 0x000000021b1b7819 */ /* 0x000fe200000006ff */
[----:B---3--:R-:W-:Y:S01]  /*5f60*/  FMUL R19, R11, R10 ;  /* 0x0000000a0b137220 */ /* 0x008fe20000400000 */
[----:B------:R-:W-:-:S04]  /*5f70*/  FADD R11, -R8, 1 ;  /* 0x3f800000080b7421 */ /* 0x000fc80000000100 */
[----:B------:R-:W-:Y:S01]  /*5f80*/  FMUL R10, R11, R13 ;  /* 0x0000000d0b0a7220 */ /* 0x000fe20000400000 */
[----:B------:R-:W-:-:S03]  /*5f90*/  FADD R13, R0, -R25 ;  /* 0x80000019000d7221 */ /* 0x000fc60000000000 */
[----:B----4-:R-:W-:Y:S01]  /*5fa0*/  FFMA R0, R10, R15, R19 ;  /* 0x0000000f0a007223 */ /* 0x010fe20000000013 */
[----:B------:R-:W-:Y:S02]  /*5fb0*/  VIADDMNMX.RELU R10, R18, 0x1, R23, PT ;  /* 0x00000001120a7846 */ /* 0x000fe40003801117 */
[----:B------:R-:W-:Y:S02]  /*5fc0*/  VIMNMX.RELU R15, PT, PT, R4, R29, PT ;  /* 0x0000001d040f7248 */ /* 0x000fe40003fe1100 */
[----:B------:R-:W-:Y:S02]  /*5fd0*/  VIMNMX.RELU R18, PT, PT, R18, R23, PT ;  /* 0x0000001712127248 */ /* 0x000fe40003fe1100 */
[----:B------:R-:W-:Y:S01]  /*5fe0*/  VIADDMNMX.RELU R19, R4, 0x1, R29, PT ;  /* 0x0000000104137846 */ /* 0x000fe2000380111d */
[C---:B------:R-:W-:Y:S02]  /*5ff0*/  IMAD R20, R15.reuse, UR4, R10 ;  /* 0x000000040f147c24 */ /* 0x040fe4000f8e020a */
[----:B------:R-:W-:-:S02]  /*6000*/  IMAD R15, R15, UR4, R18 ;  /* 0x000000040f0f7c24 */ /* 0x000fc4000f8e0212 */
[C---:B------:R-:W-:Y:S01]  /*6010*/  IMAD R4, R19.reuse, UR4, R18 ;  /* 0x0000000413047c24 */ /* 0x040fe2000f8e0212 */
[----:B------:R-:W-:Y:S01]  /*6020*/  SHF.L.U32 R21, R20, 0x2, RZ ;  /* 0x0000000214157819 */ /* 0x000fe200000006ff */
[----:B------:R-:W-:Y:S01]  /*6030*/  IMAD R18, R19, UR4, R10 ;  /* 0x0000000413127c24 */ /* 0x000fe2000f8e020a */
[----:B------:R-:W-:Y:S01]  /*6040*/  SHF.L.U32 R19, R15, 0x2, RZ ;  /* 0x000000020f137819 */ /* 0x000fe200000006ff */
[----:B------:R-:W-:Y:S02]  /*6050*/  IMAD R10, R16, UR4, R14 ;  /* 0x00000004100a7c24 */ /* 0x000fe4000f8e020e */
[----:B------:R-:W-:-:S04]  /*6060*/  IMAD.WIDE R14, R21, 0x4, R2 ;  /* 0x00000004150e7825 */ /* 0x000fc800078e0202 */
[--C-:B------:R-:W-:Y:S01]  /*6070*/  IMAD.WIDE R16, R19, 0x4, R2.reuse ;  /* 0x0000000413107825 */ /* 0x100fe200078e0202 */
[----:B------:R-:W-:Y:S01]  /*6080*/  SHF.L.U32 R19, R4, 0x2, RZ ;  /* 0x0000000204137819 */ /* 0x000fe200000006ff */
[----:B------:R-:W3:Y:S01]  /*6090*/  LDG.E.CONSTANT R15, desc[UR6][R14.64+0x4] ;  /* 0x000004060e0f7981 */ /* 0x000ee2000c1e9900 */
[----:B------:R-:W0:Y:S01]  /*60a0*/  F2I.FLOOR.NTZ R4, R26 ;  /* 0x0000001a00047305 */ /* 0x000e220000207100 */
[----:B------:R-:W-:Y:S02]  /*60b0*/  SHF.L.U32 R18, R18, 0x2, RZ ;  /* 0x0000000212127819 */ /* 0x000fe400000006ff */
[----:B------:R1:W4:Y:S01]  /*60c0*/  LDG.E.CONSTANT R25, desc[UR6][R16.64+0x4] ;  /* 0x0000040610197981 */ /* 0x000322000c1e9900 */
[----:B------:R-:W-:Y:S01]  /*60d0*/  SHF.L.U32 R21, R10, 0x2, RZ ;  /* 0x000000020a157819 */ /* 0x000fe200000006ff */
[----:B-1----:R-:W-:-:S04]  /*60e0*/  IMAD.WIDE R16, R19, 0x4, R2 ;  /* 0x0000000413107825 */ /* 0x002fc800078e0202 */
[--C-:B------:R-:W-:Y:S01]  /*60f0*/  IMAD.WIDE R18, R18, 0x4, R2.reuse ;  /* 0x0000000412127825 */ /* 0x100fe200078e0202 */
[----:B------:R1:W5:Y:S03]  /*6100*/  LDG.E.CONSTANT R14, desc[UR6][R16.64+0x4] ;  /* 0x00000406100e7981 */ /* 0x000366000c1e9900 */
[--C-:B------:R-:W-:Y:S01]  /*6110*/  IMAD.WIDE R20, R21, 0x4, R2.reuse ;  /* 0x0000000415147825 */ /* 0x100fe200078e0202 */
[----:B------:R2:W5:Y:S03]  /*6120*/  LDG.E.CONSTANT R10, desc[UR6][R18.64+0x4] ;  /* 0x00000406120a7981 */ /* 0x000566000c1e9900 */
[----:B-1----:R-:W-:Y:S01]  /*6130*/  IMAD.WIDE R16, R27, 0x4, R2 ;  /* 0x000000041b107825 */ /* 0x002fe200078e0202 */
[----:B--2---:R-:W-:-:S04]  /*6140*/  VIMNMX.RELU R18, PT, PT, R28, R23, PT ;  /* 0x000000171c127248 */ /* 0x004fc80003fe1100 */
[----:B------:R1:W2:Y:S01]  /*6150*/  LDG.E.CONSTANT R27, desc[UR6][R16.64] ;  /* 0x00000006101b7981 */ /* 0x0002a2000c1e9900 */
[----:B------:R-:W-:Y:S02]  /*6160*/  VIADDMNMX.RELU R28, R28, 0x1, R23, PT ;  /* 0x000000011c1c7846 */ /* 0x000fe40003801117 */
[C---:B0-----:R-:W-:Y:S01]  /*6170*/  VIMNMX.RELU R19, PT, PT, R4.reuse, R29, PT ;  /* 0x0000001d04137248 */ /* 0x041fe20003fe1100 */
[----:B------:R0:W2:Y:S01]  /*6180*/  LDG.E.CONSTANT R23, desc[UR6][R20.64] ;  /* 0x0000000614177981 */ /* 0x0000a2000c1e9900 */
[----:B-1----:R-:W-:-:S03]  /*6190*/  VIADDMNMX.RELU R17, R4, 0x1, R29, PT ;  /* 0x0000000104117846 */ /* 0x002fc6000380111d */
[C---:B0-----:R-:W-:Y:S02]  /*61a0*/  IMAD R20, R19.reuse, UR4, R28 ;  /* 0x0000000413147c24 */ /* 0x041fe4000f8e021c */
[----:B------:R-:W-:-:S03]  /*61b0*/  IMAD R16, R19, UR4, R18 ;  /* 0x0000000413107c24 */ /* 0x000fc6000f8e0212 */
[----:B------:R-:W-:Y:S01]  /*61c0*/  SHF.L.U32 R21, R20, 0x2, RZ ;  /* 0x0000000214157819 */ /* 0x000fe200000006ff */
[----:B------:R-:W-:-:S04]  /*61d0*/  IMAD R29, R17, UR4, R18 ;  /* 0x00000004111d7c24 */ /* 0x000fc8000f8e0212 */
[----:B------:R-:W-:Y:S01]  /*61e0*/  IMAD.WIDE R18, R21, 0x4, R2 ;  /* 0x0000000415127825 */ /* 0x000fe200078e0202 */
[----:B------:R-:W-:-:S03]  /*61f0*/  SHF.L.U32 R21, R16, 0x2, RZ ;  /* 0x0000000210157819 */ /* 0x000fc600000006ff */
[----:B------:R-:W-:Y:S01]  /*6200*/  IMAD R28, R17, UR4, R28 ;  /* 0x00000004111c7c24 */ /* 0x000fe2000f8e021c */
[----:B------:R-:W-:Y:S01]  /*6210*/  SHF.L.U32 R17, R29, 0x2, RZ ;  /* 0x000000021d117819 */ /* 0x000fe200000006ff */
[--C-:B------:R-:W-:Y:S01]  /*6220*/  IMAD.WIDE R20, R21, 0x4, R2.reuse ;  /* 0x0000000415147825 */ /* 0x100fe200078e0202 */
[----:B------:R0:W2:Y:S03]  /*6230*/  LDG.E.CONSTANT R18, desc[UR6][R18.64+0x8] ;  /* 0x0000080612127981 */ /* 0x0000a6000c1e9900 */
[----:B------:R-:W-:Y:S01]  /*6240*/  FMUL R8, R8, R12 ;  /* 0x0000000c08087220 */ /* 0x000fe20000400000 */
[----:B------:R-:W-:Y:S01]  /*6250*/  SHF.L.U32 R29, R28, 0x2, RZ ;  /* 0x000000021c1d7819 */ /* 0x000fe200000006ff */
[----:B------:R-:W-:-:S04]  /*6260*/  IMAD.WIDE R16, R17, 0x4, R2 ;  /* 0x0000000411107825 */ /* 0x000fc800078e0202 */
[----:B------:R-:W-:Y:S01]  /*6270*/  FMUL R11, R12, R11 ;  /* 0x0000000b0c0b7220 */ /* 0x000fe20000400000 */
[----:B------:R-:W2:Y:S01]  /*6280*/  LDG.E.CONSTANT R20, desc[UR6][R20.64+0x8] ;  /* 0x0000080614147981 */ /* 0x000ea2000c1e9900 */
[----:B------:R-:W1:Y:S01]  /*6290*/  LDCU.64 UR4, c[0x0][0x410] ;  /* 0x00008200ff0477ac */ /* 0x000e620008000a00 */
[----:B------:R-:W-:Y:S02]  /*62a0*/  IMAD.WIDE R2, R29, 0x4, R2 ;  /* 0x000000041d027825 */ /* 0x000fe400078e0202 */
[----:B------:R-:W2:Y:S04]  /*62b0*/  LDG.E.CONSTANT R16, desc[UR6][R16.64+0x8] ;  /* 0x0000080610107981 */ /* 0x000ea8000c1e9900 */
[----:B------:R1:W2:Y:S01]  /*62c0*/  LDG.E.CONSTANT R2, desc[UR6][R2.64+0x8] ;  /* 0x0000080602027981 */ /* 0x0002a2000c1e9900 */
[----:B0-----:R-:W-:Y:S01]  /*62d0*/  FADD R19, -R13, 1 ;  /* 0x3f8000000d137421 */ /* 0x001fe20000000100 */
[----:B------:R-:W-:-:S03]  /*62e0*/  I2FP.F32.S32 R29, R4 ;  /* 0x00000004001d7245 */ /* 0x000fc60000201400 */
[----:B------:R-:W-:Y:S02]  /*62f0*/  FMUL R4, R24, R19 ;  /* 0x0000001318047220 */ /* 0x000fe40000400000 */
[----:B------:R-:W-:-:S04]  /*6300*/  FADD R29, R26, -R29 ;  /* 0x8000001d1a1d7221 */ /* 0x000fc80000000000 */
[----:B-1----:R-:W-:Y:S01]  /*6310*/  FADD R3, -R29, 1 ;  /* 0x3f8000001d037421 */ /* 0x002fe20000000100 */
[----:B---3--:R-:W-:Y:S01]  /*6320*/  FMUL R15, R4, R15 ;  /* 0x0000000f040f7220 */ /* 0x008fe20000400000 */
[----:B------:R-:W-:-:S04]  /*6330*/  FADD R4, -R24, 1 ;  /* 0x3f80000018047421 */ /* 0x000fc80000000100 */
[----:B------:R-:W-:-:S04]  /*6340*/  FMUL R12, R4, R19 ;  /* 0x00000013040c7220 */ /* 0x000fc80000400000 */
[----:B----4-:R-:W-:Y:S01]  /*6350*/  FFMA R25, R12, R25, R15 ;  /* 0x000000190c197223 */ /* 0x010fe2000000000f */
[C---:B------:R-:W-:Y:S01]  /*6360*/  FMUL R15, R22.reuse, R3 ;  /* 0x00000003160f7220 */ /* 0x040fe20000400000 */
[----:B------:R-:W-:Y:S01]  /*6370*/  FADD R12, -R22, 1 ;  /* 0x3f800000160c7421 */ /* 0x000fe20000000100 */
[----:B------:R-:W-:-:S04]  /*6380*/  FMUL R4, R13, R4 ;  /* 0x000000040d047220 */ /* 0x000fc80000400000 */
[----:B-----5:R-:W-:Y:S01]  /*6390*/  FFMA R4, R4, R14, R25 ;  /* 0x0000000e04047223 */ /* 0x020fe20000000019 */
[----:B--2---:R-:W-:-:S04]  /*63a0*/  FFMA R11, R11, R23, R0 ;  /* 0x000000170b0b7223 */ /* 0x004fc80000000000 */
[----:B------:R-:W-:Y:S01]  /*63b0*/  FFMA R8, R8, R27, R11 ;  /* 0x0000001b08087223 */ /* 0x000fe2000000000b */
[----:B------:R-:W-:Y:S01]  /*63c0*/  FMUL R18, R15, R18 ;  /* 0x000000120f127220 */ /* 0x000fe20000400000 */
[----:B------:R-:W-:Y:S01]  /*63d0*/  FMUL R15, R12, R3 ;  /* 0x000000030c0f7220 */ /* 0x000fe20000400000 */
[----:B------:R-:W-:Y:S01]  /*63e0*/  FMUL R3, R24, R13 ;  /* 0x0000000d18037220 */ /* 0x000fe20000400000 */
[----:B------:R-:W-:Y:S02]  /*63f0*/  FMUL R13, R29, R12 ;  /* 0x0000000c1d0d7220 */ /* 0x000fe40000400000 */
[----:B------:R-:W-:Y:S01]  /*6400*/  FFMA R18, R15, R20, R18 ;  /* 0x000000140f127223 */ /* 0x000fe20000000012 */
[----:B------:R-:W-:-:S03]  /*6410*/  FMUL R29, R22, R29 ;  /* 0x0000001d161d7220 */ /* 0x000fc60000400000 */
[----:B------:R-:W-:Y:S01]  /*6420*/  FFMA R16, R13, R16, R18 ;  /* 0x000000100d107223 */ /* 0x000fe20000000012 */
[----:B------:R-:W-:-:S03]  /*6430*/  FFMA R3, R3, R10, R4 ;  /* 0x0000000a03037223 */ /* 0x000fc60000000004 */
[----:B------:R-:W-:Y:S01]  /*6440*/  FFMA R2, R29, R2, R16 ;  /* 0x000000021d027223 */ /* 0x000fe20000000010 */
[----:B------:R-:W-:-:S03]  /*6450*/  FFMA R3, R8, UR9, R3 ;  /* 0x0000000908037c23 */ /* 0x000fc60008000003 */
[C---:B------:R-:W-:Y:S01]  /*6460*/  FMUL R25, R2.reuse, UR11 ;  /* 0x0000000b02197c20 */ /* 0x040fe20008400000 */
[C---:B------:R-:W-:Y:S01]  /*6470*/  FMUL R23, R2.reuse, UR5 ;  /* 0x0000000502177c20 */ /* 0x040fe20008400000 */
[----:B------:R-:W-:Y:S02]  /*6480*/  FFMA R22, R2, UR4, R3 ;  /* 0x0000000402167c23 */ /* 0x000fe40008000003 */
[C---:B------:R-:W-:Y:S01]  /*6490*/  FFMA R25, R8.reuse, UR8, R25 ;  /* 0x0000000808197c23 */ /* 0x040fe20008000019 */
[----:B------:R-:W-:Y:S01]  /*64a0*/  FFMA R23, R8, UR10, R23 ;  /* 0x0000000a08177c23 */ /* 0x000fe20008000017 */
[----:B------:R-:W-:Y:S06]  /*64b0*/  BRA `(.L_x_80) ;  /* 0x0000000000f07947 */ /* 0x000fec0003800000 */
.L_x_79:
        /* <DEDUP_REMOVED lines=14> */
[C-C-:B0-----:R-:W-:Y:S02]  /*65a0*/  IMAD R12, R11.reuse, UR4, R10.reuse ;  /* 0x000000040b0c7c24 */ /* 0x141fe4000f8e020a */
[--C-:B------:R-:W-:Y:S02]  /*65b0*/  IMAD R11, R11, UR4, R23.reuse ;  /* 0x000000040b0b7c24 */ /* 0x100fe4000f8e0217 */
[C---:B------:R-:W-:Y:S01]  /*65c0*/  IMAD R10, R29.reuse, UR4, R10 ;  /* 0x000000041d0a7c24 */ /* 0x040fe2000f8e020a */
[----:B------:R-:W-:Y:S01]  /*65d0*/  SHF.L.U32 R13, R12, 0x2, RZ ;  /* 0x000000020c0d7819 */ /* 0x000fe200000006ff */
[----:B------:R-:W-:Y:S01]  /*65e0*/  IMAD R12, R29, UR4, R23 ;  /* 0x000000041d0c7c24 */ /* 0x000fe2000f8e0217 */
[----:B------:R-:W-:-:S03]  /*65f0*/  SHF.L.U32 R11, R11, 0x2, RZ ;  /* 0x000000020b0b7819 */ /* 0x000fc600000006ff */
        /* <DEDUP_REMOVED lines=9> */
[----:B------:R-:W5:Y:S04]  /*6690*/  LDG.E.CONSTANT R17, desc[UR6][R12.64] ;  /* 0x000000060c117981 */ /* 0x000f68000c1e9900 */
        /* <DEDUP_REMOVED lines=11> */
[----:B------:R-:W-:Y:S02]  /*6750*/  FADD R27, R0, -R27 ;  /* 0x8000001b001b7221 */ /* 0x000fe40000000000 */
[C---:B------:R-:W-:Y:S02]  /*6760*/  FADD R0, -R8.reuse, 1 ;  /* 0x3f80000008007421 */ /* 0x040fe40000000100 */
[C---:B0-----:R-:W-:Y:S02]  /*6770*/  FADD R13, -R27.reuse, 1 ;  /* 0x3f8000001b0d7421 */ /* 0x041fe40000000100 */
[-C--:B------:R-:W-:Y:S02]  /*6780*/  FMUL R29, R27, R0.reuse ;  /* 0x000000001b1d7220 */ /* 0x080fe40000400000 */
[----:B------:R-:W-:Y:S01]  /*6790*/  FMUL R0, R13, R0 ;  /* 0x000000000d007220 */ /* 0x000fe20000400000 */
[----:B------:R-:W-:Y:S01]  /*67a0*/  FMUL R13, R8, R13 ;  /* 0x0000000d080d7220 */ /* 0x000fe20000400000 */
[----:B------:R-:W-:Y:S01]  /*67b0*/  FMUL R8, R27, R8 ;  /* 0x000000081b087220 */ /* 0x000fe20000400000 */
[C---:B--2---:R-:W-:Y:S01]  /*67c0*/  FMUL R11, R29.reuse, R16 ;  /* 0x000000101d0b7220 */ /* 0x044fe20000400000 */
[C---:B---3--:R-:W-:Y:S01]  /*67d0*/  FMUL R4, R29.reuse, R15 ;  /* 0x0000000f1d047220 */ /* 0x048fe20000400000 */
[----:B----4-:R-:W-:-:S02]  /*67e0*/  FMUL R29, R29, R18 ;  /* 0x000000121d1d7220 */ /* 0x010fc40000400000 */
[C---:B-----5:R-:W-:Y:S01]  /*67f0*/  FFMA R2, R0.reuse, R17, R11 ;  /* 0x0000001100027223 */ /* 0x060fe2000000000b */
[C---:B------:R-:W-:Y:S01]  /*6800*/  FFMA R4, R0.reuse, R19, R4 ;  /* 0x0000001300047223 */ /* 0x040fe20000000004 */
[----:B------:R-:W-:Y:S02]  /*6810*/  FFMA R29, R0, R20, R29 ;  /* 0x00000014001d7223 */ /* 0x000fe4000000001d */
[C---:B------:R-:W-:Y:S01]  /*6820*/  FFMA R3, R13.reuse, R24, R2 ;  /* 0x000000180d037223 */ /* 0x040fe20000000002 */
[C---:B------:R-:W-:Y:S01]  /*6830*/  FFMA R21, R13.reuse, R21, R4 ;  /* 0x000000150d157223 */ /* 0x040fe20000000004 */
[----:B------:R-:W-:Y:S02]  /*6840*/  FFMA R26, R13, R26, R29 ;  /* 0x0000001a0d1a7223 */ /* 0x000fe4000000001d */
[C---:B------:R-:W-:Y:S01]  /*6850*/  FFMA R25, R8.reuse, R25, R3 ;  /* 0x0000001908197223 */ /* 0x040fe20000000003 */
[C---:B------:R-:W-:Y:S01]  /*6860*/  FFMA R22, R8.reuse, R22, R21 ;  /* 0x0000001608167223 */ /* 0x040fe20000000015 */
[----:B------:R-:W-:-:S07]  /*6870*/  FFMA R23, R8, R23, R26 ;  /* 0x0000001708177223 */ /* 0x000fce000000001a */
.L_x_80:
[----:B------:R-:W0:Y:S01]  /*6880*/  LDCU UR4, c[0x0][0x3d4] ;  /* 0x00007a80ff0477ac */ /* 0x000e220008000800 */
[----:B------:R-:W1:Y:S01]  /*6890*/  LDCU UR5, c[0x0][0x3dc] ;  /* 0x00007b80ff0577ac */ /* 0x000e620008000800 */
[----:B0-----:R-:W-:Y:S01]  /*68a0*/  FMUL R25, R25, UR4 ;  /* 0x0000000419197c20 */ /* 0x001fe20008400000 */
[----:B------:R-:W-:Y:S01]  /*68b0*/  FMUL R22, R22, UR4 ;  /* 0x0000000416167c20 */ /* 0x000fe20008400000 */
[----:B------:R-:W-:Y:S02]  /*68c0*/  FMUL R23, R23, UR4 ;  /* 0x0000000417177c20 */ /* 0x000fe40008400000 */
[----:B-1----:R-:W-:Y:S01]  /*68d0*/  FMUL R0, R25, UR5 ;  /* 0x0000000519007c20 */ /* 0x002fe20008400000 */
[----:B------:R-:W-:Y:S01]  /*68e0*/  FMUL R3, R22, UR5 ;  /* 0x0000000516037c20 */ /* 0x000fe20008400000 */
[----:B------:R-:W-:-:S05]  /*68f0*/  FMUL R12, R23, UR5 ;  /* 0x00000005170c7c20 */ /* 0x000fca0008400000 */
[----:B------:R-:W-:-:S04]  /*6900*/  FMNMX3 R15, R0, R3, R12, !PT ;  /* 0x00000003000f7276 */ /* 0x000fc8000780000c */
[----:B------:R-:W-:-:S07]  /*6910*/  FMNMX R15, R15, 1, PT ;  /* 0x3f8000000f0f7809 */ /* 0x000fce0003800000 */
.L_x_76:
[----:B------:R-:W-:Y:S05]  /*6920*/  BSYNC.RECONVERGENT B0 ;  /* 0x0000000000007941 */ /* 0x000fea0003800200 */
.L_x_57:
[----:B------:R-:W0:Y:S01]  /*6930*/  LDCU UR4, c[0x0][0x3e4] ;  /* 0x00007c80ff0477ac */ /* 0x000e220008000800 */
[----:B------:R-:W-:Y:S01]  /*6940*/  FSETP.GT.AND P0, PT, R15, 0.0010000000474974513054, PT ;  /* 0x3a83126f0f00780b */ /* 0x000fe20003f04000 */
[----:B------:R-:W-:Y:S03]  /*6950*/  BSSY.RECONVERGENT B0, `(.L_x_81) ;  /* 0x00002d3000007945 */ /* 0x000fe60003800200 */
[----:B0-----:R-:W-:-:S13]  /*6960*/  ISETP.EQ.OR P0, PT, RZ, UR4, !P0 ;  /* 0x00000004ff007c0c */ /* 0x001fda000c702670 */
[----:B------:R-:W-:Y:S05]  /*6970*/  @P0 BRA `(.L_x_82) ;  /* 0x0000002c00400947 */ /* 0x000fea0003800000 */
[----:B------:R-:W-:Y:S01]  /*6980*/  IADD3 R2, PT, PT, R15, 0x1800000, RZ ;  /* 0x018000000f027810 */ /* 0x000fe20007ffe0ff */
[----:B------:R-:W-:Y:S03]  /*6990*/  BSSY.RECONVERGENT B1, `(.L_x_83) ;  /* 0x000000d000017945 */ /* 0x000fe60003800200 */
[----:B------:R-:W-:-:S04]  /*69a0*/  LOP3.LUT R2, R2, 0x7f800000, RZ, 0xc0, !PT ;  /* 0x7f80000002027812 */ /* 0x000fc800078ec0ff */
[----:B------:R-:W-:-:S13]  /*69b0*/  ISETP.GT.U32.AND P0, PT, R2, 0x1ffffff, PT ;  /* 0x01ffffff0200780c */ /* 0x000fda0003f04070 */
[----:B------:R-:W-:Y:S05]  /*69c0*/  @P0 BRA `(.L_x_84) ;  /* 0x0000000000140947 */ /* 0x000fea0003800000 */
[----:B------:R-:W-:Y:S02]  /*69d0*/  MOV R23, R15 ;  /* 0x0000000f00177202 */ /* 0x000fe40000000f00 */
[----:B------:R-:W-:-:S07]  /*69e0*/  MOV R4, 0x6a00 ;  /* 0x00006a0000047802 */ /* 0x000fce0000000f00 */
[----:B------:R-:W-:Y:S05]  /*69f0*/  CALL.REL.NOINC `($__internal_0_$__cuda_sm20_rcp_rn_f32_slowpath) ;  /* 0x0000003400a07944 */ /* 0x000fea0003c00000 */
[----:B------:R-:W-:Y:S01]  /*6a00*/  MOV R11, R8 ;  /* 0x00000008000b7202 */ /* 0x000fe20000000f00 */
[----:B------:R-:W-:Y:S06]  /*6a10*/  BRA `(.L_x_85) ;  /* 0x0000000000107947 */ /* 0x000fec0003800000 */
.L_x_84:
[----:B------:R-:W0:Y:S02]  /*6a20*/  MUFU.RCP R2, R15 ;  /* 0x0000000f00027308 */ /* 0x000e240000001000 */
[----:B0-----:R-:W-:-:S04]  /*6a30*/  FFMA R4, R2, R15, -1 ;  /* 0xbf80000002047423 */ /* 0x001fc8000000000f */
[----:B------:R-:W-:-:S04]  /*6a40*/  FADD.FTZ R11, -R4, -RZ ;  /* 0x800000ff040b7221 */ /* 0x000fc80000010100 */
[----:B------:R-:W-:-:S07]  /*6a50*/  FFMA R11, R2, R11, R2 ;  /* 0x0000000b020b7223 */ /* 0x000fce0000000002 */
.L_x_85:
[----:B------:R-:W-:Y:S05]  /*6a60*/  BSYNC.RECONVERGENT B1 ;  /* 0x0000000000017941 */ /* 0x000fea0003800200 */
.L_x_83:
[----:B------:R-:W0:Y:S01]  /*6a70*/  LDCU UR4, c[0x0][0x3e8] ;  /* 0x00007d00ff0477ac */ /* 0x000e220008000800 */
[----:B------:R-:W-:Y:S01]  /*6a80*/  BSSY.RECONVERGENT B1, `(.L_x_86) ;  /* 0x00002bc000017945 */ /* 0x000fe20003800200 */
[----:B------:R-:W-:Y:S01]  /*6a90*/  FMUL R2, R0, R11 ;  /* 0x0000000b00027220 */ /* 0x000fe20000400000 */
        /* <DEDUP_REMOVED lines=8> */
[----:B------:R-:W-:-:S13]  /*6b20*/  FSETP.GEU.AND P0, PT, R2, 0.01799999922513961792, PT ;  /* 0x3c9374bc0200780b */ /* 0x000fda0003f0e000 */
[----:B------:R-:W-:Y:S01]  /*6b30*/  @!P0 FMUL R0, R2, 4.5 ;  /* 0x4090000002008820 */ /* 0x000fe20000400000 */
[----:B------:R-:W-:Y:S06]  /*6b40*/  @!P0 BRA `(.L_x_90) ;  /* 0x00000004001c8947 */ /* 0x000fec0003800000 */
[----:B------:R-:W-:Y:S01]  /*6b50*/  FSETP.NEU.AND P0, PT, R2, 1, PT ;  /* 0x3f8000000200780b */ /* 0x000fe20003f0d000 */
[----:B------:R-:W-:Y:S01]  /*6b60*/  BSSY.RECONVERGENT B3, `(.L_x_91) ;  /* 0x0000044000037945 */ /* 0x000fe20003800200 */
[----:B------:R-:W-:Y:S01]  /*6b70*/  HFMA2 R13, -RZ, RZ, 1.875, 0 ;  /* 0x3f800000ff0d7431 */ /* 0x000fe200000001ff */
[----:B------:R-:W-:-:S10]  /*6b80*/  MOV R0, 0x3f8cac08 ;  /* 0x3f8cac0800007802 */ /* 0x000fd40000000f00 */
[----:B------:R-:W-:Y:S05]  /*6b90*/  @!P0 BRA `(.L_x_92) ;  /* 0x0000000400008947 */ /* 0x000fea0003800000 */
[----:B------:R-:W-:-:S13]  /*6ba0*/  FSETP.NAN.AND P0, PT, |R2|, |R2|, PT ;  /* 0x400000020200720b */ /* 0x000fda0003f08200 */
[----:B------:R-:W-:Y:S01]  /*6bb0*/  @P0 FADD R13, R2, 0.44999998807907104492 ;  /* 0x3ee66666020d0421 */ /* 0x000fe20000000000 */
[----:B------:R-:W-:Y:S06]  /*6bc0*/  @P0 BRA `(.L_x_92) ;  /* 0x0000000000f40947 */ /* 0x000fec0003800000 */
[C---:B------:R-:W-:Y:S01]  /*6bd0*/  FMUL R13, |R2|.reuse, 16777216 ;  /* 0x4b800000020d7820 */ /* 0x040fe20000400200 */
[C---:B------:R-:W-:Y:S02]  /*6be0*/  FSETP.GEU.AND P0, PT, |R2|.reuse, 1.175494350822287508e-38, PT ;  /* 0x008000000200780b */ /* 0x040fe40003f0e200 */
[----:B------:R-:W-:Y:S02]  /*6bf0*/  FSETP.NEU.AND P2, PT, |R2|, +INF , PT ;  /* 0x7f8000000200780b */ /* 0x000fe40003f4d200 */
[----:B------:R-:W-:-:S04]  /*6c00*/  FSEL R13, R13, |R2|, !P0 ;  /* 0x400000020d0d7208 */ /* 0x000fc80004000000 */
[----:B------:R-:W-:-:S04]  /*6c10*/  IADD3 R4, PT, PT, R13, -0x3f3504f3, RZ ;  /* 0xc0cafb0d0d047810 */ /* 0x000fc80007ffe0ff */
[----:B------:R-:W-:-:S03]  /*6c20*/  LOP3.LUT R4, R4, 0xff800000, RZ, 0xc0, !PT ;  /* 0xff80000004047812 */ /* 0x000fc600078ec0ff */
[----:B------:R-:W-:Y:S01]  /*6c30*/  @!P2 FADD R2, R2, R2 ;  /* 0x000000020202a221 */ /* 0x000fe20000000000 */
        /* <DEDUP_REMOVED lines=8> */
[----:B0-----:R-:W-:Y:S01]  /*6cc0*/  FMUL R4, R10, R19 ;  /* 0x000000130a047220 */ /* 0x001fe20000400000 */
[----:B------:R-:W-:-:S03]  /*6cd0*/  MOV R19, 0x3a2c32e4 ;  /* 0x3a2c32e400137802 */ /* 0x000fc60000000f00 */
        /* <DEDUP_REMOVED lines=18> */
[----:B------:R-:W-:Y:S01]  /*6e00*/  FMUL R4, R13, 0.44999998807907104492 ;  /* 0x3ee666660d047820 */ /* 0x000fe20000400000 */
[----:B------:R-:W-:-:S03]  /*6e10*/  FADD R8, -R8, R13 ;  /* 0x0000000d08087221 */ /* 0x000fc60000000100 */
[----:B------:R-:W0:Y:S01]  /*6e20*/  FRND R17, R4 ;  /* 0x0000000400117307 */ /* 0x000e220000201000 */
[----:B------:R-:W-:Y:S01]  /*6e30*/  FADD R8, R19, -R8 ;  /* 0x8000000813087221 */ /* 0x000fe20000000000 */
[----:B------:R-:W-:Y:S01]  /*6e40*/  FFMA R13, R13, 0.44999998807907104492, -R4 ;  /* 0x3ee666660d0d7823 */ /* 0x000fe20000000804 */
[----:B------:R-:W-:Y:S01]  /*6e50*/  HFMA2 R19, -RZ, RZ, 0.64013671875, -15.109375 ;  /* 0x391fcb8eff137431 */ /* 0x000fe200000001ff */
[----:B------:R-:W-:Y:S02]  /*6e60*/  FSETP.GT.AND P1, PT, |R4|, 152, PT ;  /* 0x431800000400780b */ /* 0x000fe40003f24200 */
[----:B------:R-:W-:Y:S01]  /*6e70*/  FFMA R13, R8, 0.44999998807907104492, R13 ;  /* 0x3ee66666080d7823 */ /* 0x000fe2000000000d */
[----:B0-----:R-:W-:Y:S01]  /*6e80*/  FADD R8, R4, -R17 ;  /* 0x8000001104087221 */ /* 0x001fe20000000000 */
[----:B------:R-:W-:-:S03]  /*6e90*/  FSETP.GT.AND P0, PT, R17, RZ, PT ;  /* 0x000000ff1100720b */ /* 0x000fc60003f04000 */
[----:B------:R-:W-:Y:S01]  /*6ea0*/  FADD R8, R8, R13 ;  /* 0x0000000d08087221 */ /* 0x000fe20000000000 */
[----:B------:R-:W-:Y:S02]  /*6eb0*/  SEL R10, RZ, 0x83000000, P0 ;  /* 0x83000000ff0a7807 */ /* 0x000fe40000000000 */
[----:B------:R-:W-:Y:S01]  /*6ec0*/  FSETP.GEU.AND P0, PT, R4, RZ, PT ;  /* 0x000000ff0400720b */ /* 0x000fe20003f0e000 */
[----:B------:R-:W-:Y:S01]  /*6ed0*/  FFMA R13, R8, R19, 0.0013391353422775864601 ;  /* 0x3aaf85ed080d7423 */ /* 0x000fe20000000013 */
[----:B------:R-:W-:-:S03]  /*6ee0*/  IADD3 R14, PT, PT, R10, 0x7f000000, RZ ;  /* 0x7f0000000a0e7810 */ /* 0x000fc60007ffe0ff */
[C---:B------:R-:W-:Y:S02]  /*6ef0*/  FFMA R19, R8.reuse, R13, 0.0096188392490148544312 ;  /* 0x3c1d985608137423 */ /* 0x040fe4000000000d */
[----:B------:R-:W0:Y:S02]  /*6f00*/  F2I.NTZ R13, R4 ;  /* 0x00000004000d7305 */ /* 0x000e240000203100 */
[----:B------:R-:W-:-:S04]  /*6f10*/  FFMA R19, R8, R19, 0.055503588169813156128 ;  /* 0x3d6357bb08137423 */ /* 0x000fc80000000013 */
[----:B------:R-:W-:-:S04]  /*6f20*/  FFMA R19, R8, R19, 0.24022644758224487305 ;  /* 0x3e75fdec08137423 */ /* 0x000fc80000000013 */
[----:B------:R-:W-:-:S04]  /*6f30*/  FFMA R19, R8, R19, 0.69314718246459960938 ;  /* 0x3f31721808137423 */ /* 0x000fc80000000013 */
[----:B------:R-:W-:Y:S01]  /*6f40*/  FFMA R19, R8, R19, 1 ;  /* 0x3f80000008137423 */ /* 0x000fe20000000013 */
[----:B0-----:R-:W-:Y:S02]  /*6f50*/  LEA R10, R13, -R10, 0x17 ;  /* 0x8000000a0d0a7211 */ /* 0x001fe400078eb8ff */
[----:B------:R-:W-:Y:S01]  /*6f60*/  FSEL R13, RZ, +INF , !P0 ;  /* 0x7f800000ff0d7808 */ /* 0x000fe20004000000 */
[----:B------:R-:W-:-:S04]  /*6f70*/  FMUL R19, R14, R19 ;  /* 0x000000130e137220 */ /* 0x000fc80000400000 */
[----:B------:R-:W-:Y:S01]  /*6f80*/  @!P1 FMUL R13, R10, R19 ;  /* 0x000000130a0d9220 */ /* 0x000fe20000400000 */
[----:B------:R-:W-:-:S07]  /*6f90*/  @!P2 LOP3.LUT R13, R2, 0x7fffffff, RZ, 0xc0, !PT ;  /* 0x7fffffff020da812 */ /* 0x000fce00078ec0ff */
.L_x_92:
[----:B------:R-:W-:Y:S05]  /*6fa0*/  BSYNC.RECONVERGENT B3 ;  /* 0x0000000000037941 */ /* 0x000fea0003800200 */
.L_x_91:
[----:B------:R-:W-:-:S07]  /*6fb0*/  FFMA R0, R13, R0, -0.098999999463558197021 ;  /* 0xbdcac0830d007423 */ /* 0x000fce0000000000 */
.L_x_90:
[----:B------:R-:W-:Y:S05]  /*6fc0*/  BSYNC.RECONVERGENT B2 ;  /* 0x0000000000027941 */ /* 0x000fea0003800200 */
.L_x_89:
[----:B------:R-:W-:Y:S01]  /*6fd0*/  FMUL R3, R3, R11 ;  /* 0x0000000b03037220 */ /* 0x000fe20000400000 */
[----:B------:R-:W-:Y:S01]  /*6fe0*/  BSSY.RECONVERGENT B2, `(.L_x_93) ;  /* 0x000004e000027945 */ /* 0x000fe20003800200 */
[----:B------:R-:W-:-:S03]  /*6ff0*/  MOV R2, RZ ;  /* 0x000000ff00027202 */ /* 0x000fc60000000f00 */
[----:B------:R-:W-:-:S13]  /*7000*/  FSETP.GTU.AND P0, PT, R3, RZ, PT ;  /* 0x000000ff0300720b */ /* 0x000fda0003f0c000 */
[----:B------:R-:W-:Y:S05]  /*7010*/  @!P0 BRA `(.L_x_94) ;  /* 0x0000000400288947 */ /* 0x000fea0003800000 */
[----:B------:R-:W-:-:S13]  /*7020*/  FSETP.GEU.AND P0, PT, R3, 0.01799999922513961792, PT ;  /* 0x3c9374bc0300780b */ /* 0x000fda0003f0e000 */
[----:B------:R-:W-:Y:S01]  /*7030*/  @!P0 FMUL R2, R3, 4.5 ;  /* 0x4090000003028820 */ /* 0x000fe20000400000 */
[----:B------:R-:W-:Y:S06]  /*7040*/  @!P0 BRA `(.L_x_94) ;  /* 0x00000004001c8947 */ /* 0x000fec0003800000 */
[----:B------:R-:W-:Y:S01]  /*7050*/  FSETP.NEU.AND P0, PT, R3, 1, PT ;  /* 0x3f8000000300780b */ /* 0x000fe20003f0d000 */
[----:B------:R-:W-:Y:S01]  /*7060*/  BSSY.RECONVERGENT B3, `(.L_x_95) ;  /* 0x0000044000037945 */ /* 0x000fe20003800200 */
[----:B------:R-:W-:Y:S01]  /*7070*/  HFMA2 R2, -RZ, RZ, 1.88671875, -0.06298828125 ;  /* 0x3f8cac08ff027431 */ /* 0x000fe200000001ff */
        /* <DEDUP_REMOVED lines=10> */
[----:B------:R-:W-:Y:S02]  /*7120*/  LOP3.LUT R13, R8, 0xff800000, RZ, 0xc0, !PT ;  /* 0xff800000080d7812 */ /* 0x000fe400078ec0ff */
[----:B------:R-:W-:Y:S01]  /*7130*/  FSEL R8, RZ, -24, P0 ;  /* 0xc1c00000ff087808 */ /* 0x000fe20000000000 */
[----:B------:R-:W-:Y:S01]  /*7140*/  @!P2 FADD R3, R3, R3 ;  /* 0x000000030303a221 */ /* 0x000fe20000000000 */
[-C--:B------:R-:W-:Y:S02]  /*7150*/  IADD3 R4, PT, PT, R4, -R13.reuse, RZ ;  /* 0x8000000d04047210 */ /* 0x080fe40007ffe0ff */
[----:B------:R-:W-:-:S03]  /*7160*/  I2FP.F32.S32 R13, R13 ;  /* 0x0000000d000d7245 */ /* 0x000fc60000201400 */
[C---:B------:R-:W-:Y:S01]  /*7170*/  FADD R10, R4.reuse, 1 ;  /* 0x3f800000040a7421 */ /* 0x040fe20000000000 */
[----:B------:R-:W-:Y:S01]  /*7180*/  FADD R17, R4, -1 ;  /* 0xbf80000004117421 */ /* 0x000fe20000000000 */
[----:B------:R-:W-:-:S03]  /*7190*/  FFMA R13, R13, 1.1920928955078125e-07, R8 ;  /* 0x340000000d0d7823 */ /* 0x000fc60000000008 */
[----:B------:R-:W-:Y:S01]  /*71a0*/  FADD R19, R17, R17 ;  /* 0x0000001111137221 */ /* 0x000fe20000000000 */
[----:B------:R-:W0:Y:S03]  /*71b0*/  MUFU.RCP R10, R10 ;  /* 0x0000000a000a7308 */ /* 0x000e260000001000 */
[----:B0-----:R-:W-:Y:S01]  /*71c0*/  FMUL R4, R10, R19 ;  /* 0x000000130a047220 */ /* 0x001fe20000400000 */
[----:B------:R-:W-:-:S03]  /*71d0*/  HFMA2 R19, -RZ, RZ, 0.771484375, 0.21533203125 ;  /* 0x3a2c32e4ff137431 */ /* 0x000fc600000001ff */
[----:B------:R-:W-:Y:S01]  /*71e0*/  FADD R16, R17, -R4 ;  /* 0x8000000411107221 */ /* 0x000fe20000000000 */
[CC--:B------:R-:W-:Y:S01]  /*71f0*/  FMUL R14, R4.reuse, R4.reuse ;  /* 0x00000004040e7220 */ /* 0x0c0fe20000400000 */
[----:B------:R-:W-:Y:S02]  /*7200*/  FFMA R8, R4, 1.4426950216293334961, R13 ;  /* 0x3fb8aa3b04087823 */ /* 0x000fe4000000000d */
[----:B------:R-:W-:Y:S02]  /*7210*/  FADD R16, R16, R16 ;  /* 0x0000001010107221 */ /* 0x000fe40000000000 */
[----:B------:R-:W-:Y:S01]  /*7220*/  FADD R13, R13, -R8 ;  /* 0x800000080d0d7221 */ /* 0x000fe20000000000 */
[----:B------:R-:W-:Y:S01]  /*7230*/  FFMA R19, R14, R19, 0.0032181653659790754318 ;  /* 0x3b52e7db0e137423 */ /* 0x000fe20000000013 */
[----:B------:R-:W-:Y:S02]  /*7240*/  FFMA R17, R17, -R4, R16 ;  /* 0x8000000411117223 */ /* 0x000fe40000000010 */
[----:B------:R-:W-:Y:S01]  /*7250*/  FFMA R16, R4, 1.4426950216293334961, R13 ;  /* 0x3fb8aa3b04107823 */ /* 0x000fe2000000000d */
[----:B------:R-:W-:Y:S01]  /*7260*/  FFMA R19, R14, R19, 0.018033718690276145935 ;  /* 0x3c93bb730e137423 */ /* 0x000fe20000000013 */
[----:B------:R-:W-:-:S03]  /*7270*/  FMUL R17, R10, R17 ;  /* 0x000000110a117220 */ /* 0x000fc60000400000 */
[----:B------:R-:W-:Y:S01]  /*7280*/  FFMA R19, R14, R19, 0.12022458761930465698 ;  /* 0x3df6384f0e137423 */ /* 0x000fe20000000013 */
[----:B------:R-:W-:-:S03]  /*7290*/  FFMA R13, R17, 1.4426950216293334961, R16 ;  /* 0x3fb8aa3b110d7823 */ /* 0x000fc60000000010 */
[----:B------:R-:W-:Y:S01]  /*72a0*/  FMUL R19, R14, R19 ;  /* 0x000000130e137220 */ /* 0x000fe20000400000 */
[----:B------:R-:W-:-:S03]  /*72b0*/  FFMA R14, R4, 1.9251366722983220825e-08, R13 ;  /* 0x32a55e34040e7823 */ /* 0x000fc6000000000d */
        /* <DEDUP_REMOVED lines=9> */
[----:B------:R-:W-:Y:S02]  /*7350*/  MOV R19, 0x391fcb8e ;  /* 0x391fcb8e00137802 */ /* 0x000fe40000000f00 */
[----:B------:R-:W-:Y:S01]  /*7360*/  FSETP.GT.AND P1, PT, |R4|, 152, PT ;  /* 0x431800000400780b */ /* 0x000fe20003f24200 */
        /* <DEDUP_REMOVED lines=19> */
.L_x_96:
[----:B------:R-:W-:Y:S05]  /*74a0*/  BSYNC.RECONVERGENT B3 ;  /* 0x0000000000037941 */ /* 0x000fea0003800200 */
.L_x_95:
[----:B------:R-:W-:-:S07]  /*74b0*/  FFMA R2, R13, R2, -0.098999999463558197021 ;  /* 0xbdcac0830d027423 */ /* 0x000fce0000000002 */
.L_x_94:
[----:B------:R-:W-:Y:S05]  /*74c0*/  BSYNC.RECONVERGENT B2 ;  /* 0x0000000000027941 */ /* 0x000fea0003800200 */
.L_x_93:
[----:B------:R-:W-:Y:S01]  /*74d0*/  FMUL R11, R12, R11 ;  /* 0x0000000b0c0b7220 */ /* 0x000fe20000400000 */
[----:B------:R-:W-:-:S04]  /*74e0*/  HFMA2 R12, -RZ, RZ, 0, 0 ;  /* 0x00000000ff0c7431 */ /* 0x000fc800000001ff */
[----:B------:R-:W-:-:S13]  /*74f0*/  FSETP.GTU.AND P0, PT, R11, RZ, PT ;  /* 0x000000ff0b00720b */ /* 0x000fda0003f0c000 */
        /* <DEDUP_REMOVED lines=61> */
[----:B------:R-:W-:Y:S02]  /*78d0*/  IADD3 R14, PT, PT, R10, 0x7f000000, RZ ;  /* 0x7f0000000a0e7810 */ /* 0x000fe40007ffe0ff */
[----:B------:R-:W-:Y:S01]  /*78e0*/  FSEL R12, RZ, +INF , !P0 ;  /* 0x7f800000ff0c7808 */ /* 0x000fe20004000000 */
[C---:B------:R-:W-:Y:S02]  /*78f0*/  FFMA R19, R8.reuse, R13, 0.0096188392490148544312 ;  /* 0x3c1d985608137423 */ /* 0x040fe4000000000d */
[----:B------:R-:W0:Y:S02]  /*7900*/  F2I.NTZ R13, R4 ;  /* 0x00000004000d7305 */ /* 0x000e240000203100 */
[----:B------:R-:W-:-:S04]  /*7910*/  FFMA R19, R8, R19, 0.055503588169813156128 ;  /* 0x3d6357bb08137423 */ /* 0x000fc80000000013 */
[----:B------:R-:W-:-:S04]  /*7920*/  FFMA R19, R8, R19, 0.24022644758224487305 ;  /* 0x3e75fdec08137423 */ /* 0x000fc80000000013 */
[----:B------:R-:W-:-:S04]  /*7930*/  FFMA R19, R8, R19, 0.69314718246459960938 ;  /* 0x3f31721808137423 */ /* 0x000fc80000000013 */
[----:B------:R-:W-:Y:S01]  /*7940*/  FFMA R19, R8, R19, 1 ;  /* 0x3f80000008137423 */ /* 0x000fe20000000013 */
[----:B0-----:R-:W-:-:S03]  /*7950*/  LEA R13, R13, -R10, 0x17 ;  /* 0x8000000a0d0d7211 */ /* 0x001fc600078eb8ff */
[----:B------:R-:W-:-:S04]  /*7960*/  FMUL R14, R14, R19 ;  /* 0x000000130e0e7220 */ /* 0x000fc80000400000 */
[----:B------:R-:W-:Y:S01]  /*7970*/  @!P1 FMUL R12, R13, R14 ;  /* 0x0000000e0d0c9220 */ /* 0x000fe20000400000 */
[----:B------:R-:W-:-:S07]  /*7980*/  @!P2 LOP3.LUT R12, R11, 0x7fffffff, RZ, 0xc0, !PT ;  /* 0x7fffffff0b0ca812 */ /* 0x000fce00078ec0ff */
.L_x_99:
[----:B------:R-:W-:Y:S05]  /*7990*/  BSYNC.RECONVERGENT B2 ;  /* 0x0000000000027941 */ /* 0x000fea0003800200 */
.L_x_98:
[----:B------:R-:W-:Y:S01]  /*79a0*/  FFMA R12, R12, R3, -0.098999999463558197021 ;  /* 0xbdcac0830c0c7423 */ /* 0x000fe20000000003 */
[----:B------:R-:W-:Y:S06]  /*79b0*/  BRA `(.L_x_97) ;  /* 0x0000001c00207947 */ /* 0x000fec0003800000 */
.L_x_88:
[----:B------:R-:W-:Y:S01]  /*79c0*/  FSETP.GTU.AND P0, PT, R2, RZ, PT ;  /* 0x000000ff0200720b */ /* 0x000fe20003f0c000 */
[----:B------:R-:W-:Y:S01]  /*79d0*/  BSSY.RECONVERGENT B2, `(.L_x_100) ;  /* 0x000004d000027945 */ /* 0x000fe20003800200 */
[----:B------:R-:W-:-:S11]  /*79e0*/  MOV R0, RZ ;  /* 0x000000ff00007202 */ /* 0x000fd60000000f00 */
[----:B------:R-:W-:Y:S05]  /*79f0*/  @!P0 BRA `(.L_x_101) ;  /* 0x0000000400288947 */ /* 0x000fea0003800000 */
[----:B------:R-:W-:-:S13]  /*7a00*/  FSETP.GTU.AND P0, PT, R2, 0.0031308000907301902771, PT ;  /* 0x3b4d2e1c0200780b */ /* 0x000fda0003f0c000 */
[----:B------:R-:W-:Y:S01]  /*7a10*/  @!P0 FMUL R0, R2, 12.920000076293945312 ;  /* 0x414eb85202008820 */ /* 0x000fe20000400000 */
[----:B------:R-:W-:Y:S06]  /*7a20*/  @!P0 BRA `(.L_x_101) ;  /* 0x00000004001c8947 */ /* 0x000fec0003800000 */
[----:B------:R-:W-:Y:S01]  /*7a30*/  FSETP.NEU.AND P0, PT, R2, 1, PT ;  /* 0x3f8000000200780b */ /* 0x000fe20003f0d000 */
[----:B------:R-:W-:Y:S01]  /*7a40*/  BSSY.RECONVERGENT B3, `(.L_x_102) ;  /* 0x0000044000037945 */ /* 0x000fe20003800200 */
[----:B------:R-:W-:Y:S01]  /*7a50*/  HFMA2 R0, -RZ, RZ, 1.8818359375, 0.00019037723541259765625 ;  /* 0x3f870a3dff007431 */ /* 0x000fe200000001ff */
[----:B------:R-:W-:-:S10]  /*7a60*/  MOV R13, 0x3f800000 ;  /* 0x3f800000000d7802 */ /* 0x000fd40000000f00 */
[----:B------:R-:W-:Y:S05]  /*7a70*/  @!P0 BRA `(.L_x_103) ;  /* 0x0000000400008947 */ /* 0x000fea0003800000 */
[----:B------:R-:W-:-:S13]  /*7a80*/  FSETP.NAN.AND P0, PT, |R2|, |R2|, PT ;  /* 0x400000020200720b */ /* 0x000fda0003f08200 */
[----:B------:R-:W-:Y:S01]  /*7a90*/  @P0 FADD R13, R2, 0.4166666567325592041 ;  /* 0x3ed55555020d0421 */ /* 0x000fe20000000000 */
        /* <DEDUP_REMOVED lines=36> */
[----:B------:R-:W-:Y:S01]  /*7ce0*/  FMUL R8, R17, 0.4166666567325592041 ;  /* 0x3ed5555511087820 */ /* 0x000fe20000400000 */
[----:B------:R-:W-:-:S03]  /*7cf0*/  FADD R4, -R4, R17 ;  /* 0x0000001104047221 */ /* 0x000fc60000000100 */
[----:B------:R-:W0:Y:S01]  /*7d00*/  FRND R13, R8 ;  /* 0x00000008000d7307 */ /* 0x000e220000201000 */
[----:B------:R-:W-:Y:S01]  /*7d10*/  FADD R19, R19, -R4 ;  /* 0x8000000413137221 */ /* 0x000fe20000000000 */
[----:B------:R-:W-:Y:S01]  /*7d20*/  FFMA R4, R17, 0.4166666567325592041, -R8 ;  /* 0x3ed5555511047823 */ /* 0x000fe20000000808 */
[----:B------:R-:W-:-:S03]  /*7d30*/  FSETP.GT.AND P1, PT, |R8|, 152, PT ;  /* 0x431800000800780b */ /* 0x000fc60003f24200 */
[----:B------:R-:W-:Y:S01]  /*7d40*/  FFMA R17, R19, 0.4166666567325592041, R4 ;  /* 0x3ed5555513117823 */ /* 0x000fe20000000004 */
[----:B------:R-:W-:Y:S01]  /*7d50*/  MOV R19, 0x391fcb8e ;  /* 0x391fcb8e00137802 */ /* 0x000fe20000000f00 */
        /* <DEDUP_REMOVED lines=18> */
.L_x_103:
[----:B------:R-:W-:Y:S05]  /*7e80*/  BSYNC.RECONVERGENT B3 ;  /* 0x0000000000037941 */ /* 0x000fea0003800200 */
.L_x_102:
[----:B------:R-:W-:-:S07]  /*7e90*/  FFMA R0, R13, R0, -0.054999999701976776123 ;  /* 0xbd6147ae0d007423 */ /* 0x000fce0000000000 */
.L_x_101:
[----:B------:R-:W-:Y:S05]  /*7ea0*/  BSYNC.RECONVERGENT B2 ;  /* 0x0000000000027941 */ /* 0x000fea0003800200 */
.L_x_100:
[----:B------:R-:W-:Y:S01]  /*7eb0*/  FMUL R3, R3, R11 ;  /* 0x0000000b03037220 */ /* 0x000fe20000400000 */
[----:B------:R-:W-:Y:S01]  /*7ec0*/  BSSY.RECONVERGENT B2, `(.L_x_104) ;  /* 0x000004e000027945 */ /* 0x000fe20003800200 */
[----:B------:R-:W-:-:S03]  /*7ed0*/  HFMA2 R2, -RZ, RZ, 0, 0 ;  /* 0x00000000ff027431 */ /* 0x000fc600000001ff */
[----:B------:R-:W-:-:S13]  /*7ee0*/  FSETP.GTU.AND P0, PT, R3, RZ, PT ;  /* 0x000000ff0300720b */ /* 0x000fda0003f0c000 */
[----:B------:R-:W-:Y:S05]  /*7ef0*/  @!P0 BRA `(.L_x_105) ;  /* 0x0000000400288947 */ /* 0x000fea0003800000 */
[----:B------:R-:W-:-:S13]  /*7f00*/  FSETP.GTU.AND P0, PT, R3, 0.0031308000907301902771, PT ;  /* 0x3b4d2e1c0300780b */ /* 0x000fda0003f0c000 */
[----:B------:R-:W-:Y:S01]  /*7f10*/  @!P0 FMUL R2, R3, 12.920000076293945312 ;  /* 0x414eb85203028820 */ /* 0x000fe20000400000 */
[----:B------:R-:W-:Y:S06]  /*7f20*/  @!P0 BRA `(.L_x_105) ;  /* 0x00000004001c8947 */ /* 0x000fec0003800000 */
[----:B------:R-:W-:Y:S01]  /*7f30*/  FSETP.NEU.AND P0, PT, R3, 1, PT ;  /* 0x3f8000000300780b */ /* 0x000fe20003f0d000 */
[----:B------:R-:W-:Y:S01]  /*7f40*/  BSSY.RECONVERGENT B3, `(.L_x_106) ;  /* 0x0000044000037945 */ /* 0x000fe20003800200 */
[----:B------:R-:W-:Y:S01]  /*7f50*/  HFMA2 R13, -RZ, RZ, 1.875, 0 ;  /* 0x3f800000ff0d7431 */ /* 0x000fe200000001ff */
        /* <DEDUP_REMOVED lines=45> */
[----:B------:R-:W-:Y:S01]  /*8230*/  HFMA2 R19, -RZ, RZ, 0.64013671875, -15.109375 ;  /* 0x391fcb8eff137431 */ /* 0x000fe200000001ff */
[----:B------:R-:W-:Y:S02]  /*8240*/  FSETP.GT.AND P1, PT, |R4|, 152, PT ;  /* 0x431800000400780b */ /* 0x000fe40003f24200 */
[----:B------:R-:W-:Y:S01]  /*8250*/  FFMA R13, R8, 0.4166666567325592041, R13 ;  /* 0x3ed55555080d7823 */ /* 0x000fe2000000000d */
        /* <DEDUP_REMOVED lines=18> */
.L_x_107:
[----:B------:R-:W-:Y:S05]  /*8380*/  BSYNC.RECONVERGENT B3 ;  /* 0x0000000000037941 */ /* 0x000fea0003800200 */
.L_x_106:
[----:B------:R-:W-:-:S07]  /*8390*/  FFMA R2, R13, R2, -0.054999999701976776123 ;  /* 0xbd6147ae0d027423 */ /* 0x000fce0000000002 */
.L_x_105:
[----:B------:R-:W-:Y:S05]  /*83a0*/  BSYNC.RECONVERGENT B2 ;  /* 0x0000000000027941 */ /* 0x000fea0003800200 */
.L_x_104:
[----:B------:R-:W-:Y:S01]  /*83b0*/  FMUL R11, R12, R11 ;  /* 0x0000000b0c0b7220 */ /* 0x000fe20000400000 */
[----:B------:R-:W-:-:S04]  /*83c0*/  MOV R12, RZ ;  /* 0x000000ff000c7202 */ /* 0x000fc80000000f00 */
[----:B------:R-:W-:-:S13]  /*83d0*/  FSETP.GTU.AND P0, PT, R11, RZ, PT ;  /* 0x000000ff0b00720b */ /* 0x000fda0003f0c000 */
        /* <DEDUP_REMOVED lines=52> */
[----:B------:R-:W-:Y:S02]  /*8720*/  MOV R19, 0x391fcb8e ;  /* 0x391fcb8e00137802 */ /* 0x000fe40000000f00 */
[----:B------:R-:W-:Y:S01]  /*8730*/  FSETP.GT.AND P1, PT, |R4|, 152, PT ;  /* 0x431800000400780b */ /* 0x000fe20003f24200 */
[----:B------:R-:W-:Y:S01]  /*8740*/  FFMA R13, R8, 0.4166666567325592041, R13 ;  /* 0x3ed55555080d7823 */ /* 0x000fe2000000000d */
        /* <DEDUP_REMOVED lines=18> */
.L_x_109:
[----:B------:R-:W-:Y:S05]  /*8870*/  BSYNC.RECONVERGENT B2 ;  /* 0x0000000000027941 */ /* 0x000fea0003800200 */
.L_x_108:
[----:B------:R-:W-:Y:S01]  /*8880*/  FFMA R12, R12, R3, -0.054999999701976776123 ;  /* 0xbd6147ae0c0c7423 */ /* 0x000fe20000000003 */
[----:B------:R-:W-:Y:S06]  /*8890*/  BRA `(.L_x_97) ;  /* 0x0000000c00687947 */ /* 0x000fec0003800000 */
.L_x_87:
[----:B------:R-:W-:Y:S01]  /*88a0*/  FSETP.GTU.AND P0, PT, R2, RZ, PT ;  /* 0x000000ff0200720b */ /* 0x000fe20003f0c000 */
[----:B------:R-:W-:Y:S01]  /*88b0*/  BSSY.RECONVERGENT B2, `(.L_x_110) ;  /* 0x0000046000027945 */ /* 0x000fe20003800200 */
[----:B------:R-:W-:-:S11]  /*88c0*/  HFMA2 R0, -RZ, RZ, 0, 0 ;  /* 0x00000000ff007431 */ /* 0x000fd600000001ff */
[----:B------:R-:W-:Y:S05]  /*88d0*/  @!P0 BRA `(.L_x_111) ;  /* 0x00000004000c8947 */ /* 0x000fea0003800000 */
[----:B------:R-:W-:Y:S02]  /*88e0*/  FSETP.NEU.AND P0, PT, R2, 1, PT ;  /* 0x3f8000000200780b */ /* 0x000fe40003f0d000 */
[----:B------:R-:W-:-:S11]  /*88f0*/  MOV R0, 0x3f800000 ;  /* 0x3f80000000007802 */ /* 0x000fd60000000f00 */
[----:B------:R-:W-:Y:S05]  /*8900*/  @!P0 BRA `(.L_x_111) ;  /* 0x0000000400008947 */ /* 0x000fea0003800000 */
[----:B------:R-:W-:-:S13]  /*8910*/  FSETP.NAN.AND P0, PT, |R2|, |R2|, PT ;  /* 0x400000020200720b */ /* 0x000fda0003f08200 */
[----:B------:R-:W-:Y:S01]  /*8920*/  @P0 FADD R0, R2, 0.45454543828964233398 ;  /* 0x3ee8ba2e02000421 */ /* 0x000fe20000000000 */
        /* <DEDUP_REMOVED lines=36> */
[----:B------:R-:W-:Y:S01]  /*8b70*/  FMUL R4, R17, 0.45454543828964233398 ;  /* 0x3ee8ba2e11047820 */ /* 0x000fe20000400000 */
[----:B------:R-:W-:-:S03]  /*8b80*/  FADD R0, -R0, R17 ;  /* 0x0000001100007221 */ /* 0x000fc60000000100 */
[----:B------:R-:W0:Y:S01]  /*8b90*/  FRND R13, R4 ;  /* 0x00000004000d7307 */ /* 0x000e220000201000 */
[----:B------:R-:W-:Y:S01]  /*8ba0*/  FADD R19, R19, -R0 ;  /* 0x8000000013137221 */ /* 0x000fe20000000000 */
[----:B------:R-:W-:Y:S01]  /*8bb0*/  FFMA R0, R17, 0.45454543828964233398, -R4 ;  /* 0x3ee8ba2e11007823 */ /* 0x000fe20000000804 */
[----:B------:R-:W-:-:S03]  /*8bc0*/  FSETP.GT.AND P1, PT, |R4|, 152, PT ;  /* 0x431800000400780b */ /* 0x000fc60003f24200 */
[----:B------:R-:W-:Y:S01]  /*8bd0*/  FFMA R17, R19, 0.45454543828964233398, R0 ;  /* 0x3ee8ba2e13117823 */ /* 0x000fe20000000000 */
[----:B------:R-:W-:Y:S02]  /*8be0*/  HFMA2 R19, -RZ, RZ, 0.64013671875, -15.109375 ;  /* 0x391fcb8eff137431 */ /* 0x000fe400000001ff */
        /* <DEDUP_REMOVED lines=18> */
.L_x_111:
[----:B------:R-:W-:Y:S05]  /*8d10*/  BSYNC.RECONVERGENT B2 ;  /* 0x0000000000027941 */ /* 0x000fea0003800200 */
.L_x_110:
        /* <DEDUP_REMOVED lines=12> */
[----:B------:R-:W-:Y:S02]  /*8de0*/  FSETP.NEU.AND P2, PT, |R3|, +INF , PT ;  /* 0x7f8000000300780b */ /* 0x000fe40003f4d200 */
[----:B------:R-:W-:-:S04]  /*8df0*/  FSEL R2, R2, |R3|, !P0 ;  /* 0x4000000302027208 */ /* 0x000fc80004000000 */
[----:B------:R-:W-:-:S04]  /*8e00*/  IADD3 R4, PT, PT, R2, -0x3f3504f3, RZ ;  /* 0xc0cafb0d02047810 */ /* 0x000fc80007ffe0ff */
[----:B------:R-:W-:Y:S02]  /*8e10*/  LOP3.LUT R13, R4, 0xff800000, RZ, 0xc0, !PT ;  /* 0xff800000040d7812 */ /* 0x000fe400078ec0ff */
[----:B------:R-:W-:Y:S02]  /*8e20*/  FSEL R4, RZ, -24, P0 ;  /* 0xc1c00000ff047808 */ /* 0x000fe40000000000 */
        /* <DEDUP_REMOVED lines=32> */
[----:B------:R-:W-:Y:S01]  /*9030*/  HFMA2 R19, -RZ, RZ, 0.64013671875, -15.109375 ;  /* 0x391fcb8eff137431 */ /* 0x000fe200000001ff */
[----:B------:R-:W-:Y:S02]  /*9040*/  FSETP.GT.AND P1, PT, |R2|, 152, PT ;  /* 0x431800000200780b */ /* 0x000fe40003f24200 */
[----:B------:R-:W-:Y:S01]  /*9050*/  FFMA R13, R4, 0.45454543828964233398, R13 ;  /* 0x3ee8ba2e040d7823 */ /* 0x000fe2000000000d */
        /* <DEDUP_REMOVED lines=8> */
[----:B------:R0:W1:Y:S02]  /*90e0*/  F2I.NTZ R13, R2 ;  /* 0x00000002000d7305 */ /* 0x0000640000203100 */
[----:B------:R-:W-:-:S04]  /*90f0*/  FFMA R19, R4, R19, 0.055503588169813156128 ;  /* 0x3d6357bb04137423 */ /* 0x000fc80000000013 */
[----:B------:R-:W-:Y:S01]  /*9100*/  FFMA R19, R4, R19, 0.24022644758224487305 ;  /* 0x3e75fdec04137423 */ /* 0x000fe20000000013 */
[----:B0-----:R-:W-:-:S03]  /*9110*/  FSEL R2, RZ, +INF , !P0 ;  /* 0x7f800000ff027808 */ /* 0x001fc60004000000 */
[----:B------:R-:W-:-:S04]  /*9120*/  FFMA R19, R4, R19, 0.69314718246459960938 ;  /* 0x3f31721804137423 */ /* 0x000fc80000000013 */
[----:B------:R-:W-:Y:S01]  /*9130*/  FFMA R19, R4, R19, 1 ;  /* 0x3f80000004137423 */ /* 0x000fe20000000013 */
[----:B-1----:R-:W-:-:S03]  /*9140*/  LEA R13, R13, -R8, 0x17 ;  /* 0x800000080d0d7211 */ /* 0x002fc600078eb8ff */
[----:B------:R-:W-:-:S04]  /*9150*/  FMUL R10, R10, R19 ;  /* 0x000000130a0a7220 */ /* 0x000fc80000400000 */
[----:B------:R-:W-:Y:S01]  /*9160*/  @!P1 FMUL R2, R13, R10 ;  /* 0x0000000a0d029220 */ /* 0x000fe20000400000 */
[----:B------:R-:W-:Y:S06]  /*9170*/  @P2 BRA `(.L_x_113) ;  /* 0x0000000000102947 */ /* 0x000fec0003800000 */
[----:B------:R-:W-:-:S05]  /*9180*/  FADD R2, R3, R3 ;  /* 0x0000000303027221 */ /* 0x000fca0000000000 */
[----:B------:R-:W-:Y:S01]  /*9190*/  LOP3.LUT R2, R2, 0x7fffffff, RZ, 0xc0, !PT ;  /* 0x7fffffff02027812 */ /* 0x000fe200078ec0ff */
[----:B------:R-:W-:Y:S06]  /*91a0*/  BRA `(.L_x_113) ;  /* 0x0000000000047947 */ /* 0x000fec0003800000 */
.L_x_114:
[----:B------:R-:W-:-:S07]  /*91b0*/  FADD R2, R3, 0.45454543828964233398 ;  /* 0x3ee8ba2e03027421 */ /* 0x000fce0000000000 */
.L_x_113:
[----:B------:R-:W-:Y:S05]  /*91c0*/  BSYNC.RECONVERGENT B2 ;  /* 0x0000000000027941 */ /* 0x000fea0003800200 */
.L_x_112:
        /* <DEDUP_REMOVED lines=8> */
[----:B------:R-:W-:Y:S01]  /*9250*/  @P0 FADD R12, R11, 0.45454543828964233398 ;  /* 0x3ee8ba2e0b0c0421 */ /* 0x000fe20000000000 */
        /* <DEDUP_REMOVED lines=9> */
[----:B------:R-:W-:-:S05]  /*92f0*/  IADD3 R4, PT, PT, R4, -R3, RZ ;  /* 0x8000000304047210 */ /* 0x000fca0007ffe0ff */
[C---:B------:R-:W-:Y:S01]  /*9300*/  FADD R12, R4.reuse, 1 ;  /* 0x3f800000040c7421 */ /* 0x040fe20000000000 */
[----:B------:R-:W-:Y:S01]  /*9310*/  FADD R10, R4, -1 ;  /* 0xbf800000040a7421 */ /* 0x000fe20000000000 */
[----:B------:R-:W-:Y:S01]  /*9320*/  I2FP.F32.S32 R4, R3 ;  /* 0x0000000300047245 */ /* 0x000fe20000201400 */
[----:B------:R-:W-:Y:S02]  /*9330*/  @!P2 FADD R11, R11, R11 ;  /* 0x0000000b0b0ba221 */ /* 0x000fe40000000000 */
        /* <DEDUP_REMOVED lines=19> */
[----:B------:R-:W-:Y:S01]  /*9470*/  FFMA R17, R17, R8, R10 ;  /* 0x0000000811117223 */ /* 0x000fe2000000000a */
[----:B------:R-:W-:-:S03]  /*9480*/  HFMA2 R10, -RZ, RZ, 0.64013671875, -15.109375 ;  /* 0x391fcb8eff0a7431 */ /* 0x000fc600000001ff */
        /* <DEDUP_REMOVED lines=8> */
[----:B------:R-:W-:Y:S02]  /*9510*/  FFMA R4, R4, 0.45454543828964233398, R3 ;  /* 0x3ee8ba2e04047823 */ /* 0x000fe40000000003 */
[----:B------:R-:W1:Y:S01]  /*9520*/  F2I.NTZ R17, R8 ;  /* 0x0000000800117305 */ /* 0x000e620000203100 */
[----:B0-----:R-:W-:Y:S01]  /*9530*/  FADD R3, R8, -R13 ;  /* 0x8000000d08037221 */ /* 0x001fe20000000000 */
[----:B------:R-:W-:-:S03]  /*9540*/  FSETP.GT.AND P0, PT, R13, RZ, PT ;  /* 0x000000ff0d00720b */ /* 0x000fc60003f04000 */
[----:B------:R-:W-:-:S04]  /*9550*/  FADD R3, R3, R4 ;  /* 0x0000000403037221 */ /* 0x000fc80000000000 */
[----:B------:R-:W-:-:S04]  /*9560*/  FFMA R4, R3, R10, 0.0013391353422775864601 ;  /* 0x3aaf85ed03047423 */ /* 0x000fc8000000000a */
[----:B------:R-:W-:-:S04]  /*9570*/  FFMA R4, R3, R4, 0.0096188392490148544312 ;  /* 0x3c1d985603047423 */ /* 0x000fc80000000004 */
[----:B------:R-:W-:-:S04]  /*9580*/  FFMA R4, R3, R4, 0.055503588169813156128 ;  /* 0x3d6357bb03047423 */ /* 0x000fc80000000004 */
[C---:B------:R-:W-:Y:S01]  /*9590*/  FFMA R10, R3.reuse, R4, 0.24022644758224487305 ;  /* 0x3e75fdec030a7423 */ /* 0x040fe20000000004 */
        /* <DEDUP_REMOVED lines=10> */
.L_x_97:
[----:B------:R-:W-:Y:S05]  /*9640*/  BSYNC.RECONVERGENT B1 ;  /* 0x0000000000017941 */ /* 0x000fea0003800200 */
.L_x_86:
[-C--:B------:R-:W-:Y:S01]  /*9650*/  FMUL R0, R0, R15.reuse ;  /* 0x0000000f00007220 */ /* 0x080fe20000400000 */
[-C--:B------:R-:W-:Y:S01]  /*9660*/  FMUL R3, R2, R15.reuse ;  /* 0x0000000f02037220 */ /* 0x080fe20000400000 */
[----:B------:R-:W-:-:S07]  /*9670*/  FMUL R12, R12, R15 ;  /* 0x0000000f0c0c7220 */ /* 0x000fce0000400000 */
.L_x_82:
[----:B------:R-:W-:Y:S05]  /*9680*/  BSYNC.RECONVERGENT B0 ;  /* 0x0000000000007941 */ /* 0x000fea0003800200 */
.L_x_81:
[----:B------:R-:W0:Y:S02]  /*9690*/  LDC R13, c[0x0][0x3f8] ;  /* 0x0000fe00ff0d7b82 */ /* 0x000e240000000800 */
[----:B0-----:R-:W-:-:S13]  /*96a0*/  FSETP.GT.AND P0, PT, R13, RZ, PT ;  /* 0x000000ff0d00720b */ /* 0x001fda0003f04000 */
[----:B------:R-:W-:Y:S05]  /*96b0*/  @!P0 BRA `(.L_x_115) ;  /* 0x0000000800488947 */ /* 0x000fea0003800000 */
[----:B------:R-:W-:Y:S01]  /*96c0*/  FMUL R2, R9, 78.233001708984375 ;  /* 0x429c774c09027820 */ /* 0x000fe20000400000 */
[----:B------:R-:W-:Y:S03]  /*96d0*/  BSSY.RECONVERGENT B0, `(.L_x_116) ;  /* 0x0000041000007945 */ /* 0x000fe60003800200 */
[----:B------:R-:W-:-:S04]  /*96e0*/  FFMA R17, R7, 12.989800453186035156, R2 ;  /* 0x414fd63907117823 */ /* 0x000fc80000000002 */
[C---:B------:R-:W-:Y:S01]  /*96f0*/  FMUL R2, R17.reuse, 0.63661974668502807617 ;  /* 0x3f22f98311027820 */ /* 0x040fe20000400000 */
[----:B------:R-:W-:-:S05]  /*9700*/  FSETP.GE.AND P0, PT, |R17|, 105615, PT ;  /* 0x47ce47801100780b */ /* 0x000fca0003f06200 */
[----:B------:R-:W0:Y:S02]  /*9710*/  F2I.NTZ R2, R2 ;  /* 0x0000000200027305 */ /* 0x000e240000203100 */
[----:B0-----:R-:W-:-:S05]  /*9720*/  I2FP.F32.S32 R4, R2 ;  /* 0x0000000200047245 */ /* 0x001fca0000201400 */
[----:B------:R-:W-:-:S04]  /*9730*/  FFMA R7, R4, -1.5707962512969970703, R17 ;  /* 0xbfc90fda04077823 */ /* 0x000fc80000000011 */
[----:B------:R-:W-:-:S04]  /*9740*/  FFMA R7, R4, -7.5497894158615963534e-08, R7 ;  /* 0xb3a2216804077823 */ /* 0x000fc80000000007 */
[----:B------:R-:W-:Y:S01]  /*9750*/  FFMA R4, R4, -5.3903029534742383927e-15, R7 ;  /* 0xa7c234c504047823 */ /* 0x000fe20000000007 */
[----:B------:R-:W-:Y:S06]  /*9760*/  @!P0 BRA `(.L_x_117) ;  /* 0x0000000000dc8947 */ /* 0x000fec0003800000 */
[----:B------:R-:W-:-:S13]  /*9770*/  FSETP.NEU.AND P0, PT, |R17|, +INF , PT ;  /* 0x7f8000001100780b */ /* 0x000fda0003f0d200 */
[----:B------:R-:W-:Y:S01]  /*9780*/  @!P0 FMUL R4, RZ, R17 ;  /* 0x00000011ff048220 */ /* 0x000fe20000400000 */
[----:B------:R-:W-:Y:S01]  /*9790*/  @!P0 MOV R2, RZ ;  /* 0x000000ff00028202 */ /* 0x000fe20000000f00 */
[----:B------:R-:W-:Y:S06]  /*97a0*/  @!P0 BRA `(.L_x_117) ;  /* 0x0000000000cc8947 */ /* 0x000fec0003800000 */
[----:B------:R-:W-:Y:S01]  /*97b0*/  SHF.L.U32 R4, R17, 0x8, RZ ;  /* 0x0000000811047819 */ /* 0x000fe200000006ff */
[----:B------:R-:W-:Y:S01]  /*97c0*/  HFMA2 R8, -RZ, RZ, 0, 0 ;  /* 0x00000000ff087431 */ /* 0x000fe200000001ff */
[----:B------:R-:W-:Y:S01]  /*97d0*/  MOV R2, R1 ;  /* 0x0000000100027202 */ /* 0x000fe20000000f00 */
[----:B------:R-:W0:Y:S01]  /*97e0*/  LDCU.64 UR8, c[0x4][URZ] ;  /* 0x01000000ff0877ac */ /* 0x000e220008000a00 */
[----:B------:R-:W-:Y:S01]  /*97f0*/  LOP3.LUT R4, R4, 0x80000000, RZ, 0xfc, !PT ;  /* 0x8000000004047812 */ /* 0x000fe200078efcff */
[----:B------:R-:W-:Y:S01]  /*9800*/  UMOV UR5, URZ ;  /* 0x000000ff00057c82 */ /* 0x000fe20008000000 */
[----:B------:R-:W-:-:S05]  /*9810*/  UMOV UR4, URZ ;  /* 0x000000ff00047c82 */ /* 0x000fca0008000000 */
.L_x_118:
[----:B0-----:R-:W-:Y:S02]  /*9820*/  MOV R18, UR8 ;  /* 0x0000000800127c02 */ /* 0x001fe40008000f00 */
[----:B------:R-:W-:-:S05]  /*9830*/  MOV R19, UR9 ;  /* 0x0000000900137c02 */ /* 0x000fca0008000f00 */
[----:B------:R-:W2:Y:S01]  /*9840*/  LDG.E.CONSTANT R11, desc[UR6][R18.64] ;  /* 0x00000006120b7981 */ /* 0x000ea2000c1e9900 */
[----:B------:R-:W-:Y:S02]  /*9850*/  UIADD3 UR8, UP0, UPT, UR8, 0x4, URZ ;  /* 0x0000000408087890 */ /* 0x000fe4000ff1e0ff */
[----:B------:R-:W-:Y:S02]  /*9860*/  UIADD3 UR4, UPT, UPT, UR4, 0x1, URZ ;  /* 0x0000000104047890 */ /* 0x000fe4000fffe0ff */
[----:B------:R-:W-:Y:S02]  /*9870*/  UIADD3.X UR9, UPT, UPT, URZ, UR9, URZ, UP0, !UPT ;  /* 0x00000009ff097290 */ /* 0x000fe400087fe4ff */
[----:B------:R-:W-:Y:S01]  /*9880*/  UISETP.NE.AND UP0, UPT, UR4, 0x6, UPT ;  /* 0x000000060400788c */ /* 0x000fe2000bf05270 */
[----:B--2---:R-:W-:-:S03]  /*9890*/  IMAD.WIDE.U32 R10, R11, R4, RZ ;  /* 0x000000040b0a7225 */ /* 0x004fc600078e00ff */
[----:B------:R-:W-:-:S04]  /*98a0*/  IADD3 R7, P0, PT, R10, R8, RZ ;  /* 0x000000080a077210 */ /* 0x000fc80007f1e0ff */
[----:B------:R-:W-:Y:S01]  /*98b0*/  IADD3.X R8, PT, PT, R11, UR5, RZ, P0, !PT ;  /* 0x000000050b087c10 */ /* 0x000fe200087fe4ff */
[----:B------:R0:W-:Y:S02]  /*98c0*/  STL [R2], R7 ;  /* 0x0000000702007387 */ /* 0x0001e40000100800 */
[----:B0-----:R-:W-:Y:S01]  /*98d0*/  IADD3 R2, PT, PT, R2, 0x4, RZ ;  /* 0x0000000402027810 */ /* 0x001fe20007ffe0ff */
[----:B------:R-:W-:Y:S06]  /*98e0*/  BRA.U UP0, `(.L_x_118) ;  /* 0xfffffffd00cc7547 */ /* 0x000fec000b83ffff */
[----:B------:R-:W-:Y:S01]  /*98f0*/  SHF.R.U32.HI R10, RZ, 0x17, R17 ;  /* 0x00000017ff0a7819 */ /* 0x000fe20000011611 */
[----:B------:R0:W-:Y:S03]  /*9900*/  STL [R1+0x18], R8 ;  /* 0x0000180801007387 */ /* 0x0001e60000100800 */
[C---:B------:R-:W-:Y:S02]  /*9910*/  LOP3.LUT R2, R10.reuse, 0xe0, RZ, 0xc0, !PT ;  /* 0x000000e00a027812 */ /* 0x040fe400078ec0ff */
[----:B------:R-:W-:Y:S02]  /*9920*/  LOP3.LUT P0, RZ, R10, 0x1f, RZ, 0xc0, !PT ;  /* 0x0000001f0aff7812 */ /* 0x000fe4000780c0ff */
[----:B------:R-:W-:-:S04]  /*9930*/  IADD3 R2, PT, PT, R2, -0x80, RZ ;  /* 0xffffff8002027810 */ /* 0x000fc80007ffe0ff */
[----:B------:R-:W-:-:S05]  /*9940*/  SHF.R.U32.HI R2, RZ, 0x5, R2 ;  /* 0x00000005ff027819 */ /* 0x000fca0000011602 */
[----:B------:R-:W-:-:S05]  /*9950*/  IMAD R14, R2, -0x4, R1 ;  /* 0xfffffffc020e7824 */ /* 0x000fca00078e0201 */
[----:B------:R-:W2:Y:S04]  /*9960*/  LDL R7, [R14+0x18] ;  /* 0x000018000e077983 */ /* 0x000ea80000100800 */
[----:B------:R-:W2:Y:S04]  /*9970*/  LDL R4, [R14+0x14] ;  /* 0x000014000e047983 */ /* 0x000ea80000100800 */
[----:B------:R-:W3:Y:S01]  /*9980*/  @P0 LDL R9, [R14+0x10] ;  /* 0x000010000e090983 */ /* 0x000ee20000100800 */
[----:B------:R-:W-:Y:S01]  /*9990*/  LOP3.LUT R2, R10, 0x1f, RZ, 0xc0, !PT ;  /* 0x0000001f0a027812 */ /* 0x000fe200078ec0ff */
[----:B------:R-:W-:Y:S01]  /*99a0*/  UMOV UR4, 0x54442d19 ;  /* 0x54442d1900047882 */ /* 0x000fe20000000000 */
[----:B------:R-:W-:-:S02]  /*99b0*/  UMOV UR5, 0x3bf921fb ;  /* 0x3bf921fb00057882 */ /* 0x000fc40000000000 */
[-C--:B--2---:R-:W-:Y:S02]  /*99c0*/  @P0 SHF.L.W.U32.HI R7, R4, R2.reuse, R7 ;  /* 0x0000000204070219 */ /* 0x084fe40000010e07 */
[----:B---3--:R-:W-:Y:S02]  /*99d0*/  @P0 SHF.L.W.U32.HI R4, R9, R2, R4 ;  /* 0x0000000209040219 */ /* 0x008fe40000010e04 */
[----:B------:R-:W-:Y:S02]  /*99e0*/  ISETP.GE.AND P0, PT, R17, RZ, PT ;  /* 0x000000ff1100720c */ /* 0x000fe40003f06270 */
[C---:B------:R-:W-:Y:S02]  /*99f0*/  SHF.L.W.U32.HI R2, R4.reuse, 0x2, R7 ;  /* 0x0000000204027819 */ /* 0x040fe40000010e07 */
[----:B------:R-:W-:Y:S02]  /*9a00*/  SHF.L.U32 R4, R4, 0x2, RZ ;  /* 0x0000000204047819 */ /* 0x000fe400000006ff */
[----:B------:R-:W-:-:S02]  /*9a10*/  SHF.R.S32.HI R9, RZ, 0x1f, R2 ;  /* 0x0000001fff097819 */ /* 0x000fc40000011402 */
[----:B------:R-:W-:Y:S02]  /*9a20*/  SHF.R.U32.HI R7, RZ, 0x1e, R7 ;  /* 0x0000001eff077819 */ /* 0x000fe40000011607 */
[C---:B------:R-:W-:Y:S02]  /*9a30*/  LOP3.LUT R10, R9.reuse, R4, RZ, 0x3c, !PT ;  /* 0x00000004090a7212 */ /* 0x040fe400078e3cff */
[----:B------:R-:W-:Y:S02]  /*9a40*/  LOP3.LUT R11, R9, R2, RZ, 0x3c, !PT ;  /* 0x00000002090b7212 */ /* 0x000fe400078e3cff */
[C---:B------:R-:W-:Y:S02]  /*9a50*/  LOP3.LUT R17, R2.reuse, R17, RZ, 0x3c, !PT ;  /* 0x0000001102117212 */ /* 0x040fe400078e3cff */
[----:B------:R-:W-:Y:S02]  /*9a60*/  LEA.HI R2, R2, R7, RZ, 0x1 ;  /* 0x0000000702027211 */ /* 0x000fe400078f08ff */
[----:B------:R-:W0:Y:S01]  /*9a70*/  I2F.F64.S64 R10, R10 ;  /* 0x0000000a000a7312 */ /* 0x000e220000301c00 */
[----:B------:R-:W-:-:S02]  /*9a80*/  ISETP.GE.AND P1, PT, R17, RZ, PT ;  /* 0x000000ff1100720c */ /* 0x000fc40003f26270 */
[----:B------:R-:W-:-:S04]  /*9a90*/  IADD3 R4, PT, PT, -R2, RZ, RZ ;  /* 0x000000ff02047210 */ /* 0x000fc80007ffe1ff */
[----:B------:R-:W-:Y:S01]  /*9aa0*/  @!P0 MOV R2, R4 ;  /* 0x0000000400028202 */ /* 0x000fe20000000f00 */
[----:B0-----:R-:W-:-:S10]  /*9ab0*/  DMUL R8, R10, UR4 ;  /* 0x000000040a087c28 */ /* 0x001fd40008000000 */
[----:B------:R-:W0:Y:S02]  /*9ac0*/  F2F.F32.F64 R8, R8 ;  /* 0x0000000800087310 */ /* 0x000e240000301000 */
[----:B0-----:R-:W-:-:S07]  /*9ad0*/  FSEL R4, -R8, R8, !P1 ;  /* 0x0000000808047208 */ /* 0x001fce0004800100 */
.L_x_117:
[----:B------:R-:W-:Y:S05]  /*9ae0*/  BSYNC.RECONVERGENT B0 ;  /* 0x0000000000007941 */ /* 0x000fea0003800200 */
.L_x_116:
[----:B------:R-:W-:Y:S02]  /*9af0*/  HFMA2 R8, -RZ, RZ, 0.487060546875, -0.0625 ;  /* 0x37cbac00ff087431 */ /* 0x000fe400000001ff */
[----:B------:R-:W-:Y:S01]  /*9b00*/  FMUL R7, R4, R4 ;  /* 0x0000000404077220 */ /* 0x000fe20000400000 */
[----:B------:R-:W-:Y:S01]  /*9b10*/  LOP3.LUT R9, R2, 0x1, RZ, 0xc0, !PT ;  /* 0x0000000102097812 */ /* 0x000fe200078ec0ff */
[----:B------:R-:W-:Y:S01]  /*9b20*/  BSSY.RECONVERGENT B0, `(.L_x_119) ;  /* 0x0000043000007945 */ /* 0x000fe20003800200 */
[----:B------:R-:W-:Y:S02]  /*9b30*/  MOV R10, 0x3d2aaabb ;  /* 0x3d2aaabb000a7802 */ /* 0x000fe40000000f00 */
[----:B------:R-:W-:Y:S02]  /*9b40*/  ISETP.NE.U32.AND P0, PT, R9, 0x1, PT ;  /* 0x000000010900780c */ /* 0x000fe40003f05070 */
[----:B------:R-:W-:Y:S01]  /*9b50*/  MOV R11, 0x3effffff ;  /* 0x3effffff000b7802 */ /* 0x000fe20000000f00 */
[----:B------:R-:W-:Y:S01]  /*9b60*/  FFMA R8, R7, R8, -0.0013887860113754868507 ;  /* 0xbab607ed07087423 */ /* 0x000fe20000000008 */
[----:B------:R-:W-:-:S02]  /*9b70*/  FSEL R10, R10, 0.0083327032625675201416, !P0 ;  /* 0x3c0885e40a0a7808 */ /* 0x000fc40004000000 */
[----:B------:R-:W-:Y:S02]  /*9b80*/  LOP3.LUT P1, RZ, R2, 0x2, RZ, 0xc0, !PT ;  /* 0x0000000202ff7812 */ /* 0x000fe4000782c0ff */
[----:B------:R-:W-:Y:S02]  /*9b90*/  FSEL R8, R8, -0.00019574658654164522886, !P0 ;  /* 0xb94d415308087808 */ /* 0x000fe40004000000 */
[----:B------:R-:W-:Y:S02]  /*9ba0*/  FSEL R2, R4, 1, P0 ;  /* 0x3f80000004027808 */ /* 0x000fe40000000000 */
[----:B------:R-:W-:Y:S01]  /*9bb0*/  FSEL R11, -R11, -0.16666662693023681641, !P0 ;  /* 0xbe2aaaa80b0b7808 */ /* 0x000fe20004000100 */
[C---:B------:R-:W-:Y:S02]  /*9bc0*/  FFMA R8, R7.reuse, R8, R10 ;  /* 0x0000000807087223 */ /* 0x040fe4000000000a */
[C---:B------:R-:W-:Y:S02]  /*9bd0*/  FFMA R9, R7.reuse, R2, RZ ;  /* 0x0000000207097223 */ /* 0x040fe400000000ff */
[----:B------:R-:W-:-:S04]  /*9be0*/  FFMA R8, R7, R8, R11 ;  /* 0x0000000807087223 */ /* 0x000fc8000000000b */
[----:B------:R-:W-:-:S04]  /*9bf0*/  FFMA R2, R9, R8, R2 ;  /* 0x0000000809027223 */ /* 0x000fc80000000002 */
[----:B------:R-:W-:-:S04]  /*9c00*/  @P1 FADD R2, RZ, -R2 ;  /* 0x80000002ff021221 */ /* 0x000fc80000000000 */
[----:B------:R-:W-:-:S04]  /*9c10*/  FMUL R2, R2, 43758.546875 ;  /* 0x472aee8c02027820 */ /* 0x000fc80000400000 */
[C---:B------:R-:W-:Y:S01]  /*9c20*/  FADD R7, |R2|.reuse, -RZ ;  /* 0x800000ff02077221 */ /* 0x040fe20000000200 */
[----:B------:R-:W-:-:S13]  /*9c30*/  FSETP.GEU.AND P0, PT, |R2|, 1, PT ;  /* 0x3f8000000200780b */ /* 0x000fda0003f0e200 */
[----:B------:R-:W-:Y:S05]  /*9c40*/  @!P0 BRA `(.L_x_120) ;  /* 0x0000000000c08947 */ /* 0x000fea0003800000 */
[----:B------:R-:W-:-:S13]  /*9c50*/  FSETP.GTU.AND P0, PT, R7, 8388608, PT ;  /* 0x4b0000000700780b */ /* 0x000fda0003f0c000 */
[----:B------:R-:W-:Y:S05]  /*9c60*/  @P0 BRA `(.L_x_121) ;  /* 0x0000000000540947 */ /* 0x000fea0003800000 */
[----:B------:R-:W0:Y:S01]  /*9c70*/  FRND.TRUNC R4, R7 ;  /* 0x0000000700047307 */ /* 0x000e22000020d000 */
[----:B------:R-:W-:Y:S01]  /*9c80*/  BSSY.RECONVERGENT B1, `(.L_x_122) ;  /* 0x0000011000017945 */ /* 0x000fe20003800200 */
[----:B0-----:R-:W-:-:S05]  /*9c90*/  FADD R8, R7, -R4 ;  /* 0x8000000407087221 */ /* 0x001fca0000000000 */
[----:B------:R-:W-:-:S13]  /*9ca0*/  ISETP.GE.U32.AND P0, PT, R8, 0x3f800000, PT ;  /* 0x3f8000000800780c */ /* 0x000fda0003f06070 */
[----:B------:R-:W-:Y:S05]  /*9cb0*/  @!P0 BRA `(.L_x_123) ;  /* 0x0000000000348947 */ /* 0x000fea0003800000 */
[----:B------:R-:W-:-:S04]  /*9cc0*/  ISETP.GE.U32.AND P0, PT, R8, -0x7fffffff, PT ;  /* 0x800000010800780c */ /* 0x000fc80003f06070 */
[----:B------:R-:W-:-:S09]  /*9cd0*/  FSETP.GEU.OR P1, PT, R8, -1, !P0 ;  /* 0xbf8000000800780b */ /* 0x000fd2000472e400 */
[----:B------:R-:W-:-:S04]  /*9ce0*/  @P0 FADD R9, R4, -1 ;  /* 0xbf80000004090421 */ /* 0x000fc80000000000 */
[----:B------:R-:W-:-:S05]  /*9cf0*/  @!P1 FADD R9, R9, -1 ;  /* 0xbf80000009099421 */ /* 0x000fca0000000000 */
[----:B------:R-:W-:Y:S01]  /*9d00*/  @P0 MOV R4, R9 ;  /* 0x0000000900040202 */ /* 0x000fe20000000f00 */
[----:B------:R-:W-:Y:S06]  /*9d10*/  @P0 BRA `(.L_x_123) ;  /* 0x00000000001c0947 */ /* 0x000fec0003800000 */
[----:B------:R-:W-:Y:S01]  /*9d20*/  FSETP.GE.AND P0, PT, R8, 2, PT ;  /* 0x400000000800780b */ /* 0x000fe20003f06000 */
[----:B------:R-:W-:-:S12]  /*9d30*/  FADD R4, R4, 1 ;  /* 0x3f80000004047421 */ /* 0x000fd80000000000 */
[----:B------:R-:W-:-:S05]  /*9d40*/  @P0 FADD R8, R8, -3 ;  /* 0xc040000008080421 */ /* 0x000fca0000000000 */
[----:B------:R-:W-:Y:S01]  /*9d50*/  FSETP.GE.AND P1, PT, R8, RZ, P0 ;  /* 0x000000ff0800720b */ /* 0x000fe20000726000 */
[----:B------:R-:W-:-:S12]  /*9d60*/  @P0 FADD R8, R4, 1 ;  /* 0x3f80000004080421 */ /* 0x000fd80000000000 */
[----:B------:R-:W-:-:S05]  /*9d70*/  @P1 FADD R8, R8, 1 ;  /* 0x3f80000008081421 */ /* 0x000fca0000000000 */
[----:B------:R-:W-:-:S07]  /*9d80*/  @P0 MOV R4, R8 ;  /* 0x0000000800040202 */ /* 0x000fce0000000f00 */
.L_x_123:
[----:B------:R-:W-:Y:S05]  /*9d90*/  BSYNC.RECONVERGENT B1 ;  /* 0x0000000000017941 */ /* 0x000fea0003800200 */
.L_x_122:
[----:B------:R-:W-:Y:S01]  /*9da0*/  FADD R7, R7, -R4 ;  /* 0x8000000407077221 */ /* 0x000fe20000000000 */
[----:B------:R-:W-:Y:S06]  /*9db0*/  BRA `(.L_x_120) ;  /* 0x0000000000647947 */ /* 0x000fec0003800000 */
.L_x_121:
[C---:B------:R-:W-:Y:S01]  /*9dc0*/  LOP3.LUT R4, R7.reuse, 0xff800000, RZ, 0xc0, !PT ;  /* 0xff80000007047812 */ /* 0x040fe200078ec0ff */
[----:B------:R-:W-:Y:S01]  /*9dd0*/  BSSY.RECONVERGENT B1, `(.L_x_124) ;  /* 0x0000015000017945 */ /* 0x000fe20003800200 */
[C---:B------:R-:W-:Y:S02]  /*9de0*/  ISETP.GT.U32.AND P0, PT, R7.reuse, 0x7f7fffff, PT ;  /* 0x7f7fffff0700780c */ /* 0x040fe40003f04070 */
[----:B------:R-:W-:Y:S02]  /*9df0*/  IADD3 R8, PT, PT, R4, -0x3f800000, RZ ;  /* 0xc080000004087810 */ /* 0x000fe40007ffe0ff */
[----:B------:R-:W-:Y:S02]  /*9e00*/  LOP3.LUT R4, R7, 0x7fffff, RZ, 0xc0, !PT ;  /* 0x007fffff07047812 */ /* 0x000fe400078ec0ff */
[----:B------:R-:W-:Y:S02]  /*9e10*/  ISETP.NE.AND P1, PT, R8, RZ, PT ;  /* 0x000000ff0800720c */ /* 0x000fe40003f25270 */
[----:B------:R-:W-:-:S02]  /*9e20*/  MOV R11, 0x7fffffff ;  /* 0x7fffffff000b7802 */ /* 0x000fc40000000f00 */
[----:B------:R-:W-:Y:S02]  /*9e30*/  LOP3.LUT R4, R4, 0x3f800000, RZ, 0xfc, !PT ;  /* 0x3f80000004047812 */ /* 0x000fe400078efcff */
[----:B------:R-:W-:-:S07]  /*9e40*/  FSEL R11, R11, 8388608, P0 ;  /* 0x4b0000000b0b7808 */ /* 0x000fce0000000000 */
[----:B------:R-:W-:Y:S05]  /*9e50*/  @!P1 BRA `(.L_x_125) ;  /* 0x0000000000309947 */ /* 0x000fea0003800000 */
.L_x_126:
[----:B------:R-:W-:-:S04]  /*9e60*/  VIMNMX.U32 R7, PT, PT, R8, 0xb800000, PT ;  /* 0x0b80000008077848 */ /* 0x000fc80003fe0000 */
[C---:B------:R-:W-:Y:S02]  /*9e70*/  IADD3 R4, PT, PT, R7.reuse, R4, RZ ;  /* 0x0000000407047210 */ /* 0x040fe40007ffe0ff */
[----:B------:R-:W-:-:S03]  /*9e80*/  IADD3 R8, PT, PT, -R7, R8, RZ ;  /* 0x0000000807087210 */ /* 0x000fc60007ffe1ff */
[----:B------:R-:W-:Y:S01]  /*9e90*/  FADD R9, R4, -R4 ;  /* 0x8000000404097221 */ /* 0x000fe20000000000 */
[----:B------:R-:W-:-:S03]  /*9ea0*/  ISETP.NE.AND P1, PT, R8, RZ, PT ;  /* 0x000000ff0800720c */ /* 0x000fc60003f25270 */
[----:B------:R-:W-:-:S04]  /*9eb0*/  FADD R9, R4, R9 ;  /* 0x0000000904097221 */ /* 0x000fc80000000000 */
[----:B------:R-:W-:-:S04]  /*9ec0*/  FADD R10, R4, -R9 ;  /* 0x80000009040a7221 */ /* 0x000fc80000000000 */
[----:B------:R-:W-:-:S04]  /*9ed0*/  FFMA.RZ R10, R10, 1, R9 ;  /* 0x3f8000000a0a7823 */ /* 0x000fc8000000c009 */
[----:B------:R-:W0:Y:S02]  /*9ee0*/  FRND.TRUNC R9, R10 ;  /* 0x0000000a00097307 */ /* 0x000e24000020d000 */
[----:B0-----:R-:W-:-:S05]  /*9ef0*/  FADD R4, R4, -R9 ;  /* 0x8000000904047221 */ /* 0x001fca0000000000 */
[----:B------:R-:W-:-:S13]  /*9f00*/  ISETP.NE.AND P0, PT, R4, RZ, PT ;  /* 0x000000ff0400720c */ /* 0x000fda0003f05270 */
[----:B------:R-:W-:Y:S05]  /*9f10*/  @P0 BRA P1, `(.L_x_126) ;  /* 0xfffffffc00d00947 */ /* 0x000fea000083ffff */
.L_x_125:
[----:B------:R-:W-:Y:S05]  /*9f20*/  BSYNC.RECONVERGENT B1 ;  /* 0x0000000000017941 */ /* 0x000fea0003800200 */
.L_x_124:
[----:B------:R-:W-:-:S04]  /*9f30*/  FMUL R4, R4, 1.1920928955078125e-07 ;  /* 0x3400000004047820 */ /* 0x000fc80000400000 */
[----:B------:R-:W-:-:S07]  /*9f40*/  FMUL R7, R11, R4 ;  /* 0x000000040b077220 */ /* 0x000fce0000400000 */
.L_x_120:
[----:B------:R-:W-:Y:S05]  /*9f50*/  BSYNC.RECONVERGENT B0 ;  /* 0x0000000000007941 */ /* 0x000fea0003800200 */
.L_x_119:
[----:B------:R-:W-:Y:S01]  /*9f60*/  FSETP.NAN.AND P0, PT, |R7|, |R7|, PT ;  /* 0x400000070700720b */ /* 0x000fe20003f08200 */
[----:B------:R-:W-:Y:S01]  /*9f70*/  FMUL R4, R13, 0.0078431377187371253967 ;  /* 0x3c0080810d047820 */ /* 0x000fe20000400000 */
[----:B------:R-:W-:-:S04]  /*9f80*/  LOP3.LUT R2, R7, 0x80000000, R2, 0xb8, !PT ;  /* 0x8000000007027812 */ /* 0x000fc800078eb802 */
[----:B------:R-:W-:-:S05]  /*9f90*/  FSEL R2, R7, R2, P0 ;  /* 0x0000000207027208 */ /* 0x000fca0000000000 */
[----:B------:R-:W-:-:S04]  /*9fa0*/  FADD R7, R2, -0.5 ;  /* 0xbf00000002077421 */ /* 0x000fc80000000000 */
[CC--:B------:R-:W-:Y:S01]  /*9fb0*/  FFMA R0, R7.reuse, R4.reuse, R0 ;  /* 0x0000000407007223 */ /* 0x0c0fe20000000000 */
[CC--:B------:R-:W-:Y:S01]  /*9fc0*/  FFMA R3, R7.reuse, R4.reuse, R3 ;  /* 0x0000000407037223 */ /* 0x0c0fe20000000003 */
[----:B------:R-:W-:-:S07]  /*9fd0*/  FFMA R12, R7, R4, R12 ;  /* 0x00000004070c7223 */ /* 0x000fce000000000c */
.L_x_115:
[----:B------:R-:W0:Y:S01]  /*9fe0*/  LDCU UR4, c[0x0][0x3cc] ;  /* 0x00007980ff0477ac */ /* 0x000e220008000800 */
[----:B------:R-:W1:Y:S01]  /*9ff0*/  LDC.64 R8, c[0x0][0x398] ;  /* 0x0000e600ff087b82 */ /* 0x000e620000000a00 */
[----:B0-----:R-:W-:-:S05]  /*a000*/  IMAD R5, R6, UR4, R5 ;  /* 0x0000000406057c24 */ /* 0x001fca000f8e0205 */
[----:B------:R-:W-:-:S05]  /*a010*/  SHF.L.U32 R5, R5, 0x2, RZ ;  /* 0x0000000205057819 */ /* 0x000fca00000006ff */
[----:B-1----:R-:W-:-:S05]  /*a020*/  IMAD.WIDE R8, R5, 0x4, R8 ;  /* 0x0000000405087825 */ /* 0x002fca00078e0208 */
[----:B------:R-:W-:Y:S04]  /*a030*/  STG.E desc[UR6][R8.64], R0 ;  /* 0x0000000008007986 */ /* 0x000fe8000c101906 */
[----:B------:R-:W-:Y:S04]  /*a040*/  STG.E desc[UR6][R8.64+0x4], R3 ;  /* 0x0000040308007986 */ /* 0x000fe8000c101906 */
[----:B------:R-:W-:Y:S04]  /*a050*/  STG.E desc[UR6][R8.64+0x8], R12 ;  /* 0x0000080c08007986 */ /* 0x000fe8000c101906 */
[----:B------:R-:W-:Y:S01]  /*a060*/  STG.E desc[UR6][R8.64+0xc], R15 ;  /* 0x00000c0f08007986 */ /* 0x000fe2000c101906 */
[----:B------:R-:W-:Y:S05]  /*a070*/  EXIT ;  /* 0x000000000000794d */ /* 0x000fea0003800000 */
        .weak           $__internal_0_$__cuda_sm20_rcp_rn_f32_slowpath
        .type           $__internal_0_$__cuda_sm20_rcp_rn_f32_slowpath,@function
        .size           $__internal_0_$__cuda_sm20_rcp_rn_f32_slowpath,($__internal_1_$__cuda_sm3x_div_rn_noftz_f32_slowpath - $__internal_0_$__cuda_sm20_rcp_rn_f32_slowpath)
$__internal_0_$__cuda_sm20_rcp_rn_f32_slowpath:
[----:B------:R-:W-:Y:S01]  /*a080*/  SHF.L.U32 R2, R23, 0x1, RZ ;  /* 0x0000000117027819 */ /* 0x000fe200000006ff */
[----:B------:R-:W-:Y:S03]  /*a090*/  BSSY.RECONVERGENT B2, `(.L_x_127) ;  /* 0x0000030000027945 */ /* 0x000fe60003800200 */
[----:B------:R-:W-:-:S04]  /*a0a0*/  SHF.R.U32.HI R2, RZ, 0x18, R2 ;  /* 0x00000018ff027819 */ /* 0x000fc80000011602 */
[----:B------:R-:W-:-:S13]  /*a0b0*/  ISETP.NE.U32.AND P0, PT, R2, RZ, PT ;  /* 0x000000ff0200720c */ /* 0x000fda0003f05070 */
[----:B------:R-:W-:Y:S05]  /*a0c0*/  @P0 BRA `(.L_x_128) ;  /* 0x0000000000280947 */ /* 0x000fea0003800000 */
[----:B------:R-:W-:-:S04]  /*a0d0*/  SHF.L.U32 R2, R23, 0x1, RZ ;  /* 0x0000000117027819 */ /* 0x000fc800000006ff */
[----:B------:R-:W-:-:S13]  /*a0e0*/  ISETP.NE.AND P0, PT, R2, RZ, PT ;  /* 0x000000ff0200720c */ /* 0x000fda0003f05270 */
[----:B------:R-:W-:Y:S01]  /*a0f0*/  @P0 FFMA R10, R23, 1.84467440737095516160e+19, RZ ;  /* 0x5f800000170a0823 */ /* 0x000fe200000000ff */
[----:B------:R-:W-:Y:S08]  /*a100*/  @!P0 MUFU.RCP R8, R23 ;  /* 0x0000001700088308 */ /* 0x000ff00000001000 */
[----:B------:R-:W0:Y:S02]  /*a110*/  @P0 MUFU.RCP R11, R10 ;  /* 0x0000000a000b0308 */ /* 0x000e240000001000 */
[----:B0-----:R-:W-:-:S04]  /*a120*/  @P0 FFMA R2, R10, R11, -1 ;  /* 0xbf8000000a020423 */ /* 0x001fc8000000000b */
[----:B------:R-:W-:-:S04]  /*a130*/  @P0 FADD.FTZ R2, -R2, -RZ ;  /* 0x800000ff02020221 */ /* 0x000fc80000010100 */
[----:B------:R-:W-:-:S04]  /*a140*/  @P0 FFMA R2, R11, R2, R11 ;  /* 0x000000020b020223 */ /* 0x000fc8000000000b */
[----:B------:R-:W-:Y:S01]  /*a150*/  @P0 FFMA R8, R2, 1.84467440737095516160e+19, RZ ;  /* 0x5f80000002080823 */ /* 0x000fe200000000ff */
[----:B------:R-:W-:Y:S06]  /*a160*/  BRA `(.L_x_129) ;  /* 0x0000000000887947 */ /* 0x000fec0003800000 */
.L_x_128:
[----:B------:R-:W-:-:S04]  /*a170*/  IADD3 R8, PT, PT, R2, -0xfd, RZ ;  /* 0xffffff0302087810 */ /* 0x000fc80007ffe0ff */
[----:B------:R-:W-:-:S13]  /*a180*/  ISETP.GT.U32.AND P0, PT, R8, 0x1, PT ;  /* 0x000000010800780c */ /* 0x000fda0003f04070 */
[----:B------:R-:W-:Y:S05]  /*a190*/  @P0 BRA `(.L_x_130) ;  /* 0x0000000000780947 */ /* 0x000fea0003800000 */
[----:B------:R-:W-:Y:S01]  /*a1a0*/  LOP3.LUT R10, R23, 0x7fffff, RZ, 0xc0, !PT ;  /* 0x007fffff170a7812 */ /* 0x000fe200078ec0ff */
[----:B------:R-:W-:Y:S01]  /*a1b0*/  HFMA2 R17, -RZ, RZ, 0, 1.78813934326171875e-07 ;  /* 0x00000003ff117431 */ /* 0x000fe200000001ff */
[----:B------:R-:W-:Y:S02]  /*a1c0*/  IADD3 R2, PT, PT, R2, -0xfc, RZ ;  /* 0xffffff0402027810 */ /* 0x000fe40007ffe0ff */
[----:B------:R-:W-:-:S04]  /*a1d0*/  LOP3.LUT R10, R10, 0x3f800000, RZ, 0xfc, !PT ;  /* 0x3f8000000a0a7812 */ /* 0x000fc800078efcff */
[----:B------:R-:W0:Y:S01]  /*a1e0*/  MUFU.RCP R11, R10 ;  /* 0x0000000a000b7308 */ /* 0x000e220000001000 */
[----:B------:R-:W-:Y:S01]  /*a1f0*/  SHF.L.U32 R16, R17, R8, RZ ;  /* 0x0000000811107219 */ /* 0x000fe200000006ff */
[----:B0-----:R-:W-:-:S04]  /*a200*/  FFMA R13, R10, R11, -1 ;  /* 0xbf8000000a0d7423 */ /* 0x001fc8000000000b */
[----:B------:R-:W-:-:S04]  /*a210*/  FADD.FTZ R14, -R13, -RZ ;  /* 0x800000ff0d0e7221 */ /* 0x000fc80000010100 */
[CCC-:B------:R-:W-:Y:S01]  /*a220*/  FFMA.RM R13, R11.reuse, R14.reuse, R11.reuse ;  /* 0x0000000e0b0d7223 */ /* 0x1c0fe2000000400b */
[----:B------:R-:W-:-:S04]  /*a230*/  FFMA.RP R14, R11, R14, R11 ;  /* 0x0000000e0b0e7223 */ /* 0x000fc8000000800b */
[C---:B------:R-:W-:Y:S02]  /*a240*/  LOP3.LUT R11, R13.reuse, 0x7fffff, RZ, 0xc0, !PT ;  /* 0x007fffff0d0b7812 */ /* 0x040fe400078ec0ff */
[----:B------:R-:W-:Y:S02]  /*a250*/  FSETP.NEU.FTZ.AND P0, PT, R13, R14, PT ;  /* 0x0000000e0d00720b */ /* 0x000fe40003f1d000 */
[----:B------:R-:W-:Y:S02]  /*a260*/  LOP3.LUT R11, R11, 0x800000, RZ, 0xfc, !PT ;  /* 0x008000000b0b7812 */ /* 0x000fe400078efcff */
[----:B------:R-:W-:Y:S02]  /*a270*/  SEL R13, RZ, 0xffffffff, !P0 ;  /* 0xffffffffff0d7807 */ /* 0x000fe40004000000 */
[----:B------:R-:W-:Y:S02]  /*a280*/  LOP3.LUT R17, R16, R11, RZ, 0xc0, !PT ;  /* 0x0000000b10117212 */ /* 0x000fe400078ec0ff */
[----:B------:R-:W-:-:S02]  /*a290*/  IADD3 R13, PT, PT, -R13, RZ, RZ ;  /* 0x000000ff0d0d7210 */ /* 0x000fc40007ffe1ff */
[-C--:B------:R-:W-:Y:S02]  /*a2a0*/  SHF.R.U32.HI R17, RZ, R8.reuse, R17 ;  /* 0x00000008ff117219 */ /* 0x080fe40000011611 */
[--C-:B------:R-:W-:Y:S02]  /*a2b0*/  LOP3.LUT P1, RZ, R13, R8, R11.reuse, 0xf8, !PT ;  /* 0x000000080dff7212 */ /* 0x100fe4000782f80b */
[C---:B------:R-:W-:Y:S02]  /*a2c0*/  LOP3.LUT P0, RZ, R17.reuse, 0x1, RZ, 0xc0, !PT ;  /* 0x0000000111ff7812 */ /* 0x040fe4000780c0ff */
[----:B------:R-:W-:Y:S02]  /*a2d0*/  LOP3.LUT P2, RZ, R17, 0x2, RZ, 0xc0, !PT ;  /* 0x0000000211ff7812 */ /* 0x000fe4000784c0ff */
[----:B------:R-:W-:Y:S02]  /*a2e0*/  SHF.R.U32.HI R2, RZ, R2, R11 ;  /* 0x00000002ff027219 */ /* 0x000fe4000001160b */
[----:B------:R-:W-:-:S02]  /*a2f0*/  PLOP3.LUT P0, PT, P0, P1, P2, 0xe0, 0x0 ;  /* 0x000000000000781c */ /* 0x000fc40000703c20 */
[----:B------:R-:W-:Y:S02]  /*a300*/  LOP3.LUT P1, RZ, R23, 0x7fffff, RZ, 0xc0, !PT ;  /* 0x007fffff17ff7812 */ /* 0x000fe4000782c0ff */
[----:B------:R-:W-:-:S04]  /*a310*/  SEL R8, RZ, 0x1, !P0 ;  /* 0x00000001ff087807 */ /* 0x000fc80004000000 */
[----:B------:R-:W-:-:S04]  /*a320*/  IADD3 R8, PT, PT, -R8, RZ, RZ ;  /* 0x000000ff08087210 */ /* 0x000fc80007ffe1ff */
[----:B------:R-:W-:-:S13]  /*a330*/  ISETP.GE.AND P0, PT, R8, RZ, PT ;  /* 0x000000ff0800720c */ /* 0x000fda0003f06270 */
[----:B------:R-:W-:-:S04]  /*a340*/  @!P0 IADD3 R2, PT, PT, R2, 0x1, RZ ;  /* 0x0000000102028810 */ /* 0x000fc80007ffe0ff */
[----:B------:R-:W-:-:S04]  /*a350*/  @!P1 SHF.L.U32 R2, R2, 0x1, RZ ;  /* 0x0000000102029819 */ /* 0x000fc800000006ff */
[----:B------:R-:W-:Y:S01]  /*a360*/  LOP3.LUT R8, R2, 0x80000000, R23, 0xf8, !PT ;  /* 0x8000000002087812 */ /* 0x000fe200078ef817 */
[----:B------:R-:W-:Y:S06]  /*a370*/  BRA `(.L_x_129) ;  /* 0x0000000000047947 */ /* 0x000fec0003800000 */
.L_x_130:
[----:B------:R0:W1:Y:S02]  /*a380*/  MUFU.RCP R8, R23 ;  /* 0x0000001700087308 */ /* 0x0000640000001000 */
.L_x_129:
[----:B------:R-:W-:Y:S05]  /*a390*/  BSYNC.RECONVERGENT B2 ;  /* 0x0000000000027941 */ /* 0x000fea0003800200 */
.L_x_127:
[----:B------:R-:W-:Y:S01]  /*a3a0*/  HFMA2 R11, -RZ, RZ, 0, 0 ;  /* 0x00000000ff0b7431 */ /* 0x000fe200000001ff */
[----:B------:R-:W-:-:S04]  /*a3b0*/  MOV R10, R4 ;  /* 0x00000004000a7202 */ /* 0x000fc80000000f00 */
[----:B01----:R-:W-:Y:S05]  /*a3c0*/  RET.REL.NODEC R10 `(DebugOutputKernel) ;  /* 0xffffff5c0a0c7950 */ /* 0x003fea0003c3ffff */
        .weak           $__internal_1_$__cuda_sm3x_div_rn_noftz_f32_slowpath
        .type           $__internal_1_$__cuda_sm3x_div_rn_noftz_f32_slowpath,@function
        .size           $__internal_1_$__cuda_sm3x_div_rn_noftz_f32_slowpath,(.L_x_901 - $__internal_1_$__cuda_sm3x_div_rn_noftz_f32_slowpath)
$__internal_1_$__cuda_sm3x_div_rn_noftz_f32_slowpath:
[----:B------:R-:W-:Y:S01]  /*a3d0*/  SHF.R.U32.HI R12, RZ, 0x17, R4 ;  /* 0x00000017ff0c7819 */ /* 0x000fe20000011604 */
[----:B------:R-:W-:Y:S01]  /*a3e0*/  BSSY.RECONVERGENT B2, `(.L_x_131) ;  /* 0x0000063000027945 */ /* 0x000fe20003800200 */
[----:B------:R-:W-:Y:S02]  /*a3f0*/  SHF.R.U32.HI R17, RZ, 0x17, R2 ;  /* 0x00000017ff117819 */ /* 0x000fe40000011602 */
[----:B------:R-:W-:Y:S02]  /*a400*/  LOP3.LUT R12, R12, 0xff, RZ, 0xc0, !PT ;  /* 0x000000ff0c0c7812 */ /* 0x000fe400078ec0ff */
[----:B------:R-:W-:Y:S02]  /*a410*/  LOP3.LUT R17, R17, 0xff, RZ, 0xc0, !PT ;  /* 0x000000ff11117812 */ /* 0x000fe400078ec0ff */
[----:B------:R-:W-:Y:S02]  /*a420*/  IADD3 R19, PT, PT, R12, -0x1, RZ ;  /* 0xffffffff0c137810 */ /* 0x000fe40007ffe0ff */
[----:B------:R-:W-:-:S02]  /*a430*/  IADD3 R21, PT, PT, R17, -0x1, RZ ;  /* 0xffffffff11157810 */ /* 0x000fc40007ffe0ff */
[----:B------:R-:W-:Y:S02]  /*a440*/  ISETP.GT.U32.AND P0, PT, R19, 0xfd, PT ;  /* 0x000000fd1300780c */ /* 0x000fe40003f04070 */
[----:B------:R-:W-:Y:S02]  /*a450*/  MOV R22, R2 ;  /* 0x0000000200167202 */ /* 0x000fe40000000f00 */
[----:B------:R-:W-:-:S13]  /*a460*/  ISETP.GT.U32.OR P0, PT, R21, 0xfd, P0 ;  /* 0x000000fd1500780c */ /* 0x000fda0000704470 */
[----:B------:R-:W-:Y:S01]  /*a470*/  @!P0 MOV R14, RZ ;  /* 0x000000ff000e8202 */ /* 0x000fe20000000f00 */
[----:B------:R-:W-:Y:S06]  /*a480*/  @!P0 BRA `(.L_x_132) ;  /* 0x00000000005c8947 */ /* 0x000fec0003800000 */
[----:B------:R-:W-:Y:S02]  /*a490*/  FSETP.GTU.FTZ.AND P0, PT, |R2|, +INF , PT ;  /* 0x7f8000000200780b */ /* 0x000fe40003f1c200 */
[----:B------:R-:W-:-:S04]  /*a4a0*/  FSETP.GTU.FTZ.AND P1, PT, |R4|, +INF , PT ;  /* 0x7f8000000400780b */ /* 0x000fc80003f3c200 */
[----:B------:R-:W-:-:S13]  /*a4b0*/  PLOP3.LUT P0, PT, P0, P1, PT, 0xf8, 0x8f ;  /* 0x00000000008f781c */ /* 0x000fda0000703f70 */
[----:B------:R-:W-:Y:S05]  /*a4c0*/  @P0 BRA `(.L_x_133) ;  /* 0x00000004004c0947 */ /* 0x000fea0003800000 */
[----:B------:R-:W-:-:S13]  /*a4d0*/  LOP3.LUT P0, RZ, R4, 0x7fffffff, R22, 0xc8, !PT ;  /* 0x7fffffff04ff7812 */ /* 0x000fda000780c816 */
[----:B------:R-:W-:Y:S05]  /*a4e0*/  @!P0 BRA `(.L_x_134) ;  /* 0x00000004003c8947 */ /* 0x000fea0003800000 */
[----:B------:R-:W-:Y:S02]  /*a4f0*/  FSETP.NEU.FTZ.AND P3, PT, |R2|, +INF , PT ;  /* 0x7f8000000200780b */ /* 0x000fe40003f7d200 */
[----:B------:R-:W-:Y:S02]  /*a500*/  FSETP.NEU.FTZ.AND P1, PT, |R4|, +INF , PT ;  /* 0x7f8000000400780b */ /* 0x000fe40003f3d200 */
[----:B------:R-:W-:-:S11]  /*a510*/  FSETP.NEU.FTZ.AND P0, PT, |R2|, +INF , PT ;  /* 0x7f8000000200780b */ /* 0x000fd60003f1d200 */
[----:B------:R-:W-:Y:S05]  /*a520*/  @!P1 BRA !P3, `(.L_x_134) ;  /* 0x00000004002c9947 */ /* 0x000fea0005800000 */
[----:B------:R-:W-:-:S04]  /*a530*/  LOP3.LUT P3, RZ, R22, 0x7fffffff, RZ, 0xc0, !PT ;  /* 0x7fffffff16ff7812 */ /* 0x000fc8000786c0ff */
[----:B------:R-:W-:-:S13]  /*a540*/  PLOP3.LUT P1, PT, P1, P3, PT, 0x2f, 0xf2 ;  /* 0x0000000000f2781c */ /* 0x000fda0000f26577 */
[----:B------:R-:W-:Y:S05]  /*a550*/  @P1 BRA `(.L_x_135) ;  /* 0x0000000400181947 */ /* 0x000fea0003800000 */
[----:B------:R-:W-:-:S04]  /*a560*/  LOP3.LUT P1, RZ, R4, 0x7fffffff, RZ, 0xc0, !PT ;  /* 0x7fffffff04ff7812 */ /* 0x000fc8000782c0ff */
[----:B------:R-:W-:-:S13]  /*a570*/  PLOP3.LUT P0, PT, P0, P1, PT, 0x2f, 0xf2 ;  /* 0x0000000000f2781c */ /* 0x000fda0000702577 */
[----:B------:R-:W-:Y:S05]  /*a580*/  @P0 BRA `(.L_x_136) ;  /* 0x0000000400000947 */ /* 0x000fea0003800000 */
[----:B------:R-:W-:Y:S02]  /*a590*/  ISETP.GE.AND P0, PT, R21, RZ, PT ;  /* 0x000000ff1500720c */ /* 0x000fe40003f06270 */
[----:B------:R-:W-:-:S11]  /*a5a0*/  ISETP.GE.AND P1, PT, R19, RZ, PT ;  /* 0x000000ff1300720c */ /* 0x000fd60003f26270 */
[----:B------:R-:W-:Y:S01]  /*a5b0*/  @P0 MOV R14, RZ ;  /* 0x000000ff000e0202 */ /* 0x000fe20000000f00 */
[----:B------:R-:W-:Y:S01]  /*a5c0*/  @!P0 FFMA R22, R2, 1.84467440737095516160e+19, RZ ;  /* 0x5f80000002168823 */ /* 0x000fe200000000ff */
[----:B------:R-:W-:Y:S01]  /*a5d0*/  @!P0 MOV R14, 0xffffffc0 ;  /* 0xffffffc0000e8802 */ /* 0x000fe20000000f00 */
[----:B------:R-:W-:-:S03]  /*a5e0*/  @!P1 FFMA R4, R4, 1.84467440737095516160e+19, RZ ;  /* 0x5f80000004049823 */ /* 0x000fc600000000ff */
[----:B------:R-:W-:-:S07]  /*a5f0*/  @!P1 IADD3 R14, PT, PT, R14, 0x40, RZ ;  /* 0x000000400e0e9810 */ /* 0x000fce0007ffe0ff */
.L_x_132:
[----:B------:R-:W-:Y:S01]  /*a600*/  LEA R19, R12, 0xc0800000, 0x17 ;  /* 0xc08000000c137811 */ /* 0x000fe200078eb8ff */
[----:B------:R-:W-:Y:S01]  /*a610*/  BSSY.RECONVERGENT B3, `(.L_x_137) ;  /* 0x0000036000037945 */ /* 0x000fe20003800200 */
[----:B------:R-:W-:Y:S02]  /*a620*/  IADD3 R17, PT, PT, R17, -0x7f, RZ ;  /* 0xffffff8111117810 */ /* 0x000fe40007ffe0ff */
[----:B------:R-:W-:-:S03]  /*a630*/  IADD3 R26, PT, PT, -R19, R4, RZ ;  /* 0x00000004131a7210 */ /* 0x000fc60007ffe1ff */
[C---:B------:R-:W-:Y:S01]  /*a640*/  IMAD R4, R17.reuse, -0x800000, R22 ;  /* 0xff80000011047824 */ /* 0x040fe200078e0216 */
[----:B------:R-:W0:Y:S01]  /*a650*/  MUFU.RCP R24, R26 ;  /* 0x0000001a00187308 */ /* 0x000e220000001000 */
[----:B------:R-:W-:Y:S01]  /*a660*/  FADD.FTZ R19, -R26, -RZ ;  /* 0x800000ff1a137221 */ /* 0x000fe20000010100 */
[----:B------:R-:W-:-:S04]  /*a670*/  IADD3 R17, PT, PT, R17, 0x7f, -R12 ;  /* 0x0000007f11117810 */ /* 0x000fc80007ffe80c */
[----:B------:R-:W-:Y:S01]  /*a680*/  IADD3 R17, PT, PT, R17, R14, RZ ;  /* 0x0000000e11117210 */ /* 0x000fe20007ffe0ff */
[----:B0-----:R-:W-:-:S04]  /*a690*/  FFMA R21, R24, R19, 1 ;  /* 0x3f80000018157423 */ /* 0x001fc80000000013 */
[----:B------:R-:W-:-:S04]  /*a6a0*/  FFMA R21, R24, R21, R24 ;  /* 0x0000001518157223 */ /* 0x000fc80000000018 */
[----:B------:R-:W-:-:S04]  /*a6b0*/  FFMA R22, R4, R21, RZ ;  /* 0x0000001504167223 */ /* 0x000fc800000000ff */
[----:B------:R-:W-:-:S04]  /*a6c0*/  FFMA R24, R19, R22, R4 ;  /* 0x0000001613187223 */ /* 0x000fc80000000004 */
[----:B------:R-:W-:-:S04]  /*a6d0*/  FFMA R24, R21, R24, R22 ;  /* 0x0000001815187223 */ /* 0x000fc80000000016 */
[----:B------:R-:W-:-:S04]  /*a6e0*/  FFMA R19, R19, R24, R4 ;  /* 0x0000001813137223 */ /* 0x000fc80000000004 */
[----:B------:R-:W-:-:S05]  /*a6f0*/  FFMA R4, R21, R19, R24 ;  /* 0x0000001315047223 */ /* 0x000fca0000000018 */
[----:B------:R-:W-:-:S04]  /*a700*/  SHF.R.U32.HI R12, RZ, 0x17, R4 ;  /* 0x00000017ff0c7819 */ /* 0x000fc80000011604 */
[----:B------:R-:W-:-:S04]  /*a710*/  LOP3.LUT R12, R12, 0xff, RZ, 0xc0, !PT ;  /* 0x000000ff0c0c7812 */ /* 0x000fc800078ec0ff */
[----:B------:R-:W-:-:S04]  /*a720*/  IADD3 R12, PT, PT, R12, R17, RZ ;  /* 0x000000110c0c7210 */ /* 0x000fc80007ffe0ff */
[----:B------:R-:W-:-:S04]  /*a730*/  IADD3 R14, PT, PT, R12, -0x1, RZ ;  /* 0xffffffff0c0e7810 */ /* 0x000fc80007ffe0ff */
[----:B------:R-:W-:-:S13]  /*a740*/  ISETP.GE.U32.AND P0, PT, R14, 0xfe, PT ;  /* 0x000000fe0e00780c */ /* 0x000fda0003f06070 */
[----:B------:R-:W-:Y:S05]  /*a750*/  @!P0 BRA `(.L_x_138) ;  /* 0x0000000000808947 */ /* 0x000fea0003800000 */
[----:B------:R-:W-:-:S13]  /*a760*/  ISETP.GT.AND P0, PT, R12, 0xfe, PT ;  /* 0x000000fe0c00780c */ /* 0x000fda0003f04270 */
[----:B------:R-:W-:Y:S05]  /*a770*/  @P0 BRA `(.L_x_139) ;  /* 0x00000000006c0947 */ /* 0x000fea0003800000 */
[----:B------:R-:W-:-:S13]  /*a780*/  ISETP.GE.AND P0, PT, R12, 0x1, PT ;  /* 0x000000010c00780c */ /* 0x000fda0003f06270 */
[----:B------:R-:W-:Y:S05]  /*a790*/  @P0 BRA `(.L_x_140) ;  /* 0x0000000000740947 */ /* 0x000fea0003800000 */
[----:B------:R-:W-:Y:S02]  /*a7a0*/  ISETP.GE.AND P0, PT, R12, -0x18, PT ;  /* 0xffffffe80c00780c */ /* 0x000fe40003f06270 */
[----:B------:R-:W-:-:S11]  /*a7b0*/  LOP3.LUT R4, R4, 0x80000000, RZ, 0xc0, !PT ;  /* 0x8000000004047812 */ /* 0x000fd600078ec0ff */
[----:B------:R-:W-:Y:S05]  /*a7c0*/  @!P0 BRA `(.L_x_140) ;  /* 0x0000000000688947 */ /* 0x000fea0003800000 */
[CCC-:B------:R-:W-:Y:S01]  /*a7d0*/  FFMA.RZ R14, R21.reuse, R19.reuse, R24.reuse ;  /* 0x00000013150e7223 */ /* 0x1c0fe2000000c018 */
[CCC-:B------:R-:W-:Y:S01]  /*a7e0*/  FFMA.RP R17, R21.reuse, R19.reuse, R24.reuse ;  /* 0x0000001315117223 */ /* 0x1c0fe20000008018 */
[----:B------:R-:W-:Y:S01]  /*a7f0*/  FFMA.RM R24, R21, R19, R24 ;  /* 0x0000001315187223 */ /* 0x000fe20000004018 */
[----:B------:R-:W-:Y:S02]  /*a800*/  IADD3 R19, PT, PT, R12, 0x20, RZ ;  /* 0x000000200c137810 */ /* 0x000fe40007ffe0ff */
[----:B------:R-:W-:Y:S02]  /*a810*/  LOP3.LUT R14, R14, 0x7fffff, RZ, 0xc0, !PT ;  /* 0x007fffff0e0e7812 */ /* 0x000fe400078ec0ff */
[----:B------:R-:W-:Y:S02]  /*a820*/  ISETP.NE.AND P3, PT, R12, RZ, PT ;  /* 0x000000ff0c00720c */ /* 0x000fe40003f65270 */
[----:B------:R-:W-:Y:S02]  /*a830*/  LOP3.LUT R14, R14, 0x800000, RZ, 0xfc, !PT ;  /* 0x008000000e0e7812 */ /* 0x000fe400078efcff */
[----:B------:R-:W-:-:S02]  /*a840*/  ISETP.NE.AND P1, PT, R12, RZ, PT ;  /* 0x000000ff0c00720c */ /* 0x000fc40003f25270 */
[----:B------:R-:W-:Y:S02]  /*a850*/  IADD3 R12, PT, PT, -R12, RZ, RZ ;  /* 0x000000ff0c0c7210 */ /* 0x000fe40007ffe1ff */
[----:B------:R-:W-:Y:S02]  /*a860*/  SHF.L.U32 R19, R14, R19, RZ ;  /* 0x000000130e137219 */ /* 0x000fe400000006ff */
[----:B------:R-:W-:Y:S02]  /*a870*/  FSETP.NEU.FTZ.AND P0, PT, R17, R24, PT ;  /* 0x000000181100720b */ /* 0x000fe40003f1d000 */
[----:B------:R-:W-:Y:S02]  /*a880*/  SEL R17, R12, RZ, P3 ;  /* 0x000000ff0c117207 */ /* 0x000fe40001800000 */
[----:B------:R-:W-:Y:S02]  /*a890*/  ISETP.NE.AND P1, PT, R19, RZ, P1 ;  /* 0x000000ff1300720c */ /* 0x000fe40000f25270 */
[----:B------:R-:W-:-:S02]  /*a8a0*/  SHF.R.U32.HI R17, RZ, R17, R14 ;  /* 0x00000011ff117219 */ /* 0x000fc4000001160e */
[----:B------:R-:W-:Y:S02]  /*a8b0*/  PLOP3.LUT P0, PT, P0, P1, PT, 0xf8, 0x8f ;  /* 0x00000000008f781c */ /* 0x000fe40000703f70 */
[----:B------:R-:W-:Y:S02]  /*a8c0*/  SHF.R.U32.HI R12, RZ, 0x1, R17 ;  /* 0x00000001ff0c7819 */ /* 0x000fe40000011611 */
[----:B------:R-:W-:-:S04]  /*a8d0*/  SEL R19, RZ, 0x1, !P0 ;  /* 0x00000001ff137807 */ /* 0x000fc80004000000 */
[----:B------:R-:W-:-:S04]  /*a8e0*/  LOP3.LUT R14, R19, 0x1, R12, 0xf8, !PT ;  /* 0x00000001130e7812 */ /* 0x000fc800078ef80c */
[----:B------:R-:W-:-:S04]  /*a8f0*/  LOP3.LUT R17, R14, R17, RZ, 0xc0, !PT ;  /* 0x000000110e117212 */ /* 0x000fc800078ec0ff */
[----:B------:R-:W-:-:S04]  /*a900*/  IADD3 R17, PT, PT, R12, R17, RZ ;  /* 0x000000110c117210 */ /* 0x000fc80007ffe0ff */
[----:B------:R-:W-:Y:S01]  /*a910*/  LOP3.LUT R4, R17, R4, RZ, 0xfc, !PT ;  /* 0x0000000411047212 */ /* 0x000fe200078efcff */
[----:B------:R-:W-:Y:S06]  /*a920*/  BRA `(.L_x_140) ;  /* 0x0000000000107947 */ /* 0x000fec0003800000 */
.L_x_139:
[----:B------:R-:W-:-:S04]  /*a930*/  LOP3.LUT R4, R4, 0x80000000, RZ, 0xc0, !PT ;  /* 0x8000000004047812 */ /* 0x000fc800078ec0ff */
[----:B------:R-:W-:Y:S01]  /*a940*/  LOP3.LUT R4, R4, 0x7f800000, RZ, 0xfc, !PT ;  /* 0x7f80000004047812 */ /* 0x000fe200078efcff */
[----:B------:R-:W-:Y:S06]  /*a950*/  BRA `(.L_x_140) ;  /* 0x0000000000047947 */ /* 0x000fec0003800000 */
.L_x_138:
[----:B------:R-:W-:-:S07]  /*a960*/  LEA R4, R17, R4, 0x17 ;  /* 0x0000000411047211 */ /* 0x000fce00078eb8ff */
.L_x_140:
[----:B------:R-:W-:Y:S05]  /*a970*/  BSYNC.RECONVERGENT B3 ;  /* 0x0000000000037941 */ /* 0x000fea0003800200 */
.L_x_137:
[----:B------:R-:W-:Y:S05]  /*a980*/  BRA `(.L_x_141) ;  /* 0x0000000000207947 */ /* 0x000fea0003800000 */
.L_x_136:
[----:B------:R-:W-:-:S04]  /*a990*/  LOP3.LUT R4, R4, 0x80000000, R22, 0x48, !PT ;  /* 0x8000000004047812 */ /* 0x000fc800078e4816 */
[----:B------:R-:W-:Y:S01]  /*a9a0*/  LOP3.LUT R4, R4, 0x7f800000, RZ, 0xfc, !PT ;  /* 0x7f80000004047812 */ /* 0x000fe200078efcff */
[----:B------:R-:W-:Y:S06]  /*a9b0*/  BRA `(.L_x_141) ;  /* 0x0000000000147947 */ /* 0x000fec0003800000 */
.L_x_135:
[----:B------:R-:W-:Y:S01]  /*a9c0*/  LOP3.LUT R4, R4, 0x80000000, R22, 0x48, !PT ;  /* 0x8000000004047812 */ /* 0x000fe200078e4816 */
[----:B------:R-:W-:Y:S06]  /*a9d0*/  BRA `(.L_x_141) ;  /* 0x00000000000c7947 */ /* 0x000fec0003800000 */
.L_x_134:
[----:B------:R-:W0:Y:S01]  /*a9e0*/  MUFU.RSQ R4, -QNAN ;  /* 0xffc0000000047908 */ /* 0x000e220000001400 */
[----:B------:R-:W-:Y:S05]  /*a9f0*/  BRA `(.L_x_141) ;  /* 0x0000000000047947 */ /* 0x000fea0003800000 */
.L_x_133:
[----:B------:R-:W-:-:S07]  /*aa00*/  FADD.FTZ R4, R2, R4 ;  /* 0x0000000402047221 */ /* 0x000fce0000010000 */
.L_x_141:
[----:B------:R-:W-:Y:S05]  /*aa10*/  BSYNC.RECONVERGENT B2 ;  /* 0x0000000000027941 */ /* 0x000fea0003800200 */
.L_x_131:
[----:B------:R-:W-:Y:S01]  /*aa20*/  HFMA2 R27, -RZ, RZ, 0, 0 ;  /* 0x00000000ff1b7431 */ /* 0x000fe200000001ff */
[----:B------:R-:W-:-:S04]  /*aa30*/  MOV R26, R8 ;  /* 0x00000008001a7202 */ /* 0x000fc80000000f00 */
[----:B0-----:R-:W-:Y:S05]  /*aa40*/  RET.REL.NODEC R26 `(DebugOutputKernel) ;  /* 0xffffff541a6c7950 */ /* 0x001fea0003c3ffff */
.L_x_142:
[----:B------:R-:W-:-:S00]  /*aa50*/  BRA `(.L_x_142) ;  /* 0xfffffffc00fc7947 */ /* 0x000fc0000383ffff */
[----:B------:R-:W-:-:S00]  /*aa60*/  NOP ;  /* 0x0000000000007918 */ /* 0x000fc00000000000 */
        /* <DEDUP_REMOVED lines=9> */
.L_x_901:


//--------------------- .text.CompositeKernel     --------------------------
	.section	.text.CompositeKernel,"ax",@progbits
	.align	128
        .global         CompositeKernel
        .type           CompositeKernel,@function
        .size           CompositeKernel,(.L_x_902 - CompositeKernel)
        .other          CompositeKernel,@"STO_CUDA_ENTRY STV_DEFAULT"
CompositeKernel:
.text.CompositeKernel:
[----:B------:R-:W-:Y:S01]  /*0000*/  LDC R1, c[0x0][0x37c] ;  /* 0x0000df00ff017b82 */ /* 0x000fe20000000800 */
[----:B------:R-:W0:Y:S07]  /*0010*/  S2R R3, SR_TID.Y ;  /* 0x0000000000037919 */ /* 0x000e2e0000002200 */
[----:B------:R-:W1:Y:S01]  /*0020*/  LDC R11, c[0x0][0x360] ;  /* 0x0000d800ff0b7b82 */ /* 0x000e620000000800 */
[----:B------:R-:W2:Y:S01]  /*0030*/  LDCU.64 UR6, c[0x0][0x398] ;  /* 0x00007300ff0677ac */ /* 0x000ea20008000a00 */
[----:B------:R-:W1:Y:S06]  /*0040*/  S2R R0, SR_TID.X ;  /* 0x0000000000007919 */ /* 0x000e6c0000002100 */
[----:B------:R-:W0:Y:S08]  /*0050*/  S2UR UR5, SR_CTAID.Y ;  /* 0x00000000000579c3 */ /* 0x000e300000002600 */
[----:B------:R-:W0:Y:S08]  /*0060*/  LDC R10, c[0x0][0x364] ;  /* 0x0000d900ff0a7b82 */ /* 0x000e300000000800 */
[----:B------:R-:W1:Y:S01]  /*0070*/  S2UR UR4, SR_CTAID.X ;  /* 0x00000000000479c3 */ /* 0x000e620000002500 */
[----:B0-----:R-:W-:-:S05]  /*0080*/  IMAD R10, R10, UR5, R3 ;  /* 0x000000050a0a7c24 */ /* 0x001fca000f8e0203 */
[----:B--2---:R-:W-:Y:S01]  /*0090*/  ISETP.GE.AND P0, PT, R10, UR7, PT ;  /* 0x000000070a007c0c */ /* 0x004fe2000bf06270 */
[----:B-1----:R-:W-:-:S05]  /*00a0*/  IMAD R11, R11, UR4, R0 ;  /* 0x000000040b0b7c24 */ /* 0x002fca000f8e0200 */
[----:B------:R-:W-:-:S13]  /*00b0*/  ISETP.GE.OR P0, PT, R11, UR6, P0 ;  /* 0x000000060b007c0c */ /* 0x000fda0008706670 */
[----:B------:R-:W-:Y:S05]  /*00c0*/  @P0 EXIT ;  /* 0x000000000000094d */ /* 0x000fea0003800000 */
[----:B------:R-:W0:Y:S01]  /*00d0*/  LDCU.64 UR8, c[0x0][0x3a0] ;  /* 0x00007400ff0877ac */ /* 0x000e220008000a00 */
[----:B------:R-:W-:Y:S02]  /*00e0*/  CS2R R12, SRZ ;  /* 0x00000000000c7805 */ /* 0x000fe4000001ff00 */
[----:B------:R-:W-:Y:S01]  /*00f0*/  CS2R R14, SRZ ;  /* 0x00000000000e7805 */ /* 0x000fe2000001ff00 */
[----:B0-----:R-:W-:Y:S02]  /*0100*/  UIADD3 UR4, UPT, UPT, UR6, -UR8, URZ ;  /* 0x8000000806047290 */ /* 0x001fe4000fffe0ff */
[----:B------:R-:W-:Y:S02]  /*0110*/  UIADD3 UR5, UPT, UPT, UR7, -UR9, URZ ;  /* 0x8000000907057290 */ /* 0x000fe4000fffe0ff */
[----:B------:R-:W-:Y:S02]  /*0120*/  ULEA.HI UR4, UR4, UR4, URZ, 0x1 ;  /* 0x0000000404047291 */ /* 0x000fe4000f8f08ff */
[----:B------:R-:W-:-:S02]  /*0130*/  ULEA.HI UR5, UR5, UR5, URZ, 0x1 ;  /* 0x0000000505057291 */ /* 0x000fc4000f8f08ff */
        /* <DEDUP_REMOVED lines=10> */
[----:B------:R-:W1:Y:S08]  /*01e0*/  @P0 LDC R4, c[0x0][0x3a8] ;  /* 0x0000ea00ff040b82 */ /* 0x000e700000000800 */
[----:B------:R-:W2:Y:S01]  /*01f0*/  @P0 LDC.64 R2, c[0x0][0x380] ;  /* 0x0000e000ff020b82 */ /* 0x000ea20000000a00 */
[----:B-1----:R-:W-:-:S05]  /*0200*/  @P0 IMAD R0, R5, R4, R0 ;  /* 0x0000000405000224 */ /* 0x002fca00078e0200 */
[----:B------:R-:W-:-:S05]  /*0210*/  @P0 SHF.L.U32 R5, R0, 0x2, RZ ;  /* 0x0000000200050819 */ /* 0x000fca00000006ff */
[----:B--2---:R-:W-:Y:S01]  /*0220*/  @P0 IMAD.WIDE R2, R5, 0x4, R2 ;  /* 0x0000000405020825 */ /* 0x004fe200078e0202 */
[----:B------:R-:W-:-:S04]  /*0230*/  I2FP.F32.S32 R5, UR6 ;  /* 0x0000000600057c45 */ /* 0x000fc80008201400 */
[----:B------:R-:W1:Y:S01]  /*0240*/  MUFU.RCP R4, R5 ;  /* 0x0000000500047308 */ /* 0x000e620000001000 */
[----:B------:R-:W-:Y:S01]  /*0250*/  I2FP.F32.S32 R0, R11 ;  /* 0x0000000b00007245 */ /* 0x000fe20000201400 */
[----:B0-----:R0:W5:Y:S04]  /*0260*/  @P0 LDG.E.CONSTANT R12, desc[UR4][R2.64] ;  /* 0x00000004020c0981 */ /* 0x001168000c1e9900 */
[----:B------:R-:W-:Y:S01]  /*0270*/  FADD R0, R0, 0.5 ;  /* 0x3f00000000007421 */ /* 0x000fe20000000000 */
[----:B------:R0:W5:Y:S04]  /*0280*/  @P0 LDG.E.CONSTANT R13, desc[UR4][R2.64+0x4] ;  /* 0x00000404020d0981 */ /* 0x000168000c1e9900 */
[----:B------:R0:W5:Y:S04]  /*0290*/  @P0 LDG.E.CONSTANT R14, desc[UR4][R2.64+0x8] ;  /* 0x00000804020e0981 */ /* 0x000168000c1e9900 */
[----:B------:R0:W5:Y:S01]  /*02a0*/  @P0 LDG.E.CONSTANT R15, desc[UR4][R2.64+0xc] ;  /* 0x00000c04020f0981 */ /* 0x000162000c1e9900 */
[----:B------:R-:W2:Y:S01]  /*02b0*/  FCHK P0, R0, R5 ;  /* 0x0000000500007302 */ /* 0x000ea20000000000 */
[----:B-1----:R-:W-:Y:S01]  /*02c0*/  FFMA R7, -R5, R4, 1 ;  /* 0x3f80000005077423 */ /* 0x002fe20000000104 */
[----:B------:R-:W-:Y:S03]  /*02d0*/  BSSY.RECONVERGENT B0, `(.L_x_143) ;  /* 0x000000a000007945 */ /* 0x000fe60003800200 */
[----:B------:R-:W-:-:S04]  /*02e0*/  FFMA R7, R4, R7, R4 ;  /* 0x0000000704077223 */ /* 0x000fc80000000004 */
[----:B------:R-:W-:-:S04]  /*02f0*/  FFMA R4, R0, R7, RZ ;  /* 0x0000000700047223 */ /* 0x000fc800000000ff */
[----:B------:R-:W-:-:S04]  /*0300*/  FFMA R6, -R5, R4, R0 ;  /* 0x0000000405067223 */ /* 0x000fc80000000100 */
[----:B------:R-:W-:Y:S01]  /*0310*/  FFMA R4, R7, R6, R4 ;  /* 0x0000000607047223 */ /* 0x000fe20000000004 */
[----:B0-2---:R-:W-:Y:S06]  /*0320*/  @!P0 BRA `(.L_x_144) ;  /* 0x0000000000108947 */ /* 0x005fec0003800000 */
[----:B------:R-:W-:Y:S02]  /*0330*/  MOV R3, R5 ;  /* 0x0000000500037202 */ /* 0x000fe40000000f00 */
[----:B------:R-:W-:-:S07]  /*0340*/  MOV R2, 0x360 ;  /* 0x0000036000027802 */ /* 0x000fce0000000f00 */
[----:B-----5:R-:W-:Y:S05]  /*0350*/  CALL.REL.NOINC `($__internal_2_$__cuda_sm3x_div_rn_noftz_f32_slowpath) ;  /* 0x0000000800247944 */ /* 0x020fea0003c00000 */
[----:B------:R-:W-:-:S07]  /*0360*/  MOV R4, R0 ;  /* 0x0000000000047202 */ /* 0x000fce0000000f00 */
.L_x_144:
[----:B------:R-:W-:Y:S05]  /*0370*/  BSYNC.RECONVERGENT B0 ;  /* 0x0000000000007941 */ /* 0x000fea0003800200 */
.L_x_143:
        /* <DEDUP_REMOVED lines=15> */
[----:B-----5:R-:W-:Y:S05]  /*0470*/  CALL.REL.NOINC `($__internal_2_$__cuda_sm3x_div_rn_noftz_f32_slowpath) ;  /* 0x0000000400dc7944 */ /* 0x020fea0003c00000 */
[----:B------:R-:W-:-:S07]  /*0480*/  MOV R6, R0 ;  /* 0x0000000000067202 */ /* 0x000fce0000000f00 */
.L_x_146:
[----:B------:R-:W-:Y:S05]  /*0490*/  BSYNC.RECONVERGENT B0 ;  /* 0x0000000000007941 */ /* 0x000fea0003800200 */
.L_x_145:
[----:B------:R-:W0:Y:S01]  /*04a0*/  LDC.64 R2, c[0x0][0x398] ;  /* 0x0000e600ff027b82 */ /* 0x000e220000000a00 */
[----:B------:R-:W-:Y:S01]  /*04b0*/  FADD.SAT R4, RZ, R4 ;  /* 0x00000004ff047221 */ /* 0x000fe20000002000 */
[----:B------:R-:W-:Y:S01]  /*04c0*/  FADD.SAT R6, RZ, R6 ;  /* 0x00000006ff067221 */ /* 0x000fe20000002000 */
[----:B------:R-:W1:Y:S02]  /*04d0*/  LDCU UR6, c[0x0][0x3ac] ;  /* 0x00007580ff0677ac */ /* 0x000e640008000800 */
[----:B------:R-:W-:Y:S01]  /*04e0*/  FFMA R18, R5, R4, -0.5 ;  /* 0xbf00000005127423 */ /* 0x000fe20000000004 */
[----:B------:R-:W-:Y:S02]  /*04f0*/  FFMA R16, R7, R6, -0.5 ;  /* 0xbf00000007107423 */ /* 0x000fe40000000006 */
[----:B------:R-:W2:Y:S01]  /*0500*/  LDC.64 R4, c[0x0][0x388] ;  /* 0x0000e200ff047b82 */ /* 0x000ea20000000a00 */
[----:B------:R-:W3:Y:S08]  /*0510*/  F2I.FLOOR.NTZ R17, R18 ;  /* 0x0000001200117305 */ /* 0x000ef00000207100 */
[----:B------:R-:W4:Y:S01]  /*0520*/  F2I.FLOOR.NTZ R0, R16 ;  /* 0x0000001000007305 */ /* 0x000f220000207100 */
[----:B0-----:R-:W-:-:S02]  /*0530*/  IADD3 R2, PT, PT, R2, -0x1, RZ ;  /* 0xffffffff02027810 */ /* 0x001fc40007ffe0ff */
[----:B------:R-:W-:Y:S02]  /*0540*/  IADD3 R7, PT, PT, R3, -0x1, RZ ;  /* 0xffffffff03077810 */ /* 0x000fe40007ffe0ff */
[C---:B---3--:R-:W-:Y:S02]  /*0550*/  VIADDMNMX.RELU R3, R17.reuse, 0x1, R2, PT ;  /* 0x0000000111037846 */ /* 0x048fe40003801102 */
[----:B------:R-:W-:Y:S02]  /*0560*/  VIMNMX.RELU R2, PT, PT, R17, R2, PT ;  /* 0x0000000211027248 */ /* 0x000fe40003fe1100 */
[C---:B----4-:R-:W-:Y:S02]  /*0570*/  VIMNMX.RELU R6, PT, PT, R0.reuse, R7, PT ;  /* 0x0000000700067248 */ /* 0x050fe40003fe1100 */
[----:B------:R-:W-:-:S03]  /*0580*/  VIADDMNMX.RELU R7, R0, 0x1, R7, PT ;  /* 0x0000000100077846 */ /* 0x000fc60003801107 */
[C-C-:B-1----:R-:W-:Y:S02]  /*0590*/  IMAD R8, R6.reuse, UR6, R3.reuse ;  /* 0x0000000606087c24 */ /* 0x142fe4000f8e0203 */
[--C-:B------:R-:W-:Y:S02]  /*05a0*/  IMAD R6, R6, UR6, R2.reuse ;  /* 0x0000000606067c24 */ /* 0x100fe4000f8e0202 */
[----:B------:R-:W-:Y:S02]  /*05b0*/  IMAD.SHL.U32 R9, R8, 0x4, RZ ;  /* 0x0000000408097824 */ /* 0x000fe400078e00ff */
[C---:B------:R-:W-:Y:S01]  /*05c0*/  IMAD R20, R7.reuse, UR6, R3 ;  /* 0x0000000607147c24 */ /* 0x040fe2000f8e0203 */
[----:B------:R-:W-:Y:S01]  /*05d0*/  SHF.L.U32 R19, R6, 0x2, RZ ;  /* 0x0000000206137819 */ /* 0x000fe200000006ff */
[----:B------:R-:W-:Y:S01]  /*05e0*/  IMAD R6, R7, UR6, R2 ;  /* 0x0000000607067c24 */ /* 0x000fe2000f8e0202 */
[----:B------:R-:W-:Y:S01]  /*05f0*/  I2FP.F32.S32 R0, R0 ;  /* 0x0000000000007245 */ /* 0x000fe20000201400 */
[--C-:B--2---:R-:W-:Y:S01]  /*0600*/  IMAD.WIDE R8, R9, 0x4, R4.reuse ;  /* 0x0000000409087825 */ /* 0x104fe200078e0204 */
[----:B------:R-:W-:Y:S01]  /*0610*/  SHF.L.U32 R23, R20, 0x2, RZ ;  /* 0x0000000214177819 */ /* 0x000fe200000006ff */
[----:B------:R-:W0:Y:S01]  /*0620*/  LDCU UR6, c[0x0][0x3b8] ;  /* 0x00007700ff0677ac */ /* 0x000e220008000800 */
[----:B------:R-:W-:Y:S01]  /*0630*/  SHF.L.U32 R7, R6, 0x2, RZ ;  /* 0x0000000206077819 */ /* 0x000fe200000006ff */
[--C-:B------:R-:W-:Y:S01]  /*0640*/  IMAD.WIDE R2, R19, 0x4, R4.reuse ;  /* 0x0000000413027825 */ /* 0x100fe200078e0204 */
[----:B------:R-:W2:Y:S04]  /*0650*/  LDG.E.CONSTANT R21, desc[UR4][R8.64] ;  /* 0x0000000408157981 */ /* 0x000ea8000c1e9900 */
[----:B------:R-:W3:Y:S01]  /*0660*/  LDG.E.CONSTANT R20, desc[UR4][R8.64+0x4] ;  /* 0x0000040408147981 */ /* 0x000ee2000c1e9900 */
[----:B------:R-:W-:-:S03]  /*0670*/  IMAD.WIDE R6, R7, 0x4, R4 ;  /* 0x0000000407067825 */ /* 0x000fc600078e0204 */
[----:B------:R1:W4:Y:S01]  /*0680*/  LDG.E.CONSTANT R22, desc[UR4][R8.64+0x8] ;  /* 0x0000080408167981 */ /* 0x000322000c1e9900 */
[----:B------:R-:W-:-:S03]  /*0690*/  IMAD.WIDE R4, R23, 0x4, R4 ;  /* 0x0000000417047825 */ /* 0x000fc600078e0204 */
[----:B------:R-:W4:Y:S04]  /*06a0*/  LDG.E.CONSTANT R19, desc[UR4][R2.64] ;  /* 0x0000000402137981 */ /* 0x000f28000c1e9900 */
[----:B------:R-:W4:Y:S04]  /*06b0*/  LDG.E.CONSTANT R23, desc[UR4][R2.64+0x4] ;  /* 0x0000040402177981 */ /* 0x000f28000c1e9900 */
[----:B------:R0:W4:Y:S04]  /*06c0*/  LDG.E.CONSTANT R26, desc[UR4][R2.64+0x8] ;  /* 0x00000804021a7981 */ /* 0x000128000c1e9900 */
[----:B------:R-:W4:Y:S04]  /*06d0*/  LDG.E.CONSTANT R25, desc[UR4][R6.64] ;  /* 0x0000000406197981 */ /* 0x000f28000c1e9900 */
[----:B------:R-:W4:Y:S04]  /*06e0*/  LDG.E.CONSTANT R24, desc[UR4][R6.64+0x4] ;  /* 0x0000040406187981 */ /* 0x000f28000c1e9900 */
[----:B------:R0:W4:Y:S04]  /*06f0*/  LDG.E.CONSTANT R29, desc[UR4][R6.64+0x8] ;  /* 0x00000804061d7981 */ /* 0x000128000c1e9900 */
[----:B------:R-:W4:Y:S04]  /*0700*/  LDG.E.CONSTANT R28, desc[UR4][R4.64] ;  /* 0x00000004041c7981 */ /* 0x000f28000c1e9900 */
[----:B------:R-:W4:Y:S04]  /*0710*/  LDG.E.CONSTANT R27, desc[UR4][R4.64+0x4] ;  /* 0x00000404041b7981 */ /* 0x000f28000c1e9900 */
[----:B------:R0:W4:Y:S01]  /*0720*/  LDG.E.CONSTANT R8, desc[UR4][R4.64+0x8] ;  /* 0x0000080404087981 */ /* 0x000122000c1e9900 */
[----:B------:R-:W-:-:S02]  /*0730*/  FADD R16, R16, -R0 ;  /* 0x8000000010107221 */ /* 0x000fc40000000000 */
[----:B------:R-:W0:Y:S01]  /*0740*/  LDC R0, c[0x0][0x3b4] ;  /* 0x0000ed00ff007b82 */ /* 0x000e220000000800 */
[----:B-1----:R-:W-:Y:S01]  /*0750*/  I2FP.F32.S32 R9, R17 ;  /* 0x0000001100097245 */ /* 0x002fe20000201400 */
[----:B0-----:R-:W-:-:S04]  /*0760*/  FADD R2, -R16, 1 ;  /* 0x3f80000010027421 */ /* 0x001fc80000000100 */
[----:B------:R-:W-:-:S04]  /*0770*/  FADD R9, R18, -R9 ;  /* 0x8000000912097221 */ /* 0x000fc80000000000 */
[C---:B------:R-:W-:Y:S01]  /*0780*/  FADD R3, -R9.reuse, 1 ;  /* 0x3f80000009037421 */ /* 0x040fe20000000100 */
[----:B------:R-:W-:-:S03]  /*0790*/  FMUL R7, R9, R2 ;  /* 0x0000000209077220 */ /* 0x000fc60000400000 */
[----:B------:R-:W-:Y:S01]  /*07a0*/  FMUL R2, R3, R2 ;  /* 0x0000000203027220 */ /* 0x000fe20000400000 */
[----:B------:R-:W-:Y:S01]  /*07b0*/  FMUL R4, R16, R3 ;  /* 0x0000000310047220 */ /* 0x000fe20000400000 */
[----:B------:R-:W-:Y:S01]  /*07c0*/  FMUL R9, R9, R16 ;  /* 0x0000001009097220 */ /* 0x000fe20000400000 */
[----:B------:R-:W-:Y:S01]  /*07d0*/  ISETP.NE.AND P0, PT, R0, 0x2, PT ;  /* 0x000000020000780c */ /* 0x000fe20003f05270 */
[C---:B--2---:R-:W-:Y:S01]  /*07e0*/  FMUL R21, R7.reuse, R21 ;  /* 0x0000001507157220 */ /* 0x044fe20000400000 */
[C---:B---3--:R-:W-:Y:S01]  /*07f0*/  FMUL R5, R7.reuse, R20 ;  /* 0x0000001407057220 */ /* 0x048fe20000400000 */
[----:B----4-:R-:W-:Y:S02]  /*0800*/  FMUL R7, R7, R22 ;  /* 0x0000001607077220 */ /* 0x010fe40000400000 */
[C---:B------:R-:W-:Y:S01]  /*0810*/  FFMA R19, R2.reuse, R19, R21 ;  /* 0x0000001302137223 */ /* 0x040fe20000000015 */
[C---:B------:R-:W-:Y:S01]  /*0820*/  FFMA R5, R2.reuse, R23, R5 ;  /* 0x0000001702057223 */ /* 0x040fe20000000005 */
[----:B------:R-:W-:-:S02]  /*0830*/  FFMA R26, R2, R26, R7 ;  /* 0x0000001a021a7223 */ /* 0x000fc40000000007 */
[C---:B------:R-:W-:Y:S01]  /*0840*/  FFMA R2, R4.reuse, R25, R19 ;  /* 0x0000001904027223 */ /* 0x040fe20000000013 */
[C---:B------:R-:W-:Y:S01]  /*0850*/  FFMA R24, R4.reuse, R24, R5 ;  /* 0x0000001804187223 */ /* 0x040fe20000000005 */
[----:B------:R-:W-:Y:S02]  /*0860*/  FFMA R29, R4, R29, R26 ;  /* 0x0000001d041d7223 */ /* 0x000fe4000000001a */
[C---:B------:R-:W-:Y:S01]  /*0870*/  FFMA R2, R9.reuse, R28, R2 ;  /* 0x0000001c09027223 */ /* 0x040fe20000000002 */
[----:B------:R-:W-:-:S03]  /*0880*/  FFMA R24, R9, R27, R24 ;  /* 0x0000001b09187223 */ /* 0x000fc60000000018 */
[----:B------:R-:W-:Y:S01]  /*0890*/  FMUL R3, R2, UR6 ;  /* 0x0000000602037c20 */ /* 0x000fe20008400000 */
[----:B------:R-:W-:Y:S01]  /*08a0*/  FFMA R5, R9, R8, R29 ;  /* 0x0000000809057223 */ /* 0x000fe2000000001d */
[----:B------:R-:W-:-:S03]  /*08b0*/  FMUL R2, R24, UR6 ;  /* 0x0000000618027c20 */ /* 0x000fc60008400000 */
[----:B------:R-:W-:Y:S01]  /*08c0*/  FMUL R5, R5, UR6 ;  /* 0x0000000605057c20 */ /* 0x000fe20008400000 */
[----:B------:R-:W-:Y:S06]  /*08d0*/  @!P0 BRA `(.L_x_147) ;  /* 0x00000000003c8947 */ /* 0x000fec0003800000 */
[----:B------:R-:W-:-:S13]  /*08e0*/  ISETP.NE.AND P0, PT, R0, 0x1, PT ;  /* 0x000000010000780c */ /* 0x000fda0003f05270 */
[----:B-----5:R-:W-:Y:S01]  /*08f0*/  @P0 FADD R0, R3, R12 ;  /* 0x0000000c03000221 */ /* 0x020fe20000000000 */
[----:B------:R-:W-:Y:S01]  /*0900*/  @P0 FADD R4, R2, R13 ;  /* 0x0000000d02040221 */ /* 0x000fe20000000000 */
[----:B------:R-:W-:Y:S01]  /*0910*/  @P0 FADD R9, R5, R14 ;  /* 0x0000000e05090221 */ /* 0x000fe20000000000 */
[----:B------:R-:W-:Y:S06]  /*0920*/  @P0 BRA `(.L_x_148) ;  /* 0x00000000007c0947 */ /* 0x000fec0003800000 */
[----:B------:R-:W-:Y:S01]  /*0930*/  FADD R4, -R13, 1 ;  /* 0x3f8000000d047421 */ /* 0x000fe20000000100 */
[----:B------:R-:W-:Y:S01]  /*0940*/  FADD R9, -R2, 1 ;  /* 0x3f80000002097421 */ /* 0x000fe20000000100 */
[----:B------:R-:W-:Y:S01]  /*0950*/  FADD R0, -R12, 1 ;  /* 0x3f8000000c007421 */ /* 0x000fe20000000100 */
[----:B------:R-:W-:Y:S01]  /*0960*/  FADD R14, -R14, 1 ;  /* 0x3f8000000e0e7421 */ /* 0x000fe20000000100 */
[----:B------:R-:W-:Y:S01]  /*0970*/  FADD R7, -R3, 1 ;  /* 0x3f80000003077421 */ /* 0x000fe20000000100 */
[----:B------:R-:W-:Y:S01]  /*0980*/  FADD R13, -R5, 1 ;  /* 0x3f800000050d7421 */ /* 0x000fe20000000100 */
[----:B------:R-:W-:Y:S02]  /*0990*/  FFMA R4, -R4, R9, 1 ;  /* 0x3f80000004047423 */ /* 0x000fe40000000109 */
[----:B------:R-:W-:Y:S01]  /*09a0*/  FFMA R0, -R0, R7, 1 ;  /* 0x3f80000000007423 */ /* 0x000fe20000000107 */
[----:B------:R-:W-:Y:S01]  /*09b0*/  FFMA R9, -R14, R13, 1 ;  /* 0x3f8000000e097423 */ /* 0x000fe2000000010d */
[----:B------:R-:W-:Y:S06]  /*09c0*/  BRA `(.L_x_148) ;  /* 0x0000000000547947 */ /* 0x000fec0003800000 */
.L_x_147:
[----:B-----5:R-:W-:Y:S02]  /*09d0*/  FSETP.GEU.AND P1, PT, R13, 0.5, PT ;  /* 0x3f0000000d00780b */ /* 0x020fe40003f2e000 */
[----:B------:R-:W-:Y:S02]  /*09e0*/  FSETP.GEU.AND P2, PT, R14, 0.5, PT ;  /* 0x3f0000000e00780b */ /* 0x000fe40003f4e000 */
[----:B------:R-:W-:-:S09]  /*09f0*/  FSETP.GEU.AND P0, PT, R12, 0.5, PT ;  /* 0x3f0000000c00780b */ /* 0x000fd20003f0e000 */
[C---:B------:R-:W-:Y:S01]  /*0a00*/  @!P1 FADD R7, R13.reuse, R13 ;  /* 0x0000000d0d079221 */ /* 0x040fe20000000000 */
[----:B------:R-:W-:Y:S01]  /*0a10*/  @P1 FADD R9, -R13, 1 ;  /* 0x3f8000000d091421 */ /* 0x000fe20000000100 */
[C---:B------:R-:W-:Y:S01]  /*0a20*/  @!P2 FADD R8, R14.reuse, R14 ;  /* 0x0000000e0e08a221 */ /* 0x040fe20000000000 */
[----:B------:R-:W-:Y:S01]  /*0a30*/  @P2 FADD R14, -R14, 1 ;  /* 0x3f8000000e0e2421 */ /* 0x000fe20000000100 */
[----:B------:R-:W-:Y:S01]  /*0a40*/  @P0 FADD R6, -R12, 1 ;  /* 0x3f8000000c060421 */ /* 0x000fe20000000100 */
[----:B------:R-:W-:Y:S01]  /*0a50*/  @!P1 FMUL R4, R2, R7 ;  /* 0x0000000702049220 */ /* 0x000fe20000400000 */
[----:B------:R-:W-:Y:S01]  /*0a60*/  @P1 FADD R7, R9, R9 ;  /* 0x0000000909071221 */ /* 0x000fe20000000000 */
[----:B------:R-:W-:Y:S01]  /*0a70*/  @!P0 FADD R0, R12, R12 ;  /* 0x0000000c0c008221 */ /* 0x000fe20000000000 */
[----:B------:R-:W-:Y:S01]  /*0a80*/  @!P2 FMUL R9, R5, R8 ;  /* 0x000000080509a220 */ /* 0x000fe20000400000 */
[----:B------:R-:W-:Y:S01]  /*0a90*/  @P0 FADD R13, -R3, 1 ;  /* 0x3f800000030d0421 */ /* 0x000fe20000000100 */
[----:B------:R-:W-:Y:S01]  /*0aa0*/  @P1 FADD R12, -R2, 1 ;  /* 0x3f800000020c1421 */ /* 0x000fe20000000100 */
[----:B------:R-:W-:Y:S01]  /*0ab0*/  @P2 FADD R17, -R5, 1 ;  /* 0x3f80000005112421 */ /* 0x000fe20000000100 */
[----:B------:R-:W-:Y:S01]  /*0ac0*/  @P0 FADD R6, R6, R6 ;  /* 0x0000000606060221 */ /* 0x000fe20000000000 */
[----:B------:R-:W-:Y:S01]  /*0ad0*/  @P2 FADD R8, R14, R14 ;  /* 0x0000000e0e082221 */ /* 0x000fe20000000000 */
[----:B------:R-:W-:Y:S01]  /*0ae0*/  @!P0 FMUL R0, R3, R0 ;  /* 0x0000000003008220 */ /* 0x000fe20000400000 */
[----:B------:R-:W-:Y:S01]  /*0af0*/  @P1 FFMA R4, R12, -R7, 1 ;  /* 0x3f8000000c041423 */ /* 0x000fe20000000807 */
[----:B------:R-:W-:Y:S01]  /*0b00*/  @P0 FFMA R0, R13, -R6, 1 ;  /* 0x3f8000000d000423 */ /* 0x000fe20000000806 */
[----:B------:R-:W-:-:S07]  /*0b10*/  @P2 FFMA R9, R17, -R8, 1 ;  /* 0x3f80000011092423 */ /* 0x000fce0000000808 */
.L_x_148:
[----:B------:R-:W0:Y:S01]  /*0b20*/  LDCU UR6, c[0x0][0x3b0] ;  /* 0x00007600ff0677ac */ /* 0x000e220008000800 */
[----:B------:R-:W1:Y:S01]  /*0b30*/  LDC.64 R6, c[0x0][0x390] ;  /* 0x0000e400ff067b82 */ /* 0x000e620000000a00 */
[----:B------:R-:W-:-:S05]  /*0b40*/  FMNMX3 R2, R3, R2, R5, !PT ;  /* 0x0000000203027276 */ /* 0x000fca0007800005 */
[----:B------:R-:W-:-:S05]  /*0b50*/  FADD.SAT R8, RZ, R2 ;  /* 0x00000002ff087221 */ /* 0x000fca0000002000 */
[----:B------:R-:W-:Y:S01]  /*0b60*/  FMNMX R15, R8, R15, !PT ;  /* 0x0000000f080f7209 */ /* 0x000fe20007800000 */
        /* <DEDUP_REMOVED lines=8> */
        .weak           $__internal_2_$__cuda_sm3x_div_rn_noftz_f32_slowpath
        .type           $__internal_2_$__cuda_sm3x_div_rn_noftz_f32_slowpath,@function
        .size           $__internal_2_$__cuda_sm3x_div_rn_noftz_f32_slowpath,(.L_x_902 - $__internal_2_$__cuda_sm3x_div_rn_noftz_f32_slowpath)
$__internal_2_$__cuda_sm3x_div_rn_noftz_f32_slowpath:
[----:B------:R-:W-:Y:S01]  /*0bf0*/  SHF.R.U32.HI R8, RZ, 0x17, R3 ;  /* 0x00000017ff087819 */ /* 0x000fe20000011603 */
[----:B------:R-:W-:Y:S01]  /*0c00*/  BSSY.RECONVERGENT B1, `(.L_x_149) ;  /* 0x0000062000017945 */ /* 0x000fe20003800200 */
[----:B------:R-:W-:Y:S02]  /*0c10*/  SHF.R.U32.HI R6, RZ, 0x17, R0 ;  /* 0x00000017ff067819 */ /* 0x000fe40000011600 */
[----:B------:R-:W-:Y:S02]  /*0c20*/  LOP3.LUT R8, R8, 0xff, RZ, 0xc0, !PT ;  /* 0x000000ff08087812 */ /* 0x000fe400078ec0ff */
[----:B------:R-:W-:Y:S02]  /*0c30*/  LOP3.LUT R9, R6, 0xff, RZ, 0xc0, !PT ;  /* 0x000000ff06097812 */ /* 0x000fe400078ec0ff */
[----:B------:R-:W-:Y:S02]  /*0c40*/  IADD3 R17, PT, PT, R8, -0x1, RZ ;  /* 0xffffffff08117810 */ /* 0x000fe40007ffe0ff */
[----:B------:R-:W-:-:S02]  /*0c50*/  IADD3 R16, PT, PT, R9, -0x1, RZ ;  /* 0xffffffff09107810 */ /* 0x000fc40007ffe0ff */
[----:B------:R-:W-:-:S04]  /*0c60*/  ISETP.GT.U32.AND P0, PT, R17, 0xfd, PT ;  /* 0x000000fd1100780c */ /* 0x000fc80003f04070 */
[----:B------:R-:W-:-:S13]  /*0c70*/  ISETP.GT.U32.OR P0, PT, R16, 0xfd, P0 ;  /* 0x000000fd1000780c */ /* 0x000fda0000704470 */
[----:B------:R-:W-:Y:S01]  /*0c80*/  @!P0 IMAD.MOV.U32 R6, RZ, RZ, RZ ;  /* 0x000000ffff068224 */ /* 0x000fe200078e00ff */
[----:B------:R-:W-:Y:S06]  /*0c90*/  @!P0 BRA `(.L_x_150) ;  /* 0x00000000005c8947 */ /* 0x000fec0003800000 */
[----:B------:R-:W-:Y:S02]  /*0ca0*/  FSETP.GTU.FTZ.AND P0, PT, |R0|, +INF , PT ;  /* 0x7f8000000000780b */ /* 0x000fe40003f1c200 */
[----:B------:R-:W-:-:S04]  /*0cb0*/  FSETP.GTU.FTZ.AND P1, PT, |R3|, +INF , PT ;  /* 0x7f8000000300780b */ /* 0x000fc80003f3c200 */
[----:B------:R-:W-:-:S13]  /*0cc0*/  PLOP3.LUT P0, PT, P0, P1, PT, 0xf8, 0x8f ;  /* 0x00000000008f781c */ /* 0x000fda0000703f70 */
[----:B------:R-:W-:Y:S05]  /*0cd0*/  @P0 BRA `(.L_x_151) ;  /* 0x00000004004c0947 */ /* 0x000fea0003800000 */
[----:B------:R-:W-:-:S13]  /*0ce0*/  LOP3.LUT P0, RZ, R3, 0x7fffffff, R0, 0xc8, !PT ;  /* 0x7fffffff03ff7812 */ /* 0x000fda000780c800 */
[----:B------:R-:W-:Y:S05]  /*0cf0*/  @!P0 BRA `(.L_x_152) ;  /* 0x00000004003c8947 */ /* 0x000fea0003800000 */
[C---:B------:R-:W-:Y:S02]  /*0d00*/  FSETP.NEU.FTZ.AND P2, PT, |R0|.reuse, +INF , PT ;  /* 0x7f8000000000780b */ /* 0x040fe40003f5d200 */
        /* <DEDUP_REMOVED lines=16> */
.L_x_150:
        /* <DEDUP_REMOVED lines=17> */
[----:B------:R-:W-:-:S05]  /*0f20*/  LOP3.LUT R8, R8, 0xff, RZ, 0xc0, !PT ;  /* 0x000000ff08087812 */ /* 0x000fca00078ec0ff */
[----:B------:R-:W-:-:S05]  /*0f30*/  IMAD.IADD R16, R8, 0x1, R9 ;  /* 0x0000000108107824 */ /* 0x000fca00078e0209 */
        /* <DEDUP_REMOVED lines=11> */
[C---:B------:R-:W-:Y:S02]  /*0ff0*/  IADD3 R9, PT, PT, R16.reuse, 0x20, RZ ;  /* 0x0000002010097810 */ /* 0x040fe40007ffe0ff */
[----:B------:R-:W-:Y:S02]  /*1000*/  ISETP.NE.AND P2, PT, R16, RZ, PT ;  /* 0x000000ff1000720c */ /* 0x000fe40003f45270 */
[----:B------:R-:W-:Y:S01]  /*1010*/  LOP3.LUT R8, R6, 0x7fffff, RZ, 0xc0, !PT ;  /* 0x007fffff06087812 */ /* 0x000fe200078ec0ff */
[CCC-:B------:R-:W-:Y:S01]  /*1020*/  FFMA.RP R6, R3.reuse, R17.reuse, R18.reuse ;  /* 0x0000001103067223 */ /* 0x1c0fe20000008012 */
[----:B------:R-:W-:Y:S01]  /*1030*/  FFMA.RM R3, R3, R17, R18 ;  /* 0x0000001103037223 */ /* 0x000fe20000004012 */
[----:B------:R-:W-:Y:S02]  /*1040*/  ISETP.NE.AND P1, PT, R16, RZ, PT ;  /* 0x000000ff1000720c */ /* 0x000fe40003f25270 */
[----:B------:R-:W-:-:S02]  /*1050*/  LOP3.LUT R8, R8, 0x800000, RZ, 0xfc, !PT ;  /* 0x0080000008087812 */ /* 0x000fc400078efcff */
        /* <DEDUP_REMOVED lines=14> */
.L_x_157:
[----:B------:R-:W-:-:S04]  /*1140*/  LOP3.LUT R0, R0, 0x80000000, RZ, 0xc0, !PT ;  /* 0x8000000000007812 */ /* 0x000fc800078ec0ff */
[----:B------:R-:W-:Y:S01]  /*1150*/  LOP3.LUT R0, R0, 0x7f800000, RZ, 0xfc, !PT ;  /* 0x7f80000000007812 */ /* 0x000fe200078efcff */
[----:B------:R-:W-:Y:S06]  /*1160*/  BRA `(.L_x_158) ;  /* 0x0000000000047947 */ /* 0x000fec0003800000 */
.L_x_156:
[----:B------:R-:W-:-:S07]  /*1170*/  LEA R0, R9, R0, 0x17 ;  /* 0x0000000009007211 */ /* 0x000fce00078eb8ff */
.L_x_158:
[----:B------:R-:W-:Y:S05]  /*1180*/  BSYNC.RECONVERGENT B2 ;  /* 0x0000000000027941 */ /* 0x000fea0003800200 */
.L_x_155:
[----:B------:R-:W-:Y:S05]  /*1190*/  BRA `(.L_x_159) ;  /* 0x0000000000207947 */ /* 0x000fea0003800000 */
.L_x_154:
[----:B------:R-:W-:-:S04]  /*11a0*/  LOP3.LUT R0, R3, 0x80000000, R0, 0x48, !PT ;  /* 0x8000000003007812 */ /* 0x000fc800078e4800 */
[----:B------:R-:W-:Y:S01]  /*11b0*/  LOP3.LUT R0, R0, 0x7f800000, RZ, 0xfc, !PT ;  /* 0x7f80000000007812 */ /* 0x000fe200078efcff */
[----:B------:R-:W-:Y:S06]  /*11c0*/  BRA `(.L_x_159) ;  /* 0x0000000000147947 */ /* 0x000fec0003800000 */
.L_x_153:
[----:B------:R-:W-:Y:S01]  /*11d0*/  LOP3.LUT R0, R3, 0x80000000, R0, 0x48, !PT ;  /* 0x8000000003007812 */ /* 0x000fe200078e4800 */
[----:B------:R-:W-:Y:S06]  /*11e0*/  BRA `(.L_x_159) ;  /* 0x00000000000c7947 */ /* 0x000fec0003800000 */
.L_x_152:
[----:B------:R-:W0:Y:S01]  /*11f0*/  MUFU.RSQ R0, -QNAN ;  /* 0xffc0000000007908 */ /* 0x000e220000001400 */
[----:B------:R-:W-:Y:S05]  /*1200*/  BRA `(.L_x_159) ;  /* 0x0000000000047947 */ /* 0x000fea0003800000 */
.L_x_151:
[----:B------:R-:W-:-:S07]  /*1210*/  FADD.FTZ R0, R0, R3 ;  /* 0x0000000300007221 */ /* 0x000fce0000010000 */
.L_x_159:
[----:B------:R-:W-:Y:S05]  /*1220*/  BSYNC.RECONVERGENT B1 ;  /* 0x0000000000017941 */ /* 0x000fea0003800200 */
.L_x_149:
[----:B------:R-:W-:-:S04]  /*1230*/  HFMA2 R3, -RZ, RZ, 0, 0 ;  /* 0x00000000ff037431 */ /* 0x000fc800000001ff */
[----:B0-----:R-:W-:Y:S05]  /*1240*/  RET.REL.NODEC R2 `(CompositeKernel) ;  /* 0xffffffec026c7950 */ /* 0x001fea0003c3ffff */
.L_x_160:
        /* <DEDUP_REMOVED lines=11> */
.L_x_902:


//--------------------- .text.UpsampleKernel      --------------------------
	.section	.text.UpsampleKernel,"ax",@progbits
	.align	128
        .global         UpsampleKernel
        .type           UpsampleKernel,@function
        .size           UpsampleKernel,(.L_x_904 - UpsampleKernel)
        .other          UpsampleKernel,@"STO_CUDA_ENTRY STV_DEFAULT"
UpsampleKernel:
.text.UpsampleKernel:
        /* <DEDUP_REMOVED lines=13> */
[----:B------:R-:W-:Y:S01]  /*00d0*/  I2FP.F32.S32 R9, UR6 ;  /* 0x0000000600097c45 */ /* 0x000fe20008201400 */
[----:B------:R-:W-:Y:S01]  /*00e0*/  BSSY.RECONVERGENT B0, `(.L_x_161) ;  /* 0x000000f000007945 */ /* 0x000fe20003800200 */
[----:B------:R-:W-:Y:S02]  /*00f0*/  I2FP.F32.S32 R4, R3 ;  /* 0x0000000300047245 */ /* 0x000fe40000201400 */
[----:B------:R-:W0:Y:S03]  /*0100*/  MUFU.RCP R2, R9 ;  /* 0x0000000900027308 */ /* 0x000e260000001000 */
[----:B------:R-:W-:-:S05]  /*0110*/  FADD R4, R4, 0.5 ;  /* 0x3f00000004047421 */ /* 0x000fca0000000000 */
        /* <DEDUP_REMOVED lines=9> */
[----:B------:R-:W-:Y:S05]  /*01b0*/  CALL.REL.NOINC `($__internal_4_$__cuda_sm3x_div_rn_noftz_f32_slowpath) ;  /* 0x0000010400447944 */ /* 0x000fea0003c00000 */
[----:B------:R-:W-:-:S07]  /*01c0*/  MOV R2, R15 ;  /* 0x0000000f00027202 */ /* 0x000fce0000000f00 */
.L_x_162:
[----:B------:R-:W-:Y:S05]  /*01d0*/  BSYNC.RECONVERGENT B0 ;  /* 0x0000000000007941 */ /* 0x000fea0003800200 */
.L_x_161:
        /* <DEDUP_REMOVED lines=17> */
.L_x_164:
[----:B------:R-:W-:Y:S05]  /*02f0*/  BSYNC.RECONVERGENT B0 ;  /* 0x0000000000007941 */ /* 0x000fea0003800200 */
.L_x_163:
[----:B------:R-:W0:Y:S01]  /*0300*/  LDCU.64 UR4, c[0x0][0x388] ;  /* 0x00007100ff0477ac */ /* 0x000e220008000a00 */
[----:B------:R-:W-:Y:S01]  /*0310*/  HFMA2 R20, -RZ, RZ, 0, 0 ;  /* 0x00000000ff147431 */ /* 0x000fe200000001ff */
[----:B------:R-:W-:Y:S02]  /*0320*/  CS2R R18, SRZ ;  /* 0x0000000000127805 */ /* 0x000fe4000001ff00 */
[----:B------:R-:W-:Y:S01]  /*0330*/  MOV R8, RZ ;  /* 0x000000ff00087202 */ /* 0x000fe20000000f00 */
[----:B------:R-:W1:Y:S01]  /*0340*/  LDCU.64 UR6, c[0x0][0x358] ;  /* 0x00006b00ff0677ac */ /* 0x000e620008000a00 */
[----:B0-----:R-:W-:-:S04]  /*0350*/  UISETP.NE.U32.AND UP0, UPT, UR4, URZ, UPT ;  /* 0x000000ff0400728c */ /* 0x001fc8000bf05070 */
[----:B------:R-:W-:-:S09]  /*0360*/  UISETP.NE.AND.EX UP0, UPT, UR5, URZ, UPT, UP0 ;  /* 0x000000ff0500728c */ /* 0x000fd2000bf05300 */
[----:B-1----:R-:W-:Y:S05]  /*0370*/  BRA.U !UP0, `(.L_x_165) ;  /* 0x000000e908e87547 */ /* 0x002fea000b800000 */
[----:B------:R-:W0:Y:S02]  /*0380*/  LDCU UR4, c[0x0][0x3a4] ;  /* 0x00007480ff0477ac */ /* 0x000e240008000800 */
[----:B0-----:R-:W-:-:S04]  /*0390*/  I2FP.F32.S32 R7, UR4 ;  /* 0x0000000400077c45 */ /* 0x001fc80008201400 */
[----:B------:R-:W-:-:S04]  /*03a0*/  IADD3 R4, PT, PT, R7, 0x1800000, RZ ;  /* 0x0180000007047810 */ /* 0x000fc80007ffe0ff */
[----:B------:R-:W-:-:S04]  /*03b0*/  LOP3.LUT R4, R4, 0x7f800000, RZ, 0xc0, !PT ;  /* 0x7f80000004047812 */ /* 0x000fc800078ec0ff */
[----:B------:R-:W-:-:S13]  /*03c0*/  ISETP.GT.U32.AND P0, PT, R4, 0x1ffffff, PT ;  /* 0x01ffffff0400780c */ /* 0x000fda0003f04070 */
[----:B------:R-:W-:Y:S05]  /*03d0*/  @P0 BRA `(.L_x_166) ;  /* 0x0000000000140947 */ /* 0x000fea0003800000 */
[----:B------:R-:W-:Y:S02]  /*03e0*/  MOV R4, R7 ;  /* 0x0000000700047202 */ /* 0x000fe40000000f00 */
[----:B------:R-:W-:-:S07]  /*03f0*/  MOV R12, 0x410 ;  /* 0x00000410000c7802 */ /* 0x000fce0000000f00 */
[----:B------:R-:W-:Y:S05]  /*0400*/  CALL.REL.NOINC `($__internal_3_$__cuda_sm20_rcp_rn_f32_slowpath) ;  /* 0x000000fc00e07944 */ /* 0x000fea0003c00000 */
[----:B------:R-:W-:Y:S01]  /*0410*/  MOV R31, R6 ;  /* 0x00000006001f7202 */ /* 0x000fe20000000f00 */
[----:B------:R-:W-:Y:S06]  /*0420*/  BRA `(.L_x_167) ;  /* 0x0000000000107947 */ /* 0x000fec0003800000 */
.L_x_166:
[----:B------:R-:W0:Y:S02]  /*0430*/  MUFU.RCP R4, R7 ;  /* 0x0000000700047308 */ /* 0x000e240000001000 */
[----:B0-----:R-:W-:-:S04]  /*0440*/  FFMA R6, R7, R4, -1 ;  /* 0xbf80000007067423 */ /* 0x001fc80000000004 */
[----:B------:R-:W-:-:S04]  /*0450*/  FADD.FTZ R31, -R6, -RZ ;  /* 0x800000ff061f7221 */ /* 0x000fc80000010100 */
[----:B------:R-:W-:-:S07]  /*0460*/  FFMA R31, R4, R31, R4 ;  /* 0x0000001f041f7223 */ /* 0x000fce0000000004 */
.L_x_167:
[----:B------:R-:W0:Y:S02]  /*0470*/  LDCU UR4, c[0x0][0x3a8] ;  /* 0x00007500ff0477ac */ /* 0x000e240008000800 */
[----:B0-----:R-:W-:-:S04]  /*0480*/  I2FP.F32.S32 R4, UR4 ;  /* 0x0000000400047c45 */ /* 0x001fc80008201400 */
[----:B------:R-:W-:-:S04]  /*0490*/  IADD3 R6, PT, PT, R4, 0x1800000, RZ ;  /* 0x0180000004067810 */ /* 0x000fc80007ffe0ff */
[----:B------:R-:W-:-:S04]  /*04a0*/  LOP3.LUT R6, R6, 0x7f800000, RZ, 0xc0, !PT ;  /* 0x7f80000006067812 */ /* 0x000fc800078ec0ff */
[----:B------:R-:W-:-:S13]  /*04b0*/  ISETP.GT.U32.AND P0, PT, R6, 0x1ffffff, PT ;  /* 0x01ffffff0600780c */ /* 0x000fda0003f04070 */
[----:B------:R-:W-:Y:S05]  /*04c0*/  @P0 BRA `(.L_x_168) ;  /* 0x0000000000100947 */ /* 0x000fea0003800000 */
[----:B------:R-:W-:-:S07]  /*04d0*/  MOV R12, 0x4f0 ;  /* 0x000004f0000c7802 */ /* 0x000fce0000000f00 */
[----:B------:R-:W-:Y:S05]  /*04e0*/  CALL.REL.NOINC `($__internal_3_$__cuda_sm20_rcp_rn_f32_slowpath) ;  /* 0x000000fc00a87944 */ /* 0x000fea0003c00000 */
[----:B------:R-:W-:Y:S01]  /*04f0*/  MOV R23, R6 ;  /* 0x0000000600177202 */ /* 0x000fe20000000f00 */
[----:B------:R-:W-:Y:S06]  /*0500*/  BRA `(.L_x_169) ;  /* 0x0000000000107947 */ /* 0x000fec0003800000 */
.L_x_168:
[----:B------:R-:W0:Y:S02]  /*0510*/  MUFU.RCP R23, R4 ;  /* 0x0000000400177308 */ /* 0x000e240000001000 */
[----:B0-----:R-:W-:-:S04]  /*0520*/  FFMA R6, R4, R23, -1 ;  /* 0xbf80000004067423 */ /* 0x001fc80000000017 */
[----:B------:R-:W-:-:S04]  /*0530*/  FADD.FTZ R6, -R6, -RZ ;  /* 0x800000ff06067221 */ /* 0x000fc80000010100 */
[----:B------:R-:W-:-:S07]  /*0540*/  FFMA R23, R23, R6, R23 ;  /* 0x0000000617177223 */ /* 0x000fce0000000017 */
.L_x_169:
[----:B------:R-:W0:Y:S02]  /*0550*/  LDCU UR4, c[0x0][0x3d8] ;  /* 0x00007b00ff0477ac */ /* 0x000e240008000800 */
[----:B0-----:R-:W-:-:S06]  /*0560*/  UIADD3 UR4, UPT, UPT, UR4, -0x1, URZ ;  /* 0xffffffff04047890 */ /* 0x001fcc000fffe0ff */
[----:B------:R-:W-:-:S04]  /*0570*/  I2FP.F32.S32 R6, UR4 ;  /* 0x0000000400067c45 */ /* 0x000fc80008201400 */
[----:B------:R-:W-:Y:S01]  /*0580*/  FMNMX R9, R6, 1, !PT ;  /* 0x3f80000006097809 */ /* 0x000fe20007800000 */
[----:B------:R-:W0:Y:S03]  /*0590*/  LDCU UR4, c[0x0][0x3c4] ;  /* 0x00007880ff0477ac */ /* 0x000e260008000800 */
[----:B------:R-:W1:Y:S01]  /*05a0*/  MUFU.RCP R8, R9 ;  /* 0x0000000900087308 */ /* 0x000e620000001000 */
[----:B0-----:R-:W-:Y:S01]  /*05b0*/  I2FP.F32.S32 R6, UR4 ;  /* 0x0000000400067c45 */ /* 0x001fe20008201400 */
[----:B-1----:R-:W-:-:S06]  /*05c0*/  FFMA R11, -R9, R8, 1 ;  /* 0x3f800000090b7423 */ /* 0x002fcc0000000108 */
[----:B------:R-:W0:Y:S01]  /*05d0*/  FCHK P0, R6, R9 ;  /* 0x0000000906007302 */ /* 0x000e220000000000 */
[----:B------:R-:W-:-:S04]  /*05e0*/  FFMA R11, R8, R11, R8 ;  /* 0x0000000b080b7223 */ /* 0x000fc80000000008 */
[----:B------:R-:W-:-:S04]  /*05f0*/  FFMA R8, R6, R11, RZ ;  /* 0x0000000b06087223 */ /* 0x000fc800000000ff */
[----:B------:R-:W-:-:S04]  /*0600*/  FFMA R10, -R9, R8, R6 ;  /* 0x00000008090a7223 */ /* 0x000fc80000000106 */
[----:B------:R-:W-:Y:S01]  /*0610*/  FFMA R40, R11, R10, R8 ;  /* 0x0000000a0b287223 */ /* 0x000fe20000000008 */
[----:B0-----:R-:W-:Y:S06]  /*0620*/  @!P0 BRA `(.L_x_170) ;  /* 0x00000000000c8947 */ /* 0x001fec0003800000 */
[----:B------:R-:W-:-:S07]  /*0630*/  MOV R10, 0x650 ;  /* 0x00000650000a7802 */ /* 0x000fce0000000f00 */
[----:B------:R-:W-:Y:S05]  /*0640*/  CALL.REL.NOINC `($__internal_4_$__cuda_sm3x_div_rn_noftz_f32_slowpath) ;  /* 0x0000010000207944 */ /* 0x000fea0003c00000 */
[----:B------:R-:W-:-:S07]  /*0650*/  MOV R40, R15 ;  /* 0x0000000f00287202 */ /* 0x000fce0000000f00 */
.L_x_170:
[----:B------:R-:W0:Y:S01]  /*0660*/  LDCU UR5, c[0x0][0x3dc] ;  /* 0x00007b80ff0577ac */ /* 0x000e220008000800 */
[----:B------:R-:W1:Y:S01]  /*0670*/  LDC R9, c[0x0][0x3bc] ;  /* 0x0000ef00ff097b82 */ /* 0x000e620000000800 */
[----:B------:R-:W1:Y:S01]  /*0680*/  LDCU UR4, c[0x0][0x3c0] ;  /* 0x00007800ff0477ac */ /* 0x000e620008000800 */
[----:B0-----:R-:W-:Y:S01]  /*0690*/  UISETP.NE.AND UP0, UPT, UR5, 0x2, UPT ;  /* 0x000000020500788c */ /* 0x001fe2000bf05270 */
[----:B-1----:R-:W-:-:S08]  /*06a0*/  FFMA R40, R40, UR4, R9 ;  /* 0x0000000428287c23 */ /* 0x002fd00008000009 */
[----:B------:R-:W-:Y:S05]  /*06b0*/  BRA.U UP0, `(.L_x_171) ;  /* 0x000000a900f47547 */ /* 0x000fea000b800000 */
[----:B------:R-:W-:Y:S01]  /*06c0*/  FSETP.GT.AND P3, PT, R2, 1, PT ;  /* 0x3f8000000200780b */ /* 0x000fe20003f64000 */
[----:B------:R-:W-:Y:S01]  /*06d0*/  FMUL R6, R40, R23 ;  /* 0x0000001728067220 */ /* 0x000fe20000400000 */
[----:B------:R-:W-:Y:S01]  /*06e0*/  BSSY.RECONVERGENT B0, `(.L_x_172) ;  /* 0x0000072000007945 */ /* 0x000fe20003800200 */
[----:B------:R-:W-:Y:S01]  /*06f0*/  HFMA2 R30, -RZ, RZ, 0, 0 ;  /* 0x00000000ff1e7431 */ /* 0x000fe200000001ff */
[----:B------:R-:W-:Y:S01]  /*0700*/  FSETP.LT.OR P3, PT, R2, RZ, P3 ;  /* 0x000000ff0200720b */ /* 0x000fe20001f61400 */
[C-C-:B------:R-:W-:Y:S01]  /*0710*/  FADD R9, -R6.reuse, R5.reuse ;  /* 0x0000000506097221 */ /* 0x140fe20000000100 */
[----:B------:R-:W-:Y:S01]  /*0720*/  FADD R11, R6, R5 ;  /* 0x00000005060b7221 */ /* 0x000fe20000000000 */
[----:B------:R-:W-:Y:S01]  /*0730*/  HFMA2 R29, -RZ, RZ, 0, 0 ;  /* 0x00000000ff1d7431 */ /* 0x000fe200000001ff */
[----:B------:R-:W-:Y:S01]  /*0740*/  FSETP.GT.OR P2, PT, R5, 1, P3 ;  /* 0x3f8000000500780b */ /* 0x000fe20001f44400 */
[----:B------:R-:W-:Y:S01]  /*0750*/  FMUL R21, R40, R31 ;  /* 0x0000001f28157220 */ /* 0x000fe20000400000 */
[----:B------:R-:W-:-:S02]  /*0760*/  FSETP.GT.AND P0, PT, R9, 1, PT ;  /* 0x3f8000000900780b */ /* 0x000fc40003f04000 */
[----:B------:R-:W-:Y:S02]  /*0770*/  FSETP.GT.AND P1, PT, R11, 1, PT ;  /* 0x3f8000000b00780b */ /* 0x000fe40003f24000 */
[CC--:B------:R-:W-:Y:S02]  /*0780*/  FSETP.LT.OR P0, PT, R5.reuse, R6.reuse, P0 ;  /* 0x000000060500720b */ /* 0x0c0fe40000701400 */
[----:B------:R-:W-:Y:S02]  /*0790*/  FSETP.LT.OR P6, PT, R5, -R6, P1 ;  /* 0x800000060500720b */ /* 0x000fe40000fc1400 */
[----:B------:R-:W-:Y:S02]  /*07a0*/  PLOP3.LUT P4, PT, P3, P0, PT, 0xf8, 0x8f ;  /* 0x00000000008f781c */ /* 0x000fe40001f81f70 */
[----:B------:R-:W-:Y:S02]  /*07b0*/  MOV R32, RZ ;  /* 0x000000ff00207202 */ /* 0x000fe40000000f00 */
[----:B------:R-:W-:-:S02]  /*07c0*/  P2R R6, PR, RZ, 0x40 ;  /* 0x00000040ff067803 */ /* 0x000fc40000000000 */
[----:B------:R-:W-:Y:S01]  /*07d0*/  MOV R20, RZ ;  /* 0x000000ff00147202 */ /* 0x000fe20000000f00 */
[----:B------:R-:W-:Y:S06]  /*07e0*/  @P2 BRA `(.L_x_173) ;  /* 0x0000000400842947 */ /* 0x000fec0003800000 */
[----:B------:R-:W-:Y:S01]  /*07f0*/  FFMA R19, R7, R2, -0.5 ;  /* 0xbf00000007137423 */ /* 0x000fe20000000002 */
[----:B------:R-:W-:Y:S01]  /*0800*/  FFMA R20, R4, R5, -0.5 ;  /* 0xbf00000004147423 */ /* 0x000fe20000000005 */
[----:B------:R-:W0:Y:S01]  /*0810*/  LDCU UR4, c[0x0][0x3a4] ;  /* 0x00007480ff0477ac */ /* 0x000e220008000800 */
[----:B------:R-:W-:Y:S01]  /*0820*/  CS2R R16, SRZ ;  /* 0x0000000000107805 */ /* 0x000fe2000001ff00 */
[----:B------:R-:W1:Y:S01]  /*0830*/  F2I.FLOOR.NTZ R22, R19 ;  /* 0x0000001300167305 */ /* 0x000e620000207100 */
[----:B------:R-:W-:Y:S01]  /*0840*/  MOV R10, RZ ;  /* 0x000000ff000a7202 */ /* 0x000fe20000000f00 */
[----:B------:R-:W2:Y:S06]  /*0850*/  LDCU UR5, c[0x0][0x3a8] ;  /* 0x00007500ff0577ac */ /* 0x000eac0008000800 */
[----:B------:R-:W2:Y:S01]  /*0860*/  F2I.FLOOR.NTZ R27, R20 ;  /* 0x00000014001b7305 */ /* 0x000ea20000207100 */
[----:B-1----:R-:W-:-:S02]  /*0870*/  IADD3 R28, PT, PT, R22, 0x1, RZ ;  /* 0x00000001161c7810 */ /* 0x002fc40007ffe0ff */
[----:B0-----:R-:W-:-:S04]  /*0880*/  ISETP.GE.AND P5, PT, R22, UR4, PT ;  /* 0x0000000416007c0c */ /* 0x001fc8000bfa6270 */
[----:B------:R-:W-:Y:S02]  /*0890*/  ISETP.GT.AND P5, PT, R22, -0x1, !P5 ;  /* 0xffffffff1600780c */ /* 0x000fe40006fa4270 */
[----:B--2---:R-:W-:-:S04]  /*08a0*/  ISETP.GE.AND P2, PT, R27, UR5, PT ;  /* 0x000000051b007c0c */ /* 0x004fc8000bf46270 */
[----:B------:R-:W-:-:S04]  /*08b0*/  ISETP.GT.AND P2, PT, R27, -0x1, !P2 ;  /* 0xffffffff1b00780c */ /* 0x000fc80005744270 */
[----:B------:R-:W-:-:S13]  /*08c0*/  PLOP3.LUT P1, PT, P5, P2, PT, 0x80, 0x8 ;  /* 0x000000000008781c */ /* 0x000fda0002f25070 */
[----:B------:R-:W0:Y:S08]  /*08d0*/  @P1 LDC R8, c[0x0][0x3ac] ;  /* 0x0000eb00ff081b82 */ /* 0x000e300000000800 */
[----:B------:R-:W1:Y:S01]  /*08e0*/  @P1 LDC.64 R12, c[0x0][0x388] ;  /* 0x0000e200ff0c1b82 */ /* 0x000e620000000a00 */
[----:B0-----:R-:W-:-:S05]  /*08f0*/  @P1 IMAD R8, R27, R8, R22 ;  /* 0x000000081b081224 */ /* 0x001fca00078e0216 */
[----:B------:R-:W-:Y:S02]  /*0900*/  @P1 SHF.L.U32 R15, R8, 0x2, RZ ;  /* 0x00000002080f1819 */ /* 0x000fe400000006ff */
[----:B------:R-:W-:-:S03]  /*0910*/  MOV R8, RZ ;  /* 0x000000ff00087202 */ /* 0x000fc60000000f00 */
[----:B-1----:R-:W-:-:S05]  /*0920*/  @P1 IMAD.WIDE R12, R15, 0x4, R12 ;  /* 0x000000040f0c1825 */ /* 0x002fca00078e020c */
[----:B------:R-:W2:Y:S04]  /*0930*/  @P1 LDG.E.CONSTANT R8, desc[UR6][R12.64] ;  /* 0x000000060c081981 */ /* 0x000ea8000c1e9900 */
[----:B------:R-:W3:Y:S04]  /*0940*/  @P1 LDG.E.CONSTANT R17, desc[UR6][R12.64+0x4] ;  /* 0x000004060c111981 */ /* 0x000ee8000c1e9900 */
[----:B------:R-:W4:Y:S04]  /*0950*/  @P1 LDG.E.CONSTANT R16, desc[UR6][R12.64+0x8] ;  /* 0x000008060c101981 */ /* 0x000f28000c1e9900 */
[----:B------:R0:W5:Y:S01]  /*0960*/  @P1 LDG.E.CONSTANT R10, desc[UR6][R12.64+0xc] ;  /* 0x00000c060c0a1981 */ /* 0x000162000c1e9900 */
[----:B------:R-:W-:-:S02]  /*0970*/  ISETP.GE.AND P1, PT, R28, UR4, PT ;  /* 0x000000041c007c0c */ /* 0x000fc4000bf26270 */
[C---:B------:R-:W-:Y:S02]  /*0980*/  IADD3 R35, PT, PT, R27.reuse, 0x1, RZ ;  /* 0x000000011b237810 */ /* 0x040fe40007ffe0ff */
[----:B------:R-:W-:Y:S02]  /*0990*/  ISETP.GT.AND P1, PT, R22, -0x2, !P1 ;  /* 0xfffffffe1600780c */ /* 0x000fe40004f24270 */
[----:B------:R-:W-:Y:S02]  /*09a0*/  ISETP.LT.OR P5, PT, R27, -0x1, !P5 ;  /* 0xffffffff1b00780c */ /* 0x000fe40006fa1670 */
[----:B------:R-:W-:Y:S02]  /*09b0*/  PLOP3.LUT P2, PT, P1, P2, PT, 0x80, 0x8 ;  /* 0x000000000008781c */ /* 0x000fe40000f45070 */
[----:B------:R-:W-:Y:S02]  /*09c0*/  ISETP.GE.OR P5, PT, R35, UR5, P5 ;  /* 0x0000000523007c0c */ /* 0x000fe4000afa6670 */
[----:B------:R-:W-:-:S04]  /*09d0*/  ISETP.LT.OR P1, PT, R27, -0x1, !P1 ;  /* 0xffffffff1b00780c */ /* 0x000fc80004f21670 */
[----:B------:R-:W-:-:S05]  /*09e0*/  ISETP.GE.OR P1, PT, R35, UR5, P1 ;  /* 0x0000000523007c0c */ /* 0x000fca0008f26670 */
[----:B------:R-:W1:Y:S08]  /*09f0*/  @P2 LDC R18, c[0x0][0x3ac] ;  /* 0x0000eb00ff122b82 */ /* 0x000e700000000800 */
[----:B------:R-:W0:Y:S08]  /*0a00*/  @!P5 LDC R26, c[0x0][0x3ac] ;  /* 0x0000eb00ff1adb82 */ /* 0x000e300000000800 */
[----:B------:R-:W0:Y:S08]  /*0a10*/  @!P1 LDC R30, c[0x0][0x3ac] ;  /* 0x0000eb00ff1e9b82 */ /* 0x000e300000000800 */
[----:B------:R-:W0:Y:S01]  /*0a20*/  @P2 LDC.64 R24, c[0x0][0x388] ;  /* 0x0000e200ff182b82 */ /* 0x000e220000000a00 */
[----:B-1----:R-:W-:-:S05]  /*0a30*/  @P2 IMAD R18, R27, R18, R28 ;  /* 0x000000121b122224 */ /* 0x002fca00078e021c */
[----:B------:R-:W-:Y:S02]  /*0a40*/  @P2 SHF.L.U32 R29, R18, 0x2, RZ ;  /* 0x00000002121d2819 */ /* 0x000fe400000006ff */
[----:B0-----:R-:W0:Y:S01]  /*0a50*/  @!P5 LDC.64 R12, c[0x0][0x388] ;  /* 0x0000e200ff0cdb82 */ /* 0x001e220000000a00 */
[----:B------:R-:W-:-:S05]  /*0a60*/  @!P5 IMAD R26, R35, R26, R22 ;  /* 0x0000001a231ad224 */ /* 0x000fca00078e0216 */
[----:B------:R-:W-:Y:S02]  /*0a70*/  @!P5 SHF.L.U32 R33, R26, 0x2, RZ ;  /* 0x000000021a21d819 */ /* 0x000fe400000006ff */
[----:B------:R-:W1:Y:S01]  /*0a80*/  @!P1 LDC.64 R14, c[0x0][0x388] ;  /* 0x0000e200ff0e9b82 */ /* 0x000e620000000a00 */
[----:B------:R-:W-:Y:S01]  /*0a90*/  @!P1 IMAD R18, R35, R30, R28 ;  /* 0x0000001e23129224 */ /* 0x000fe200078e021c */
[----:B------:R-:W-:Y:S02]  /*0aa0*/  MOV R26, RZ ;  /* 0x000000ff001a7202 */ /* 0x000fe40000000f00 */
[----:B------:R-:W-:Y:S01]  /*0ab0*/  MOV R30, RZ ;  /* 0x000000ff001e7202 */ /* 0x000fe20000000f00 */
[----:B------:R-:W-:Y:S01]  /*0ac0*/  @P2 IMAD.WIDE R24, R29, 0x4, R24 ;  /* 0x000000041d182825 */ /* 0x000fe200078e0218 */
[----:B------:R-:W-:-:S03]  /*0ad0*/  CS2R R28, SRZ ;  /* 0x00000000001c7805 */ /* 0x000fc6000001ff00 */
[----:B0-----:R-:W-:Y:S01]  /*0ae0*/  @!P5 IMAD.WIDE R12, R33, 0x4, R12 ;  /* 0x00000004210cd825 */ /* 0x001fe200078e020c */
[----:B------:R-:W-:Y:S01]  /*0af0*/  @!P1 SHF.L.U32 R33, R18, 0x2, RZ ;  /* 0x0000000212219819 */ /* 0x000fe200000006ff */
[----:B------:R-:W2:Y:S01]  /*0b00*/  @P2 LDG.E.CONSTANT R26, desc[UR6][R24.64] ;  /* 0x00000006181a2981 */ /* 0x000ea2000c1e9900 */
[----:B------:R-:W-:-:S03]  /*0b10*/  CS2R R34, SRZ ;  /* 0x0000000000227805 */ /* 0x000fc6000001ff00 */
[----:B------:R-:W3:Y:S01]  /*0b20*/  @P2 LDG.E.CONSTANT R28, desc[UR6][R24.64+0x4] ;  /* 0x00000406181c2981 */ /* 0x000ee2000c1e9900 */
[----:B-1----:R-:W-:Y:S01]  /*0b30*/  @!P1 IMAD.WIDE R14, R33, 0x4, R14 ;  /* 0x00000004210e9825 */ /* 0x002fe200078e020e */
[----:B------:R-:W-:Y:S02]  /*0b40*/  CS2R R32, SRZ ;  /* 0x0000000000207805 */ /* 0x000fe4000001ff00 */
[----:B------:R-:W4:Y:S04]  /*0b50*/  @P2 LDG.E.CONSTANT R29, desc[UR6][R24.64+0x8] ;  /* 0x00000806181d2981 */ /* 0x000f28000c1e9900 */
[----:B------:R0:W5:Y:S01]  /*0b60*/  @P2 LDG.E.CONSTANT R30, desc[UR6][R24.64+0xc] ;  /* 0x00000c06181e2981 */ /* 0x000162000c1e9900 */
[----:B------:R-:W-:Y:S02]  /*0b70*/  CS2R R36, SRZ ;  /* 0x0000000000247805 */ /* 0x000fe4000001ff00 */
[----:B------:R-:W-:-:S02]  /*0b80*/  MOV R38, RZ ;  /* 0x000000ff00267202 */ /* 0x000fc40000000f00 */
[----:B------:R-:W-:Y:S01]  /*0b90*/  MOV R18, RZ ;  /* 0x000000ff00127202 */ /* 0x000fe20000000f00 */
[----:B------:R-:W5:Y:S04]  /*0ba0*/  @!P5 LDG.E.CONSTANT R32, desc[UR6][R12.64] ;  /* 0x000000060c20d981 */ /* 0x000f68000c1e9900 */
[----:B------:R-:W5:Y:S04]  /*0bb0*/  @!P5 LDG.E.CONSTANT R33, desc[UR6][R12.64+0x4] ;  /* 0x000004060c21d981 */ /* 0x000f68000c1e9900 */
[----:B------:R-:W5:Y:S04]  /*0bc0*/  @!P5 LDG.E.CONSTANT R34, desc[UR6][R12.64+0x8] ;  /* 0x000008060c22d981 */ /* 0x000f68000c1e9900 */
[----:B------:R1:W5:Y:S04]  /*0bd0*/  @!P5 LDG.E.CONSTANT R35, desc[UR6][R12.64+0xc] ;  /* 0x00000c060c23d981 */ /* 0x000368000c1e9900 */
[----:B------:R-:W5:Y:S04]  /*0be0*/  @!P1 LDG.E.CONSTANT R36, desc[UR6][R14.64] ;  /* 0x000000060e249981 */ /* 0x000f68000c1e9900 */
[----:B------:R-:W5:Y:S04]  /*0bf0*/  @!P1 LDG.E.CONSTANT R37, desc[UR6][R14.64+0x4] ;  /* 0x000004060e259981 */ /* 0x000f68000c1e9900 */
[----:B------:R-:W5:Y:S04]  /*0c00*/  @!P1 LDG.E.CONSTANT R38, desc[UR6][R14.64+0x8] ;  /* 0x000008060e269981 */ /* 0x000f68000c1e9900 */
[----:B------:R5:W5:Y:S01]  /*0c10*/  @!P1 LDG.E.CONSTANT R18, desc[UR6][R14.64+0xc] ;  /* 0x00000c060e129981 */ /* 0x000b62000c1e9900 */
[----:B------:R-:W-:-:S02]  /*0c20*/  I2FP.F32.S32 R27, R27 ;  /* 0x0000001b001b7245 */ /* 0x000fc40000201400 */
[----:B------:R-:W-:-:S03]  /*0c30*/  I2FP.F32.S32 R22, R22 ;  /* 0x0000001600167245 */ /* 0x000fc60000201400 */
[----:B------:R-:W-:Y:S02]  /*0c40*/  FADD R27, R20, -R27 ;  /* 0x8000001b141b7221 */ /* 0x000fe40000000000 */
[----:B------:R-:W-:Y:S02]  /*0c50*/  FADD R22, R19, -R22 ;  /* 0x8000001613167221 */ /* 0x000fe40000000000 */
[C---:B------:R-:W-:Y:S02]  /*0c60*/  FADD R19, -R27.reuse, 1 ;  /* 0x3f8000001b137421 */ /* 0x040fe40000000100 */
[C---:B------:R-:W-:Y:S01]  /*0c70*/  FADD R20, -R22.reuse, 1 ;  /* 0x3f80000016147421 */ /* 0x040fe20000000100 */
[C---:B0-----:R-:W-:Y:S01]  /*0c80*/  FMUL R25, R22.reuse, R27 ;  /* 0x0000001b16197220 */ /* 0x041fe20000400000 */
[-C--:B-1----:R-:W-:Y:S02]  /*0c90*/  FMUL R13, R22, R19.reuse ;  /* 0x00000013160d7220 */ /* 0x082fe40000400000 */
[----:B------:R-:W-:Y:S01]  /*0ca0*/  FMUL R19, R20, R19 ;  /* 0x0000001314137220 */ /* 0x000fe20000400000 */
[----:B------:R-:W-:Y:S01]  /*0cb0*/  FMUL R20, R27, R20 ;  /* 0x000000141b147220 */ /* 0x000fe20000400000 */
[C---:B--2---:R-:W-:Y:S01]  /*0cc0*/  FMUL R26, R13.reuse, R26 ;  /* 0x0000001a0d1a7220 */ /* 0x044fe20000400000 */
[C---:B---3--:R-:W-:Y:S01]  /*0cd0*/  FMUL R28, R13.reuse, R28 ;  /* 0x0000001c0d1c7220 */ /* 0x048fe20000400000 */
[----:B----4-:R-:W-:-:S03]  /*0ce0*/  FMUL R29, R13, R29 ;  /* 0x0000001d0d1d7220 */ /* 0x010fc60000400000 */
[----:B------:R-:W-:Y:S01]  /*0cf0*/  FFMA R28, R19, R17, R28 ;  /* 0x00000011131c7223 */ /* 0x000fe2000000001c */
[----:B-----5:R-:W-:Y:S01]  /*0d00*/  FMUL R15, R13, R30 ;  /* 0x0000001e0d0f7220 */ /* 0x020fe20000400000 */
[C---:B------:R-:W-:Y:S01]  /*0d10*/  FFMA R13, R19.reuse, R8, R26 ;  /* 0x00000008130d7223 */ /* 0x040fe2000000001a */
[C---:B------:R-:W-:Y:S02]  /*0d20*/  FFMA R29, R19.reuse, R16, R29 ;  /* 0x00000010131d7223 */ /* 0x040fe4000000001d */
[----:B------:R-:W-:Y:S01]  /*0d30*/  FFMA R12, R19, R10, R15 ;  /* 0x0000000a130c7223 */ /* 0x000fe2000000000f */
[C---:B------:R-:W-:Y:S01]  /*0d40*/  FFMA R8, R20.reuse, R32, R13 ;  /* 0x0000002014087223 */ /* 0x040fe2000000000d */
[C---:B------:R-:W-:Y:S01]  /*0d50*/  FFMA R10, R20.reuse, R33, R28 ;  /* 0x00000021140a7223 */ /* 0x040fe2000000001c */
[C---:B------:R-:W-:Y:S01]  /*0d60*/  FFMA R29, R20.reuse, R34, R29 ;  /* 0x00000022141d7223 */ /* 0x040fe2000000001d */
[----:B------:R-:W-:Y:S01]  /*0d70*/  FFMA R13, R20, R35, R12 ;  /* 0x00000023140d7223 */ /* 0x000fe2000000000c */
[C---:B------:R-:W-:Y:S01]  /*0d80*/  FFMA R8, R25.reuse, R36, R8 ;  /* 0x0000002419087223 */ /* 0x040fe20000000008 */
[C---:B------:R-:W-:Y:S01]  /*0d90*/  FFMA R10, R25.reuse, R37, R10 ;  /* 0x00000025190a7223 */ /* 0x040fe2000000000a */
[----:B------:R-:W-:-:S02]  /*0da0*/  FFMA R12, R25, R38, R29 ;  /* 0x00000026190c7223 */ /* 0x000fc4000000001d */
[----:B------:R-:W-:Y:S01]  /*0db0*/  FFMA R29, R8, 0.140625, RZ ;  /* 0x3e100000081d7823 */ /* 0x000fe200000000ff */
[----:B------:R-:W-:Y:S01]  /*0dc0*/  FFMA R32, R10, 0.140625, RZ ;  /* 0x3e1000000a207823 */ /* 0x000fe200000000ff */
[----:B------:R-:W-:Y:S01]  /*0dd0*/  FFMA R13, R25, R18, R13 ;  /* 0x00000012190d7223 */ /* 0x000fe2000000000d */
[----:B------:R-:W-:-:S03]  /*0de0*/  FFMA R30, R12, 0.140625, RZ ;  /* 0x3e1000000c1e7823 */ /* 0x000fc600000000ff */
[----:B------:R-:W-:-:S07]  /*0df0*/  FFMA R20, R13, 0.140625, RZ ;  /* 0x3e1000000d147823 */ /* 0x000fce00000000ff */
.L_x_173:
[----:B------:R-:W-:Y:S05]  /*0e00*/  BSYNC.RECONVERGENT B0 ;  /* 0x0000000000007941 */ /* 0x000fea0003800200 */
.L_x_172:
[----:B------:R-:W-:Y:S01]  /*0e10*/  FADD R8, -R21, R2 ;  /* 0x0000000215087221 */ /* 0x000fe20000000100 */
[----:B------:R-:W-:Y:S01]  /*0e20*/  BSSY.RECONVERGENT B0, `(.L_x_174) ;  /* 0x0000068000007945 */ /* 0x000fe20003800200 */
[----:B------:R-:W-:Y:S01]  /*0e30*/  HFMA2 R35, -RZ, RZ, 0, 0 ;  /* 0x00000000ff237431 */ /* 0x000fe200000001ff */
[----:B------:R-:W-:Y:S01]  /*0e40*/  FSETP.GEU.AND P1, PT, R2, R21, PT ;  /* 0x000000150200720b */ /* 0x000fe20003f2e000 */
[----:B------:R-:W-:Y:S01]  /*0e50*/  HFMA2 R38, -RZ, RZ, 0, 0 ;  /* 0x00000000ff267431 */ /* 0x000fe200000001ff */
[----:B------:R-:W-:Y:S02]  /*0e60*/  MOV R37, RZ ;  /* 0x000000ff00257202 */ /* 0x000fe40000000f00 */
[----:B------:R-:W-:Y:S02]  /*0e70*/  FMNMX R44, R8, R5, !PT ;  /* 0x00000005082c7209 */ /* 0x000fe40007800000 */
[----:B------:R-:W-:Y:S01]  /*0e80*/  MOV R25, RZ ;  /* 0x000000ff00197202 */ /* 0x000fe20000000f00 */
[----:B------:R-:W-:Y:S06]  /*0e90*/  @P4 BRA `(.L_x_175) ;  /* 0x0000000400804947 */ /* 0x000fec0003800000 */
[----:B------:R-:W-:Y:S01]  /*0ea0*/  FFMA R22, R7, R2, -0.5 ;  /* 0xbf00000007167423 */ /* 0x000fe20000000002 */
[----:B------:R-:W-:Y:S01]  /*0eb0*/  FFMA R18, R4, R9, -0.5 ;  /* 0xbf00000004127423 */ /* 0x000fe20000000009 */
[----:B------:R-:W0:Y:S01]  /*0ec0*/  LDCU UR4, c[0x0][0x3a4] ;  /* 0x00007480ff0477ac */ /* 0x000e220008000800 */
[----:B------:R-:W-:Y:S01]  /*0ed0*/  CS2R R24, SRZ ;  /* 0x0000000000187805 */ /* 0x000fe2000001ff00 */
[----:B------:R-:W1:Y:S01]  /*0ee0*/  F2I.FLOOR.NTZ R10, R22 ;  /* 0x00000016000a7305 */ /* 0x000e620000207100 */
[----:B------:R-:W-:Y:S01]  /*0ef0*/  CS2R R26, SRZ ;  /* 0x00000000001a7805 */ /* 0x000fe2000001ff00 */
        /* <DEDUP_REMOVED lines=11> */
[----:B------:R-:W-:-:S05]  /*0fb0*/  @P5 SHF.L.U32 R15, R14, 0x2, RZ ;  /* 0x000000020e0f5819 */ /* 0x000fca00000006ff */
        /* <DEDUP_REMOVED lines=8> */
[C---:B------:R-:W-:Y:S02]  /*1040*/  ISETP.LT.OR P4, PT, R19.reuse, -0x1, !P4 ;  /* 0xffffffff1300780c */ /* 0x040fe40006781670 */
[----:B------:R-:W-:Y:S02]  /*1050*/  PLOP3.LUT P2, PT, P5, P2, PT, 0x80, 0x8 ;  /* 0x000000000008781c */ /* 0x000fe40002f45070 */
[----:B------:R-:W-:Y:S02]  /*1060*/  ISETP.LT.OR P5, PT, R19, -0x1, !P5 ;  /* 0xffffffff1300780c */ /* 0x000fe40006fa1670 */
[----:B------:R-:W-:-:S02]  /*1070*/  ISETP.GE.OR P4, PT, R35, UR5, P4 ;  /* 0x0000000523007c0c */ /* 0x000fc4000a786670 */
[----:B------:R-:W-:-:S07]  /*1080*/  ISETP.GE.OR P5, PT, R35, UR5, P5 ;  /* 0x0000000523007c0c */ /* 0x000fce000afa6670 */
[----:B------:R-:W1:Y:S08]  /*1090*/  @P2 LDC R28, c[0x0][0x3ac] ;  /* 0x0000eb00ff1c2b82 */ /* 0x000e700000000800 */
[----:B------:R-:W0:Y:S08]  /*10a0*/  @!P4 LDC R36, c[0x0][0x3ac] ;  /* 0x0000eb00ff24cb82 */ /* 0x000e300000000800 */
[----:B------:R-:W0:Y:S08]  /*10b0*/  @!P5 LDC R34, c[0x0][0x3ac] ;  /* 0x0000eb00ff22db82 */ /* 0x000e300000000800 */
[----:B------:R-:W0:Y:S01]  /*10c0*/  @P2 LDC.64 R16, c[0x0][0x388] ;  /* 0x0000e200ff102b82 */ /* 0x000e220000000a00 */
[----:B-1----:R-:W-:-:S05]  /*10d0*/  @P2 IMAD R28, R19, R28, R38 ;  /* 0x0000001c131c2224 */ /* 0x002fca00078e0226 */
[----:B------:R-:W-:Y:S02]  /*10e0*/  @P2 SHF.L.U32 R33, R28, 0x2, RZ ;  /* 0x000000021c212819 */ /* 0x000fe400000006ff */
[----:B------:R-:W1:Y:S01]  /*10f0*/  @!P4 LDC.64 R14, c[0x0][0x388] ;  /* 0x0000e200ff0ecb82 */ /* 0x000e620000000a00 */
[----:B0-----:R-:W-:Y:S01]  /*1100*/  @!P4 IMAD R36, R35, R36, R10 ;  /* 0x000000242324c224 */ /* 0x001fe200078e020a */
[----:B------:R-:W-:-:S04]  /*1110*/  MOV R28, RZ ;  /* 0x000000ff001c7202 */ /* 0x000fc80000000f00 */
[----:B------:R-:W-:Y:S02]  /*1120*/  @!P4 SHF.L.U32 R37, R36, 0x2, RZ ;  /* 0x000000022425c819 */ /* 0x000fe400000006ff */
[----:B------:R-:W0:Y:S01]  /*1130*/  @!P5 LDC.64 R12, c[0x0][0x388] ;  /* 0x0000e200ff0cdb82 */ /* 0x000e220000000a00 */
[----:B------:R-:W-:Y:S01]  /*1140*/  @!P5 IMAD R38, R35, R34, R38 ;  /* 0x000000222326d224 */ /* 0x000fe200078e0226 */
[----:B------:R-:W-:Y:S02]  /*1150*/  CS2R R34, SRZ ;  /* 0x0000000000227805 */ /* 0x000fe4000001ff00 */
[----:B------:R-:W-:Y:S02]  /*1160*/  MOV R45, RZ ;  /* 0x000000ff002d7202 */ /* 0x000fe40000000f00 */
[----:B------:R-:W-:Y:S02]  /*1170*/  CS2R R42, SRZ ;  /* 0x00000000002a7805 */ /* 0x000fe4000001ff00 */
[----:B------:R-:W-:Y:S01]  /*1180*/  @!P5 SHF.L.U32 R39, R38, 0x2, RZ ;  /* 0x000000022627d819 */ /* 0x000fe200000006ff */
[----:B------:R-:W-:Y:S01]  /*1190*/  @P2 IMAD.WIDE R16, R33, 0x4, R16 ;  /* 0x0000000421102825 */ /* 0x000fe200078e0210 */
[----:B------:R-:W-:-:S04]  /*11a0*/  MOV R33, RZ ;  /* 0x000000ff00217202 */ /* 0x000fc80000000f00 */
[----:B------:R-:W2:Y:S01]  /*11b0*/  @P2 LDG.E.CONSTANT R35, desc[UR6][R16.64] ;  /* 0x0000000610232981 */ /* 0x000ea2000c1e9900 */
[----:B------:R-:W-:-:S03]  /*11c0*/  MOV R41, RZ ;  /* 0x000000ff00297202 */ /* 0x000fc60000000f00 */
[----:B------:R-:W3:Y:S04]  /*11d0*/  @P2 LDG.E.CONSTANT R28, desc[UR6][R16.64+0x4] ;  /* 0x00000406101c2981 */ /* 0x000ee8000c1e9900 */
[----:B------:R-:W4:Y:S01]  /*11e0*/  @P2 LDG.E.CONSTANT R34, desc[UR6][R16.64+0x8] ;  /* 0x0000080610222981 */ /* 0x000f22000c1e9900 */
[----:B-1----:R-:W-:-:S03]  /*11f0*/  @!P4 IMAD.WIDE R14, R37, 0x4, R14 ;  /* 0x00000004250ec825 */ /* 0x002fc600078e020e */
[----:B------:R1:W5:Y:S01]  /*1200*/  @P2 LDG.E.CONSTANT R33, desc[UR6][R16.64+0xc] ;  /* 0x00000c0610212981 */ /* 0x000362000c1e9900 */
[----:B0-----:R-:W-:Y:S01]  /*1210*/  @!P5 IMAD.WIDE R12, R39, 0x4, R12 ;  /* 0x00000004270cd825 */ /* 0x001fe200078e020c */
[----:B------:R-:W-:Y:S02]  /*1220*/  CS2R R38, SRZ ;  /* 0x0000000000267805 */ /* 0x000fe4000001ff00 */
[----:B------:R-:W-:Y:S01]  /*1230*/  CS2R R36, SRZ ;  /* 0x0000000000247805 */ /* 0x000fe2000001ff00 */
        /* <DEDUP_REMOVED lines=9> */
[----:B-1----:R-:W-:-:S03]  /*12d0*/  I2FP.F32.S32 R17, R10 ;  /* 0x0000000a00117245 */ /* 0x002fc60000201400 */
[----:B------:R-:W-:Y:S02]  /*12e0*/  FADD R18, R18, -R19 ;  /* 0x8000001312127221 */ /* 0x000fe40000000000 */
[----:B------:R-:W-:Y:S02]  /*12f0*/  FADD R17, R22, -R17 ;  /* 0x8000001116117221 */ /* 0x000fe40000000000 */
[C---:B------:R-:W-:Y:S02]  /*1300*/  FADD R10, -R18.reuse, 1 ;  /* 0x3f800000120a7421 */ /* 0x040fe40000000100 */
[C---:B------:R-:W-:Y:S02]  /*1310*/  FADD R19, -R17.reuse, 1 ;  /* 0x3f80000011137421 */ /* 0x040fe40000000100 */
[C---:B0-----:R-:W-:Y:S01]  /*1320*/  FMUL R14, R17.reuse, R10 ;  /* 0x0000000a110e7220 */ /* 0x041fe20000400000 */
[----:B------:R-:W-:Y:S01]  /*1330*/  FMUL R17, R17, R18 ;  /* 0x0000001211117220 */ /* 0x000fe20000400000 */
[----:B------:R-:W-:Y:S01]  /*1340*/  FMUL R10, R19, R10 ;  /* 0x0000000a130a7220 */ /* 0x000fe20000400000 */
[----:B------:R-:W-:Y:S01]  /*1350*/  FMUL R18, R18, R19 ;  /* 0x0000001312127220 */ /* 0x000fe20000400000 */
[C---:B--2---:R-:W-:Y:S01]  /*1360*/  FMUL R35, R14.reuse, R35 ;  /* 0x000000230e237220 */ /* 0x044fe20000400000 */
[----:B---3--:R-:W-:-:S03]  /*1370*/  FMUL R28, R14, R28 ;  /* 0x0000001c0e1c7220 */ /* 0x008fc60000400000 */
[----:B------:R-:W-:Y:S01]  /*1380*/  FFMA R35, R10, R24, R35 ;  /* 0x000000180a237223 */ /* 0x000fe20000000023 */
[----:B----4-:R-:W-:Y:S01]  /*1390*/  FMUL R13, R14, R34 ;  /* 0x000000220e0d7220 */ /* 0x010fe20000400000 */
[----:B------:R-:W-:Y:S01]  /*13a0*/  FFMA R28, R10, R27, R28 ;  /* 0x0000001b0a1c7223 */ /* 0x000fe2000000001c */
[----:B-----5:R-:W-:Y:S02]  /*13b0*/  FMUL R14, R14, R33 ;  /* 0x000000210e0e7220 */ /* 0x020fe40000400000 */
[C---:B------:R-:W-:Y:S02]  /*13c0*/  FFMA R13, R10.reuse, R26, R13 ;  /* 0x0000001a0a0d7223 */ /* 0x040fe4000000000d */
[----:B------:R-:W-:Y:S01]  /*13d0*/  FFMA R14, R10, R25, R14 ;  /* 0x000000190a0e7223 */ /* 0x000fe2000000000e */
[C---:B------:R-:W-:Y:S01]  /*13e0*/  FFMA R10, R18.reuse, R45, R35 ;  /* 0x0000002d120a7223 */ /* 0x040fe20000000023 */
[C---:B------:R-:W-:Y:S01]  /*13f0*/  FFMA R43, R18.reuse, R43, R28 ;  /* 0x0000002b122b7223 */ /* 0x040fe2000000001c */
[C---:B------:R-:W-:Y:S01]  /*1400*/  FFMA R42, R18.reuse, R42, R13 ;  /* 0x0000002a122a7223 */ /* 0x040fe2000000000d */
[----:B------:R-:W-:Y:S01]  /*1410*/  FFMA R41, R18, R41, R14 ;  /* 0x0000002912297223 */ /* 0x000fe2000000000e */
[C---:B------:R-:W-:Y:S01]  /*1420*/  FFMA R10, R17.reuse, R39, R10 ;  /* 0x00000027110a7223 */ /* 0x040fe2000000000a */
[----:B------:R-:W-:-:S03]  /*1430*/  FFMA R43, R17, R38, R43 ;  /* 0x00000026112b7223 */ /* 0x000fc6000000002b */
[----:B------:R-:W-:Y:S01]  /*1440*/  FMUL R38, R10, 0.09375 ;  /* 0x3dc000000a267820 */ /* 0x000fe20000400000 */
[----:B------:R-:W-:Y:S01]  /*1450*/  FFMA R42, R17, R37, R42 ;  /* 0x00000025112a7223 */ /* 0x000fe2000000002a */
[----:B------:R-:W-:Y:S01]  /*1460*/  FMUL R37, R43, 0.09375 ;  /* 0x3dc000002b257820 */ /* 0x000fe20000400000 */
[----:B------:R-:W-:Y:S02]  /*1470*/  FFMA R36, R17, R36, R41 ;  /* 0x0000002411247223 */ /* 0x000fe40000000029 */
[----:B------:R-:W-:Y:S02]  /*1480*/  FMUL R35, R42, 0.09375 ;  /* 0x3dc000002a237820 */ /* 0x000fe40000400000 */
[----:B------:R-:W-:-:S07]  /*1490*/  FMUL R25, R36, 0.09375 ;  /* 0x3dc0000024197820 */ /* 0x000fce0000400000 */
.L_x_175:
[----:B------:R-:W-:Y:S05]  /*14a0*/  BSYNC.RECONVERGENT B0 ;  /* 0x0000000000007941 */ /* 0x000fea0003800200 */
.L_x_174:
[----:B------:R-:W-:Y:S01]  /*14b0*/  PLOP3.LUT P2, PT, P3, P6, PT, 0xf8, 0x8f ;  /* 0x00000000008f781c */ /* 0x000fe20001f4df70 */
[----:B------:R-:W-:Y:S01]  /*14c0*/  BSSY.RECONVERGENT B0, `(.L_x_176) ;  /* 0x0000068000007945 */ /* 0x000fe20003800200 */
[----:B------:R-:W-:Y:S01]  /*14d0*/  HFMA2 R22, -RZ, RZ, 0, 0 ;  /* 0x00000000ff167431 */ /* 0x000fe200000001ff */
[----:B------:R-:W-:Y:S02]  /*14e0*/  FSETP.GT.OR P1, PT, R44, 1, !P1 ;  /* 0x3f8000002c00780b */ /* 0x000fe40004f24400 */
[----:B------:R-:W-:Y:S02]  /*14f0*/  CS2R R26, SRZ ;  /* 0x00000000001a7805 */ /* 0x000fe4000001ff00 */
[----:B------:R-:W-:-:S06]  /*1500*/  MOV R24, RZ ;  /* 0x000000ff00187202 */ /* 0x000fcc0000000f00 */
[----:B------:R-:W-:Y:S05]  /*1510*/  @P2 BRA `(.L_x_177) ;  /* 0x0000000400882947 */ /* 0x000fea0003800000 */
[----:B------:R-:W-:Y:S01]  /*1520*/  FFMA R22, R7, R2, -0.5 ;  /* 0xbf00000007167423 */ /* 0x000fe20000000002 */
[----:B------:R-:W-:Y:S01]  /*1530*/  FFMA R18, R4, R11, -0.5 ;  /* 0xbf00000004127423 */ /* 0x000fe2000000000b */
[----:B------:R-:W0:Y:S01]  /*1540*/  LDCU UR4, c[0x0][0x3a4] ;  /* 0x00007480ff0477ac */ /* 0x000e220008000800 */
[----:B------:R-:W-:Y:S01]  /*1550*/  MOV R24, RZ ;  /* 0x000000ff00187202 */ /* 0x000fe20000000f00 */
[----:B------:R-:W1:Y:S01]  /*1560*/  F2I.FLOOR.NTZ R10, R22 ;  /* 0x00000016000a7305 */ /* 0x000e620000207100 */
[----:B------:R-:W-:Y:S01]  /*1570*/  CS2R R26, SRZ ;  /* 0x00000000001a7805 */ /* 0x000fe2000001ff00 */
[----:B------:R-:W2:Y:S01]  /*1580*/  LDCU UR5, c[0x0][0x3a8] ;  /* 0x00007500ff0577ac */ /* 0x000ea20008000800 */
[----:B------:R-:W-:-:S05]  /*1590*/  MOV R28, RZ ;  /* 0x000000ff001c7202 */ /* 0x000fca0000000f00 */
[----:B------:R-:W2:Y:S01]  /*15a0*/  F2I.FLOOR.NTZ R19, R18 ;  /* 0x0000001200137305 */ /* 0x000ea20000207100 */
[C---:B-1----:R-:W-:Y:S02]  /*15b0*/  IADD3 R42, PT, PT, R10.reuse, 0x1, RZ ;  /* 0x000000010a2a7810 */ /* 0x042fe40007ffe0ff */
        /* <DEDUP_REMOVED lines=21> */
[----:B------:R-:W-:Y:S02]  /*1710*/  ISETP.GE.OR P5, PT, R39, UR5, P5 ;  /* 0x0000000527007c0c */ /* 0x000fe4000afa6670 */
[----:B------:R-:W-:-:S05]  /*1720*/  MOV R36, RZ ;  /* 0x000000ff00247202 */ /* 0x000fca0000000f00 */
[----:B------:R-:W1:Y:S08]  /*1730*/  @P2 LDC R33, c[0x0][0x3ac] ;  /* 0x0000eb00ff212b82 */ /* 0x000e700000000800 */
[----:B------:R-:W0:Y:S08]  /*1740*/  @!P4 LDC R41, c[0x0][0x3ac] ;  /* 0x0000eb00ff29cb82 */ /* 0x000e300000000800 */
[----:B------:R-:W0:Y:S08]  /*1750*/  @P2 LDC.64 R16, c[0x0][0x388] ;  /* 0x0000e200ff102b82 */ /* 0x000e300000000a00 */
[----:B------:R-:W0:Y:S01]  /*1760*/  @!P5 LDC R34, c[0x0][0x3ac] ;  /* 0x0000eb00ff22db82 */ /* 0x000e220000000800 */
[----:B-1----:R-:W-:-:S05]  /*1770*/  @P2 IMAD R33, R19, R33, R42 ;  /* 0x0000002113212224 */ /* 0x002fca00078e022a */
[----:B------:R-:W-:Y:S02]  /*1780*/  @P2 SHF.L.U32 R33, R33, 0x2, RZ ;  /* 0x0000000221212819 */ /* 0x000fe400000006ff */
[----:B------:R-:W1:Y:S01]  /*1790*/  @!P4 LDC.64 R14, c[0x0][0x388] ;  /* 0x0000e200ff0ecb82 */ /* 0x000e620000000a00 */
[----:B0-----:R-:W-:Y:S01]  /*17a0*/  @!P4 IMAD R41, R39, R41, R10 ;  /* 0x000000292729c224 */ /* 0x001fe200078e020a */
[----:B------:R-:W-:-:S04]  /*17b0*/  CS2R R46, SRZ ;  /* 0x00000000002e7805 */ /* 0x000fc8000001ff00 */
[----:B------:R-:W-:Y:S02]  /*17c0*/  @!P4 SHF.L.U32 R41, R41, 0x2, RZ ;  /* 0x000000022929c819 */ /* 0x000fe400000006ff */
[----:B------:R-:W0:Y:S01]  /*17d0*/  @!P5 LDC.64 R12, c[0x0][0x388] ;  /* 0x0000e200ff0cdb82 */ /* 0x000e220000000a00 */
[----:B------:R-:W-:Y:S01]  /*17e0*/  @P2 IMAD.WIDE R16, R33, 0x4, R16 ;  /* 0x0000000421102825 */ /* 0x000fe200078e0210 */
[----:B------:R-:W-:Y:S02]  /*17f0*/  MOV R33, RZ ;  /* 0x000000ff00217202 */ /* 0x000fe40000000f00 */
[----:B------:R-:W-:Y:S02]  /*1800*/  CS2R R44, SRZ ;  /* 0x00000000002c7805 */ /* 0x000fe4000001ff00 */
[----:B------:R-:W2:Y:S01]  /*1810*/  @P2 LDG.E.CONSTANT R36, desc[UR6][R16.64+0x8] ;  /* 0x0000080610242981 */ /* 0x000ea2000c1e9900 */
[----:B------:R-:W-:Y:S01]  /*1820*/  @!P5 IMAD R42, R39, R34, R42 ;  /* 0x00000022272ad224 */ /* 0x000fe200078e022a */
[----:B------:R-:W-:-:S02]  /*1830*/  MOV R39, RZ ;  /* 0x000000ff00277202 */ /* 0x000fc40000000f00 */
[----:B------:R-:W3:Y:S01]  /*1840*/  @P2 LDG.E.CONSTANT R33, desc[UR6][R16.64+0x4] ;  /* 0x0000040610212981 */ /* 0x000ee2000c1e9900 */
[----:B------:R-:W-:Y:S02]  /*1850*/  MOV R34, RZ ;  /* 0x000000ff00227202 */ /* 0x000fe40000000f00 */
[----:B------:R-:W-:Y:S01]  /*1860*/  @!P5 SHF.L.U32 R43, R42, 0x2, RZ ;  /* 0x000000022a2bd819 */ /* 0x000fe200000006ff */
[----:B------:R-:W5:Y:S01]  /*1870*/  @P2 LDG.E.CONSTANT R39, desc[UR6][R16.64] ;  /* 0x0000000610272981 */ /* 0x000f62000c1e9900 */
[----:B-1----:R-:W-:Y:S01]  /*1880*/  @!P4 IMAD.WIDE R14, R41, 0x4, R14 ;  /* 0x00000004290ec825 */ /* 0x002fe200078e020e */
[----:B------:R-:W-:Y:S02]  /*1890*/  MOV R48, RZ ;  /* 0x000000ff00307202 */ /* 0x000fe40000000f00 */
[----:B------:R1:W5:Y:S01]  /*18a0*/  @P2 LDG.E.CONSTANT R34, desc[UR6][R16.64+0xc] ;  /* 0x00000c0610222981 */ /* 0x000362000c1e9900 */
[----:B------:R-:W-:-:S03]  /*18b0*/  MOV R41, RZ ;  /* 0x000000ff00297202 */ /* 0x000fc60000000f00 */
[----:B------:R-:W5:Y:S01]  /*18c0*/  @!P4 LDG.E.CONSTANT R46, desc[UR6][R14.64+0x8] ;  /* 0x000008060e2ec981 */ /* 0x000f62000c1e9900 */
[----:B0-----:R-:W-:Y:S01]  /*18d0*/  @!P5 IMAD.WIDE R12, R43, 0x4, R12 ;  /* 0x000000042b0cd825 */ /* 0x001fe200078e020c */
[----:B------:R-:W-:Y:S02]  /*18e0*/  CS2R R42, SRZ ;  /* 0x00000000002a7805 */ /* 0x000fe4000001ff00 */
        /* <DEDUP_REMOVED lines=19> */
[----:B----4-:R-:W-:Y:S01]  /*1a20*/  FFMA R27, R15, R27, R36 ;  /* 0x0000001b0f1b7223 */ /* 0x010fe20000000024 */
[C---:B-----5:R-:W-:Y:S01]  /*1a30*/  FMUL R10, R14.reuse, R39 ;  /* 0x000000270e0a7220 */ /* 0x060fe20000400000 */
[----:B------:R-:W-:-:S03]  /*1a40*/  FMUL R19, R14, R34 ;  /* 0x000000220e137220 */ /* 0x000fc60000400000 */
[C---:B------:R-:W-:Y:S01]  /*1a50*/  FFMA R13, R15.reuse, R24, R10 ;  /* 0x000000180f0d7223 */ /* 0x040fe2000000000a */
[C---:B------:R-:W-:Y:S01]  /*1a60*/  FFMA R26, R15.reuse, R26, R33 ;  /* 0x0000001a0f1a7223 */ /* 0x040fe20000000021 */
        /* <DEDUP_REMOVED lines=8> */
[C---:B------:R-:W-:Y:S01]  /*1af0*/  FFMA R43, R17.reuse, R43, R26 ;  /* 0x0000002b112b7223 */ /* 0x040fe2000000001a */
[----:B------:R-:W-:Y:S01]  /*1b00*/  FFMA R28, R17, R41, R28 ;  /* 0x00000029111c7223 */ /* 0x000fe2000000001c */
[----:B------:R-:W-:Y:S02]  /*1b10*/  FMUL R26, R44, 0.09375 ;  /* 0x3dc000002c1a7820 */ /* 0x000fe40000400000 */
[----:B------:R-:W-:Y:S01]  /*1b20*/  FMUL R24, R43, 0.09375 ;  /* 0x3dc000002b187820 */ /* 0x000fe20000400000 */
[----:B------:R-:W-:-:S07]  /*1b30*/  FMUL R27, R28, 0.09375 ;  /* 0x3dc000001c1b7820 */ /* 0x000fce0000400000 */
.L_x_177:
[----:B------:R-:W-:Y:S05]  /*1b40*/  BSYNC.RECONVERGENT B0 ;  /* 0x0000000000007941 */ /* 0x000fea0003800200 */
.L_x_176:
[----:B------:R-:W-:Y:S01]  /*1b50*/  FADD R10, R21, R2 ;  /* 0x00000002150a7221 */ /* 0x000fe20000000000 */
[----:B------:R-:W-:Y:S01]  /*1b60*/  BSSY.RECONVERGENT B0, `(.L_x_178) ;  /* 0x0000068000007945 */ /* 0x000fe20003800200 */
[----:B------:R-:W-:Y:S01]  /*1b70*/  HFMA2 R39, -RZ, RZ, 0, 0 ;  /* 0x00000000ff277431 */ /* 0x000fe200000001ff */
[----:B------:R-:W-:Y:S02]  /*1b80*/  FSETP.GEU.AND P2, PT, R2, -R21, PT ;  /* 0x800000150200720b */ /* 0x000fe40003f4e000 */
[----:B------:R-:W-:Y:S02]  /*1b90*/  CS2R R18, SRZ ;  /* 0x0000000000127805 */ /* 0x000fe4000001ff00 */
[----:B------:R-:W-:Y:S02]  /*1ba0*/  FMNMX R47, R10, R5, !PT ;  /* 0x000000050a2f7209 */ /* 0x000fe40007800000 */
[----:B------:R-:W-:Y:S01]  /*1bb0*/  MOV R41, RZ ;  /* 0x000000ff00297202 */ /* 0x000fe20000000f00 */
[----:B------:R-:W-:Y:S06]  /*1bc0*/  @P1 BRA `(.L_x_179) ;  /* 0x0000000400841947 */ /* 0x000fec0003800000 */
[----:B------:R-:W-:Y:S01]  /*1bd0*/  FFMA R28, R7, R8, -0.5 ;  /* 0xbf000000071c7423 */ /* 0x000fe20000000008 */
[----:B------:R-:W-:Y:S01]  /*1be0*/  FFMA R33, R4, R5, -0.5 ;  /* 0xbf00000004217423 */ /* 0x000fe20000000005 */
[----:B------:R-:W0:Y:S01]  /*1bf0*/  LDCU UR4, c[0x0][0x3a4] ;  /* 0x00007480ff0477ac */ /* 0x000e220008000800 */
[----:B------:R-:W-:Y:S01]  /*1c00*/  MOV R18, RZ ;  /* 0x000000ff00127202 */ /* 0x000fe20000000f00 */
[----:B------:R-:W1:Y:S01]  /*1c10*/  F2I.FLOOR.NTZ R19, R28 ;  /* 0x0000001c00137305 */ /* 0x000e620000207100 */
[----:B------:R-:W-:Y:S01]  /*1c20*/  MOV R41, RZ ;  /* 0x000000ff00297202 */ /* 0x000fe20000000f00 */
[----:B------:R-:W2:Y:S01]  /*1c30*/  LDCU UR5, c[0x0][0x3a8] ;  /* 0x00007500ff0577ac */ /* 0x000ea20008000800 */
[----:B------:R-:W-:Y:S02]  /*1c40*/  MOV R39, RZ ;  /* 0x000000ff00277202 */ /* 0x000fe40000000f00 */
[----:B------:R-:W-:-:S03]  /*1c50*/  MOV R36, RZ ;  /* 0x000000ff00247202 */ /* 0x000fc60000000f00 */
        /* <DEDUP_REMOVED lines=36> */
[----:B------:R-:W-:-:S04]  /*1ea0*/  CS2R R44, SRZ ;  /* 0x00000000002c7805 */ /* 0x000fc8000001ff00 */
[----:B------:R-:W-:Y:S01]  /*1eb0*/  @!P5 SHF.L.U32 R51, R48, 0x2, RZ ;  /* 0x000000023033d819 */ /* 0x000fe200000006ff */
[----:B------:R-:W-:Y:S01]  /*1ec0*/  @P1 IMAD.WIDE R16, R43, 0x4, R16 ;  /* 0x000000042b101825 */ /* 0x000fe200078e0210 */
[----:B------:R-:W-:Y:S02]  /*1ed0*/  CS2R R42, SRZ ;  /* 0x00000000002a7805 */ /* 0x000fe4000001ff00 */
[----:B------:R-:W-:Y:S02]  /*1ee0*/  CS2R R52, SRZ ;  /* 0x0000000000347805 */ /* 0x000fe4000001ff00 */
[----:B------:R-:W2:Y:S04]  /*1ef0*/  @P1 LDG.E.CONSTANT R44, desc[UR6][R16.64+0x8] ;  /* 0x00000806102c1981 */ /* 0x000ea8000c1e9900 */
[----:B------:R-:W3:Y:S01]  /*1f00*/  @P1 LDG.E.CONSTANT R42, desc[UR6][R16.64] ;  /* 0x00000006102a1981 */ /* 0x000ee2000c1e9900 */
[----:B-1----:R-:W-:Y:S01]  /*1f10*/  @!P5 IMAD.WIDE R14, R51, 0x4, R14 ;  /* 0x00000004330ed825 */ /* 0x002fe200078e020e */
[----:B------:R-:W-:-:S02]  /*1f20*/  CS2R R50, SRZ ;  /* 0x0000000000327805 */ /* 0x000fc4000001ff00 */
[----:B------:R-:W4:Y:S04]  /*1f30*/  @P1 LDG.E.CONSTANT R43, desc[UR6][R16.64+0x4] ;  /* 0x00000406102b1981 */ /* 0x000f28000c1e9900 */
[----:B------:R1:W5:Y:S01]  /*1f40*/  @P1 LDG.E.CONSTANT R45, desc[UR6][R16.64+0xc] ;  /* 0x00000c06102d1981 */ /* 0x000362000c1e9900 */
[----:B0-----:R-:W-:Y:S01]  /*1f50*/  @!P4 IMAD.WIDE R12, R49, 0x4, R12 ;  /* 0x00000004310cc825 */ /* 0x001fe200078e020c */
[----:B------:R-:W-:Y:S02]  /*1f60*/  CS2R R48, SRZ ;  /* 0x0000000000307805 */ /* 0x000fe4000001ff00 */
[----:B------:R-:W-:Y:S01]  /*1f70*/  MOV R46, RZ ;  /* 0x000000ff002e7202 */ /* 0x000fe20000000f00 */
[----:B------:R-:W5:Y:S04]  /*1f80*/  @!P5 LDG.E.CONSTANT R50, desc[UR6][R14.64] ;  /* 0x000000060e32d981 */ /* 0x000f68000c1e9900 */
[----:B------:R-:W5:Y:S04]  /*1f90*/  @!P4 LDG.E.CONSTANT R54, desc[UR6][R12.64] ;  /* 0x000000060c36c981 */ /* 0x000f68000c1e9900 */
[----:B------:R-:W5:Y:S04]  /*1fa0*/  @!P4 LDG.E.CONSTANT R53, desc[UR6][R12.64+0x4] ;  /* 0x000004060c35c981 */ /* 0x000f68000c1e9900 */
[----:B------:R-:W5:Y:S04]  /*1fb0*/  @!P4 LDG.E.CONSTANT R52, desc[UR6][R12.64+0x8] ;  /* 0x000008060c34c981 */ /* 0x000f68000c1e9900 */
[----:B------:R0:W5:Y:S04]  /*1fc0*/  @!P4 LDG.E.CONSTANT R51, desc[UR6][R12.64+0xc] ;  /* 0x00000c060c33c981 */ /* 0x000168000c1e9900 */
[----:B------:R-:W5:Y:S04]  /*1fd0*/  @!P5 LDG.E.CONSTANT R49, desc[UR6][R14.64+0x4] ;  /* 0x000004060e31d981 */ /* 0x000f68000c1e9900 */
[----:B------:R-:W5:Y:S04]  /*1fe0*/  @!P5 LDG.E.CONSTANT R48, desc[UR6][R14.64+0x8] ;  /* 0x000008060e30d981 */ /* 0x000f68000c1e9900 */
[----:B------:R3:W5:Y:S01]  /*1ff0*/  @!P5 LDG.E.CONSTANT R46, desc[UR6][R14.64+0xc] ;  /* 0x00000c060e2ed981 */ /* 0x000762000c1e9900 */
[----:B------:R-:W-:-:S02]  /*2000*/  I2FP.F32.S32 R34, R34 ;  /* 0x0000002200227245 */ /* 0x000fc40000201400 */
[----:B------:R-:W-:-:S03]  /*2010*/  I2FP.F32.S32 R19, R19 ;  /* 0x0000001300137245 */ /* 0x000fc60000201400 */
[----:B------:R-:W-:Y:S02]  /*2020*/  FADD R34, R33, -R34 ;  /* 0x8000002221227221 */ /* 0x000fe40000000000 */
[----:B------:R-:W-:Y:S02]  /*2030*/  FADD R19, R28, -R19 ;  /* 0x800000131c137221 */ /* 0x000fe40000000000 */
[C---:B-1----:R-:W-:Y:S02]  /*2040*/  FADD R16, -R34.reuse, 1 ;  /* 0x3f80000022107421 */ /* 0x042fe40000000100 */
[C---:B------:R-:W-:Y:S02]  /*2050*/  FADD R17, -R19.reuse, 1 ;  /* 0x3f80000013117421 */ /* 0x040fe40000000100 */
[-C--:B0-----:R-:W-:Y:S02]  /*2060*/  FMUL R12, R19, R16.reuse ;  /* 0x00000010130c7220 */ /* 0x081fe40000400000 */
[----:B------:R-:W-:Y:S01]  /*2070*/  FMUL R16, R17, R16 ;  /* 0x0000001011107220 */ /* 0x000fe20000400000 */
        /* <DEDUP_REMOVED lines=11> */
[----:B------:R-:W-:-:S03]  /*2130*/  FFMA R14, R17, R53, R14 ;  /* 0x00000035110e7223 */ /* 0x000fc6000000000e */
[----:B------:R-:W-:Y:S01]  /*2140*/  FFMA R18, R13, R50, R18 ;  /* 0x000000320d127223 */ /* 0x000fe20000000012 */
[C---:B------:R-:W-:Y:S01]  /*2150*/  FFMA R39, R17.reuse, R52, R39 ;  /* 0x0000003411277223 */ /* 0x040fe20000000027 */
[----:B------:R-:W-:Y:S02]  /*2160*/  FFMA R51, R17, R51, R36 ;  /* 0x0000003311337223 */ /* 0x000fe40000000024 */
[----:B------:R-:W-:Y:S01]  /*2170*/  FMUL R19, R18, 0.09375 ;  /* 0x3dc0000012137820 */ /* 0x000fe20000400000 */
[C---:B------:R-:W-:Y:S01]  /*2180*/  FFMA R14, R13.reuse, R49, R14 ;  /* 0x000000310d0e7223 */ /* 0x040fe2000000000e */
[C---:B------:R-:W-:Y:S01]  /*2190*/  FFMA R39, R13.reuse, R48, R39 ;  /* 0x000000300d277223 */ /* 0x040fe20000000027 */
[----:B------:R-:W-:Y:S02]  /*21a0*/  FFMA R46, R13, R46, R51 ;  /* 0x0000002e0d2e7223 */ /* 0x000fe40000000033 */
[----:B------:R-:W-:Y:S01]  /*21b0*/  FMUL R18, R14, 0.09375 ;  /* 0x3dc000000e127820 */ /* 0x000fe20000400000 */
[----:B------:R-:W-:Y:S01]  /*21c0*/  FMUL R39, R39, 0.09375 ;  /* 0x3dc0000027277820 */ /* 0x000fe20000400000 */
[----:B------:R-:W-:-:S07]  /*21d0*/  FMUL R41, R46, 0.09375 ;  /* 0x3dc000002e297820 */ /* 0x000fce0000400000 */
.L_x_179:
[----:B------:R-:W-:Y:S05]  /*21e0*/  BSYNC.RECONVERGENT B0 ;  /* 0x0000000000007941 */ /* 0x000fea0003800200 */
.L_x_178:
[----:B------:R-:W-:Y:S01]  /*21f0*/  FSETP.GT.OR P2, PT, R47, 1, !P2 ;  /* 0x3f8000002f00780b */ /* 0x000fe20005744400 */
[----:B------:R-:W-:Y:S01]  /*2200*/  BSSY.RECONVERGENT B0, `(.L_x_180) ;  /* 0x0000067000007945 */ /* 0x000fe20003800200 */
[----:B------:R-:W-:Y:S01]  /*2210*/  FSETP.GT.AND P1, PT, R8, 1, PT ;  /* 0x3f8000000800780b */ /* 0x000fe20003f24000 */
[----:B------:R-:W-:Y:S01]  /*2220*/  HFMA2 R28, -RZ, RZ, 0, 0 ;  /* 0x00000000ff1c7431 */ /* 0x000fe200000001ff */
[----:B------:R-:W-:Y:S01]  /*2230*/  MOV R33, RZ ;  /* 0x000000ff00217202 */ /* 0x000fe20000000f00 */
[----:B------:R-:W-:Y:S01]  /*2240*/  HFMA2 R36, -RZ, RZ, 0, 0 ;  /* 0x00000000ff247431 */ /* 0x000fe200000001ff */
[----:B------:R-:W-:Y:S02]  /*2250*/  FSETP.LT.OR P1, PT, R2, R21, P1 ;  /* 0x000000150200720b */ /* 0x000fe40000f21400 */
[----:B------:R-:W-:-:S05]  /*2260*/  MOV R34, RZ ;  /* 0x000000ff00227202 */ /* 0x000fca0000000f00 */
[----:B------:R-:W-:Y:S06]  /*2270*/  @P2 BRA `(.L_x_181) ;  /* 0x00000004007c2947 */ /* 0x000fec0003800000 */
        /* <DEDUP_REMOVED lines=44> */
[----:B------:R-:W-:-:S03]  /*2540*/  CS2R R46, SRZ ;  /* 0x00000000002e7805 */ /* 0x000fc6000001ff00 */
[----:B------:R-:W-:Y:S01]  /*2550*/  @!P5 IMAD R52, R52, R48, R49 ;  /* 0x000000303434d224 */ /* 0x000fe200078e0231 */
[----:B------:R-:W-:Y:S02]  /*2560*/  CS2R R48, SRZ ;  /* 0x0000000000307805 */ /* 0x000fe4000001ff00 */
[----:B------:R-:W2:Y:S01]  /*2570*/  @P2 LDG.E.CONSTANT R46, desc[UR6][R16.64+0x4] ;  /* 0x00000406102e2981 */ /* 0x000ea2000c1e9900 */
[----:B------:R-:W-:Y:S02]  /*2580*/  CS2R R54, SRZ ;  /* 0x0000000000367805 */ /* 0x000fe4000001ff00 */
[----:B------:R-:W-:Y:S01]  /*2590*/  @!P5 SHF.L.U32 R53, R52, 0x2, RZ ;  /* 0x000000023435d819 */ /* 0x000fe200000006ff */
[----:B------:R-:W3:Y:S04]  /*25a0*/  @P2 LDG.E.CONSTANT R47, desc[UR6][R16.64+0xc] ;  /* 0x00000c06102f2981 */ /* 0x000ee8000c1e9900 */
[----:B------:R-:W4:Y:S04]  /*25b0*/  @P2 LDG.E.CONSTANT R49, desc[UR6][R16.64] ;  /* 0x0000000610312981 */ /* 0x000f28000c1e9900 */
[----:B------:R0:W5:Y:S01]  /*25c0*/  @P2 LDG.E.CONSTANT R48, desc[UR6][R16.64+0x8] ;  /* 0x0000080610302981 */ /* 0x000162000c1e9900 */
[----:B-1----:R-:W-:Y:S01]  /*25d0*/  @!P4 IMAD.WIDE R14, R51, 0x4, R14 ;  /* 0x00000004330ec825 */ /* 0x002fe200078e020e */
[----:B------:R-:W-:-:S03]  /*25e0*/  CS2R R50, SRZ ;  /* 0x0000000000327805 */ /* 0x000fc6000001ff00 */
[----:B0-----:R-:W-:Y:S01]  /*25f0*/  @!P5 IMAD.WIDE R12, R53, 0x4, R12 ;  /* 0x00000004350cd825 */ /* 0x001fe200078e020c */
[----:B------:R-:W-:Y:S01]  /*2600*/  CS2R R52, SRZ ;  /* 0x0000000000347805 */ /* 0x000fe2000001ff00 */
[----:B------:R-:W3:Y:S04]  /*2610*/  @!P4 LDG.E.CONSTANT R57, desc[UR6][R14.64] ;  /* 0x000000060e39c981 */ /* 0x000ee8000c1e9900 */
[----:B------:R-:W3:Y:S04]  /*2620*/  @!P4 LDG.E.CONSTANT R56, desc[UR6][R14.64+0x4] ;  /* 0x000004060e38c981 */ /* 0x000ee8000c1e9900 */
[----:B------:R-:W3:Y:S04]  /*2630*/  @!P4 LDG.E.CONSTANT R55, desc[UR6][R14.64+0x8] ;  /* 0x000008060e37c981 */ /* 0x000ee8000c1e9900 */
[----:B------:R0:W3:Y:S04]  /*2640*/  @!P4 LDG.E.CONSTANT R54, desc[UR6][R14.64+0xc] ;  /* 0x00000c060e36c981 */ /* 0x0000e8000c1e9900 */
[----:B------:R-:W3:Y:S04]  /*2650*/  @!P5 LDG.E.CONSTANT R53, desc[UR6][R12.64] ;  /* 0x000000060c35d981 */ /* 0x000ee8000c1e9900 */
[----:B------:R-:W3:Y:S04]  /*2660*/  @!P5 LDG.E.CONSTANT R52, desc[UR6][R12.64+0x4] ;  /* 0x000004060c34d981 */ /* 0x000ee8000c1e9900 */
[----:B------:R-:W3:Y:S04]  /*2670*/  @!P5 LDG.E.CONSTANT R51, desc[UR6][R12.64+0x8] ;  /* 0x000008060c33d981 */ /* 0x000ee8000c1e9900 */
[----:B------:R5:W3:Y:S01]  /*2680*/  @!P5 LDG.E.CONSTANT R50, desc[UR6][R12.64+0xc] ;  /* 0x00000c060c32d981 */ /* 0x000ae2000c1e9900 */
[----:B------:R-:W-:-:S02]  /*2690*/  I2FP.F32.S32 R17, R42 ;  /* 0x0000002a00117245 */ /* 0x000fc40000201400 */
[----:B------:R-:W-:-:S03]  /*26a0*/  I2FP.F32.S32 R33, R33 ;  /* 0x0000002100217245 */ /* 0x000fc60000201400 */
[----:B------:R-:W-:Y:S02]  /*26b0*/  FADD R36, R36, -R17 ;  /* 0x8000001124247221 */ /* 0x000fe40000000000 */
[----:B------:R-:W-:Y:S02]  /*26c0*/  FADD R33, R34, -R33 ;  /* 0x8000002122217221 */ /* 0x000fe40000000000 */
[C---:B------:R-:W-:Y:S02]  /*26d0*/  FADD R16, -R36.reuse, 1 ;  /* 0x3f80000024107421 */ /* 0x040fe40000000100 */
[C---:B------:R-:W-:Y:S02]  /*26e0*/  FADD R17, -R33.reuse, 1 ;  /* 0x3f80000021117421 */ /* 0x040fe40000000100 */
[-C--:B------:R-:W-:Y:S02]  /*26f0*/  FMUL R34, R33, R16.reuse ;  /* 0x0000001021227220 */ /* 0x080fe40000400000 */
[----:B------:R-:W-:Y:S01]  /*2700*/  FMUL R16, R17, R16 ;  /* 0x0000001011107220 */ /* 0x000fe20000400000 */
[----:B0-----:R-:W-:Y:S01]  /*2710*/  FMUL R15, R36, R17 ;  /* 0x00000011240f7220 */ /* 0x001fe20000400000 */
[----:B------:R-:W-:Y:S01]  /*2720*/  FMUL R14, R33, R36 ;  /* 0x00000024210e7220 */ /* 0x000fe20000400000 */
[C---:B--2---:R-:W-:Y:S01]  /*2730*/  FMUL R46, R34.reuse, R46 ;  /* 0x0000002e222e7220 */ /* 0x044fe20000400000 */
[C---:B----4-:R-:W-:Y:S01]  /*2740*/  FMUL R49, R34.reuse, R49 ;  /* 0x0000003122317220 */ /* 0x050fe20000400000 */
[C---:B-----5:R-:W-:Y:S01]  /*2750*/  FMUL R13, R34.reuse, R48 ;  /* 0x00000030220d7220 */ /* 0x060fe20000400000 */
[----:B---3--:R-:W-:-:S02]  /*2760*/  FMUL R34, R34, R47 ;  /* 0x0000002f22227220 */ /* 0x008fc40000400000 */
[C---:B------:R-:W-:Y:S01]  /*2770*/  FFMA R28, R16.reuse, R28, R49 ;  /* 0x0000001c101c7223 */ /* 0x040fe20000000031 */
        /* <DEDUP_REMOVED lines=11> */
[----:B------:R-:W-:Y:S01]  /*2830*/  FMUL R36, R53, 0.09375 ;  /* 0x3dc0000035247820 */ /* 0x000fe20000400000 */
[----:B------:R-:W-:Y:S01]  /*2840*/  FMUL R33, R45, 0.09375 ;  /* 0x3dc000002d217820 */ /* 0x000fe20000400000 */
[----:B------:R-:W-:Y:S01]  /*2850*/  FMUL R28, R44, 0.09375 ;  /* 0x3dc000002c1c7820 */ /* 0x000fe20000400000 */
[----:B------:R-:W-:-:S07]  /*2860*/  FMUL R34, R43, 0.09375 ;  /* 0x3dc000002b227820 */ /* 0x000fce0000400000 */
.L_x_181:
[----:B------:R-:W-:Y:S05]  /*2870*/  BSYNC.RECONVERGENT B0 ;  /* 0x0000000000007941 */ /* 0x000fea0003800200 */
.L_x_180:
[----:B------:R-:W-:Y:S01]  /*2880*/  PLOP3.LUT P2, PT, P1, P0, PT, 0xf8, 0x8f ;  /* 0x00000000008f781c */ /* 0x000fe20000f41f70 */
[----:B------:R-:W-:Y:S01]  /*2890*/  FADD R45, R35, R30 ;  /* 0x0000001e232d7221 */ /* 0x000fe20000000000 */
[----:B------:R-:W-:Y:S01]  /*28a0*/  BSSY.RECONVERGENT B0, `(.L_x_182) ;  /* 0x000006b000007945 */ /* 0x000fe20003800200 */
[----:B------:R-:W-:Y:S02]  /*28b0*/  HFMA2 R30, -RZ, RZ, 0, 0 ;  /* 0x00000000ff1e7431 */ /* 0x000fe400000001ff */
[----:B------:R-:W-:Y:S01]  /*28c0*/  FADD R43, R37, R32 ;  /* 0x00000020252b7221 */ /* 0x000fe20000000000 */
[----:B------:R-:W-:Y:S02]  /*28d0*/  HFMA2 R35, -RZ, RZ, 0, 0 ;  /* 0x00000000ff237431 */ /* 0x000fe400000001ff */
[----:B------:R-:W-:Y:S01]  /*28e0*/  FADD R29, R38, R29 ;  /* 0x0000001d261d7221 */ /* 0x000fe20000000000 */
[----:B------:R-:W-:Y:S02]  /*28f0*/  MOV R32, RZ ;  /* 0x000000ff00207202 */ /* 0x000fe40000000f00 */
[----:B------:R-:W-:-:S02]  /*2900*/  MOV R37, RZ ;  /* 0x000000ff00257202 */ /* 0x000fc40000000f00 */
[----:B------:R-:W-:Y:S05]  /*2910*/  @P2 BRA `(.L_x_183) ;  /* 0x00000004008c2947 */ /* 0x000fea0003800000 */
        /* <DEDUP_REMOVED lines=31> */
[----:B------:R-:W-:-:S02]  /*2b10*/  ISETP.LT.OR P4, PT, R32, -0x1, !P4 ;  /* 0xffffffff2000780c */ /* 0x000fc40006781670 */
[----:B------:R-:W-:Y:S02]  /*2b20*/  MOV R50, RZ ;  /* 0x000000ff00327202 */ /* 0x000fe40000000f00 */
[----:B------:R-:W-:-:S05]  /*2b30*/  ISETP.GE.OR P4, PT, R52, UR5, P4 ;  /* 0x0000000534007c0c */ /* 0x000fca000a786670 */
[----:B------:R-:W0:Y:S08]  /*2b40*/  @P2 LDC R46, c[0x0][0x3ac] ;  /* 0x0000eb00ff2e2b82 */ /* 0x000e300000000800 */
[----:B------:R-:W1:Y:S08]  /*2b50*/  @!P5 LDC R54, c[0x0][0x3ac] ;  /* 0x0000eb00ff36db82 */ /* 0x000e700000000800 */
[----:B------:R-:W1:Y:S08]  /*2b60*/  @P2 LDC.64 R16, c[0x0][0x388] ;  /* 0x0000e200ff102b82 */ /* 0x000e700000000a00 */
[----:B------:R-:W1:Y:S01]  /*2b70*/  @!P5 LDC.64 R14, c[0x0][0x388] ;  /* 0x0000e200ff0edb82 */ /* 0x000e620000000a00 */
[----:B0-----:R-:W-:Y:S01]  /*2b80*/  @P2 IMAD R12, R32, R46, R51 ;  /* 0x0000002e200c2224 */ /* 0x001fe200078e0233 */
[----:B------:R-:W-:-:S04]  /*2b90*/  MOV R46, RZ ;  /* 0x000000ff002e7202 */ /* 0x000fc80000000f00 */
[----:B------:R-:W-:Y:S02]  /*2ba0*/  @P2 SHF.L.U32 R49, R12, 0x2, RZ ;  /* 0x000000020c312819 */ /* 0x000fe400000006ff */
[----:B------:R-:W0:Y:S01]  /*2bb0*/  @!P4 LDC R53, c[0x0][0x3ac] ;  /* 0x0000eb00ff35cb82 */ /* 0x000e220000000800 */
[----:B-1----:R-:W-:-:S05]  /*2bc0*/  @!P5 IMAD R54, R52, R54, R47 ;  /* 0x000000363436d224 */ /* 0x002fca00078e022f */
[----:B------:R-:W-:Y:S02]  /*2bd0*/  @!P5 SHF.L.U32 R55, R54, 0x2, RZ ;  /* 0x000000023637d819 */ /* 0x000fe400000006ff */
[----:B------:R-:W1:Y:S01]  /*2be0*/  @!P4 LDC.64 R12, c[0x0][0x388] ;  /* 0x0000e200ff0ccb82 */ /* 0x000e620000000a00 */
[----:B------:R-:W-:Y:S01]  /*2bf0*/  @P2 IMAD.WIDE R16, R49, 0x4, R16 ;  /* 0x0000000431102825 */ /* 0x000fe200078e0210 */
[----:B------:R-:W-:Y:S02]  /*2c00*/  CS2R R48, SRZ ;  /* 0x0000000000307805 */ /* 0x000fe4000001ff00 */
[----:B------:R-:W-:Y:S02]  /*2c10*/  MOV R54, RZ ;  /* 0x000000ff00367202 */ /* 0x000fe40000000f00 */
[----:B------:R-:W2:Y:S01]  /*2c20*/  @P2 LDG.E.CONSTANT R50, desc[UR6][R16.64] ;  /* 0x0000000610322981 */ /* 0x000ea2000c1e9900 */
[----:B------:R-:W-:-:S03]  /*2c30*/  @!P5 IMAD.WIDE R14, R55, 0x4, R14 ;  /* 0x00000004370ed825 */ /* 0x000fc600078e020e */
[----:B------:R-:W3:Y:S04]  /*2c40*/  @P2 LDG.E.CONSTANT R46, desc[UR6][R16.64+0x4] ;  /* 0x00000406102e2981 */ /* 0x000ee8000c1e9900 */
[----:B------:R-:W4:Y:S01]  /*2c50*/  @P2 LDG.E.CONSTANT R49, desc[UR6][R16.64+0x8] ;  /* 0x0000080610312981 */ /* 0x000f22000c1e9900 */
[----:B0-----:R-:W-:-:S03]  /*2c60*/  @!P4 IMAD R55, R52, R53, R51 ;  /* 0x000000353437c224 */ /* 0x001fc600078e0233 */
[----:B------:R0:W5:Y:S01]  /*2c70*/  @P2 LDG.E.CONSTANT R48, desc[UR6][R16.64+0xc] ;  /* 0x00000c0610302981 */ /* 0x000162000c1e9900 */
[----:B------:R-:W-:Y:S02]  /*2c80*/  CS2R R52, SRZ ;  /* 0x0000000000347805 */ /* 0x000fe4000001ff00 */
[----:B------:R-:W-:Y:S02]  /*2c90*/  MOV R51, RZ ;  /* 0x000000ff00337202 */ /* 0x000fe40000000f00 */
[----:B------:R-:W-:Y:S01]  /*2ca0*/  @!P4 SHF.L.U32 R55, R55, 0x2, RZ ;  /* 0x000000023737c819 */ /* 0x000fe200000006ff */
[----:B------:R-:W5:Y:S01]  /*2cb0*/  @!P5 LDG.E.CONSTANT R54, desc[UR6][R14.64] ;  /* 0x000000060e36d981 */ /* 0x000f62000c1e9900 */
[----:B------:R-:W-:-:S03]  /*2cc0*/  MOV R56, RZ ;  /* 0x000000ff00387202 */ /* 0x000fc60000000f00 */
[----:B-1----:R-:W-:Y:S01]  /*2cd0*/  @!P4 IMAD.WIDE R12, R55, 0x4, R12 ;  /* 0x00000004370cc825 */ /* 0x002fe200078e020c */
[----:B------:R-:W-:Y:S02]  /*2ce0*/  MOV R55, RZ ;  /* 0x000000ff00377202 */ /* 0x000fe40000000f00 */
[----:B0-----:R-:W-:Y:S01]  /*2cf0*/  CS2R R16, SRZ ;  /* 0x0000000000107805 */ /* 0x001fe2000001ff00 */
        /* <DEDUP_REMOVED lines=8> */
[----:B0-----:R-:W-:-:S03]  /*2d80*/  I2FP.F32.S32 R14, R47 ;  /* 0x0000002f000e7245 */ /* 0x001fc60000201400 */
[----:B------:R-:W-:Y:S02]  /*2d90*/  FADD R15, R35, -R32 ;  /* 0x80000020230f7221 */ /* 0x000fe40000000000 */
[----:B------:R-:W-:Y:S02]  /*2da0*/  FADD R14, R37, -R14 ;  /* 0x8000000e250e7221 */ /* 0x000fe40000000000 */
[C---:B------:R-:W-:Y:S02]  /*2db0*/  FADD R35, -R15.reuse, 1 ;  /* 0x3f8000000f237421 */ /* 0x040fe40000000100 */
[C---:B------:R-:W-:Y:S02]  /*2dc0*/  FADD R32, -R14.reuse, 1 ;  /* 0x3f8000000e207421 */ /* 0x040fe40000000100 */
[C---:B------:R-:W-:Y:S01]  /*2dd0*/  FMUL R37, R14.reuse, R35 ;  /* 0x000000230e257220 */ /* 0x040fe20000400000 */
        /* <DEDUP_REMOVED lines=17> */
[----:B------:R-:W-:Y:S01]  /*2ef0*/  FMUL R35, R13, 0.0625 ;  /* 0x3d8000000d237820 */ /* 0x000fe20000400000 */
[----:B------:R-:W-:Y:S01]  /*2f00*/  FFMA R17, R14, R17, R52 ;  /* 0x000000110e117223 */ /* 0x000fe20000000034 */
[----:B------:R-:W-:Y:S01]  /*2f10*/  FMUL R32, R38, 0.0625 ;  /* 0x3d80000026207820 */ /* 0x000fe20000400000 */
[----:B------:R-:W-:Y:S02]  /*2f20*/  FFMA R16, R14, R16, R51 ;  /* 0x000000100e107223 */ /* 0x000fe40000000033 */
[----:B------:R-:W-:Y:S02]  /*2f30*/  FMUL R30, R17, 0.0625 ;  /* 0x3d800000111e7820 */ /* 0x000fe40000400000 */
[----:B------:R-:W-:-:S07]  /*2f40*/  FMUL R37, R16, 0.0625 ;  /* 0x3d80000010257820 */ /* 0x000fce0000400000 */
.L_x_183:
[----:B------:R-:W-:Y:S05]  /*2f50*/  BSYNC.RECONVERGENT B0 ;  /* 0x0000000000007941 */ /* 0x000fea0003800200 */
.L_x_182:
[----:B------:R-:W-:Y:S01]  /*2f60*/  FSETP.GT.AND P2, PT, R10, 1, PT ;  /* 0x3f8000000a00780b */ /* 0x000fe20003f44000 */
[----:B------:R-:W-:Y:S01]  /*2f70*/  FADD R20, R25, R20 ;  /* 0x0000001419147221 */ /* 0x000fe20000000000 */
[----:B------:R-:W-:Y:S01]  /*2f80*/  BSSY.RECONVERGENT B0, `(.L_x_184) ;  /* 0x000006b000007945 */ /* 0x000fe20003800200 */
[----:B------:R-:W-:Y:S01]  /*2f90*/  HFMA2 R13, -RZ, RZ, 0, 0 ;  /* 0x00000000ff0d7431 */ /* 0x000fe200000001ff */
[----:B------:R-:W-:Y:S01]  /*2fa0*/  FSETP.LT.OR P6, PT, R2, -R21, P2 ;  /* 0x800000150200720b */ /* 0x000fe200017c1400 */
[----:B------:R-:W-:Y:S01]  /*2fb0*/  FADD R25, R43, R24 ;  /* 0x000000182b197221 */ /* 0x000fe20000000000 */
[----:B------:R-:W-:Y:S01]  /*2fc0*/  FADD R26, R29, R26 ;  /* 0x0000001a1d1a7221 */ /* 0x000fe20000000000 */
[----:B------:R-:W-:Y:S01]  /*2fd0*/  FADD R22, R45, R22 ;  /* 0x000000162d167221 */ /* 0x000fe20000000000 */
[----:B------:R-:W-:Y:S01]  /*2fe0*/  PLOP3.LUT P2, PT, P6, P0, PT, 0xf8, 0x8f ;  /* 0x00000000008f781c */ /* 0x000fe20003741f70 */
[----:B------:R-:W-:Y:S01]  /*2ff0*/  FADD R24, R20, R27 ;  /* 0x0000001b14187221 */ /* 0x000fe20000000000 */
[----:B------:R-:W-:-:S02]  /*3000*/  P2R R12, PR, RZ, 0x40 ;  /* 0x00000040ff0c7803 */ /* 0x000fc40000000000 */
[----:B------:R-:W-:Y:S02]  /*3010*/  CS2R R42, SRZ ;  /* 0x00000000002a7805 */ /* 0x000fe4000001ff00 */
[----:B------:R-:W-:-:S07]  /*3020*/  MOV R14, RZ ;  /* 0x000000ff000e7202 */ /* 0x000fce0000000f00 */
[----:B------:R-:W-:Y:S05]  /*3030*/  @P2 BRA `(.L_x_185) ;  /* 0x00000004007c2947 */ /* 0x000fea0003800000 */
[----:B------:R-:W-:Y:S01]  /*3040*/  FFMA R29, R7, R10, -0.5 ;  /* 0xbf000000071d7423 */ /* 0x000fe2000000000a */
[----:B------:R-:W-:Y:S01]  /*3050*/  FFMA R38, R4, R9, -0.5 ;  /* 0xbf00000004267423 */ /* 0x000fe20000000009 */
[----:B------:R-:W0:Y:S01]  /*3060*/  LDCU UR4, c[0x0][0x3a4] ;  /* 0x00007480ff0477ac */ /* 0x000e220008000800 */
[----:B------:R-:W-:Y:S01]  /*3070*/  CS2R R44, SRZ ;  /* 0x00000000002c7805 */ /* 0x000fe2000001ff00 */
[----:B------:R-:W0:Y:S01]  /*3080*/  F2I.FLOOR.NTZ R27, R29 ;  /* 0x0000001d001b7305 */ /* 0x000e220000207100 */
[----:B------:R-:W-:Y:S01]  /*3090*/  MOV R43, RZ ;  /* 0x000000ff002b7202 */ /* 0x000fe20000000f00 */
[----:B------:R-:W1:Y:S06]  /*30a0*/  LDCU UR5, c[0x0][0x3a8] ;  /* 0x00007500ff0577ac */ /* 0x000e6c0008000800 */
[----:B------:R-:W1:Y:S01]  /*30b0*/  F2I.FLOOR.NTZ R42, R38 ;  /* 0x00000026002a7305 */ /* 0x000e620000207100 */
[----:B0-----:R-:W-:-:S04]  /*30c0*/  ISETP.GE.AND P4, PT, R27, UR4, PT ;  /* 0x000000041b007c0c */ /* 0x001fc8000bf86270 */
[----:B------:R-:W-:Y:S02]  /*30d0*/  ISETP.GT.AND P4, PT, R27, -0x1, !P4 ;  /* 0xffffffff1b00780c */ /* 0x000fe40006784270 */
[----:B-1----:R-:W-:-:S04]  /*30e0*/  ISETP.GE.AND P2, PT, R42, UR5, PT ;  /* 0x000000052a007c0c */ /* 0x002fc8000bf46270 */
[----:B------:R-:W-:-:S04]  /*30f0*/  ISETP.GT.AND P2, PT, R42, -0x1, !P2 ;  /* 0xffffffff2a00780c */ /* 0x000fc80005744270 */
[----:B------:R-:W-:-:S13]  /*3100*/  PLOP3.LUT P5, PT, P4, P2, PT, 0x80, 0x8 ;  /* 0x000000000008781c */ /* 0x000fda00027a5070 */
[----:B------:R-:W0:Y:S08]  /*3110*/  @P5 LDC R13, c[0x0][0x3ac] ;  /* 0x0000eb00ff0d5b82 */ /* 0x000e300000000800 */
[----:B------:R-:W1:Y:S01]  /*3120*/  @P5 LDC.64 R14, c[0x0][0x388] ;  /* 0x0000e200ff0e5b82 */ /* 0x000e620000000a00 */
[----:B------:R-:W-:Y:S01]  /*3130*/  IADD3 R51, PT, PT, R27, 0x1, RZ ;  /* 0x000000011b337810 */ /* 0x000fe20007ffe0ff */
        /* <DEDUP_REMOVED lines=9> */
[----:B------:R-:W-:Y:S02]  /*31d0*/  CS2R R48, SRZ ;  /* 0x0000000000307805 */ /* 0x000fe4000001ff00 */
[----:B------:R-:W-:Y:S02]  /*31e0*/  CS2R R46, SRZ ;  /* 0x00000000002e7805 */ /* 0x000fe4000001ff00 */
[----:B------:R-:W-:-:S04]  /*31f0*/  ISETP.GT.AND P5, PT, R27, -0x2, !P5 ;  /* 0xfffffffe1b00780c */ /* 0x000fc80006fa4270 */
[----:B------:R-:W-:Y:S02]  /*3200*/  PLOP3.LUT P2, PT, P5, P2, PT, 0x80, 0x8 ;  /* 0x000000000008781c */ /* 0x000fe40002f45070 */
[C---:B------:R-:W-:Y:S02]  /*3210*/  IADD3 R52, PT, PT, R42.reuse, 0x1, RZ ;  /* 0x000000012a347810 */ /* 0x040fe40007ffe0ff */
[----:B------:R-:W-:-:S09]  /*3220*/  ISETP.LT.OR P4, PT, R42, -0x1, !P4 ;  /* 0xffffffff2a00780c */ /* 0x000fd20006781670 */
[----:B------:R-:W1:Y:S01]  /*3230*/  @P2 LDC R20, c[0x0][0x3ac] ;  /* 0x0000eb00ff142b82 */ /* 0x000e620000000800 */
[----:B------:R-:W-:Y:S02]  /*3240*/  ISETP.LT.OR P5, PT, R42, -0x1, !P5 ;  /* 0xffffffff2a00780c */ /* 0x000fe40006fa1670 */
[----:B------:R-:W-:-:S05]  /*3250*/  ISETP.GE.OR P4, PT, R52, UR5, P4 ;  /* 0x0000000534007c0c */ /* 0x000fca000a786670 */
[----:B------:R-:W0:Y:S01]  /*3260*/  @P2 LDC.64 R16, c[0x0][0x388] ;  /* 0x0000e200ff102b82 */ /* 0x000e220000000a00 */
[----:B------:R-:W-:-:S07]  /*3270*/  ISETP.GE.OR P5, PT, R52, UR5, P5 ;  /* 0x0000000534007c0c */ /* 0x000fce000afa6670 */
[----:B------:R-:W0:Y:S01]  /*3280*/  @!P4 LDC R50, c[0x0][0x3ac] ;  /* 0x0000eb00ff32cb82 */ /* 0x000e220000000800 */
[----:B-1----:R-:W-:-:S07]  /*3290*/  @P2 IMAD R20, R42, R20, R51 ;  /* 0x000000142a142224 */ /* 0x002fce00078e0233 */
[----:B------:R-:W1:Y:S01]  /*32a0*/  @!P5 LDC R53, c[0x0][0x3ac] ;  /* 0x0000eb00ff35db82 */ /* 0x000e620000000800 */
[----:B------:R-:W-:-:S07]  /*32b0*/  @P2 SHF.L.U32 R21, R20, 0x2, RZ ;  /* 0x0000000214152819 */ /* 0x000fce00000006ff */
[----:B0-----:R-:W0:Y:S01]  /*32c0*/  @!P5 LDC.64 R14, c[0x0][0x388] ;  /* 0x0000e200ff0edb82 */ /* 0x001e220000000a00 */
[----:B------:R-:W-:-:S05]  /*32d0*/  @P2 IMAD.WIDE R20, R21, 0x4, R16 ;  /* 0x0000000415142825 */ /* 0x000fca00078e0210 */
[----:B------:R-:W2:Y:S02]  /*32e0*/  @P2 LDG.E.CONSTANT R49, desc[UR6][R20.64] ;  /* 0x0000000614312981 */ /* 0x000ea4000c1e9900 */
[----:B------:R-:W0:Y:S01]  /*32f0*/  @!P4 LDC.64 R16, c[0x0][0x388] ;  /* 0x0000e200ff10cb82 */ /* 0x000e220000000a00 */
[C---:B------:R-:W-:Y:S01]  /*3300*/  @!P4 IMAD R50, R52.reuse, R50, R27 ;  /* 0x000000323432c224 */ /* 0x040fe200078e021b */
[----:B------:R-:W3:Y:S04]  /*3310*/  @P2 LDG.E.CONSTANT R46, desc[UR6][R20.64+0x4] ;  /* 0x00000406142e2981 */ /* 0x000ee8000c1e9900 */
[----:B------:R-:W4:Y:S04]  /*3320*/  @P2 LDG.E.CONSTANT R48, desc[UR6][R20.64+0x8] ;  /* 0x0000080614302981 */ /* 0x000f28000c1e9900 */
[----:B------:R1:W5:Y:S01]  /*3330*/  @P2 LDG.E.CONSTANT R47, desc[UR6][R20.64+0xc] ;  /* 0x00000c06142f2981 */ /* 0x000362000c1e9900 */
[----:B------:R-:W-:Y:S01]  /*3340*/  CS2R R54, SRZ ;  /* 0x0000000000367805 */ /* 0x000fe2000001ff00 */
[----:B-1----:R-:W-:Y:S01]  /*3350*/  @!P5 IMAD R20, R52, R53, R51 ;  /* 0x000000353414d224 */ /* 0x002fe200078e0233 */
[----:B------:R-:W-:-:S02]  /*3360*/  @!P4 SHF.L.U32 R21, R50, 0x2, RZ ;  /* 0x000000023215c819 */ /* 0x000fc400000006ff */
[----:B------:R-:W-:Y:S02]  /*3370*/  CS2R R52, SRZ ;  /* 0x0000000000347805 */ /* 0x000fe4000001ff00 */
[----:B------:R-:W-:Y:S01]  /*3380*/  @!P5 SHF.L.U32 R51, R20, 0x2, RZ ;  /* 0x000000021433d819 */ /* 0x000fe200000006ff */
[----:B0-----:R-:W-:Y:S01]  /*3390*/  @!P4 IMAD.WIDE R16, R21, 0x4, R16 ;  /* 0x000000041510c825 */ /* 0x001fe200078e0210 */
[----:B------:R-:W-:-:S03]  /*33a0*/  CS2R R20, SRZ ;  /* 0x0000000000147805 */ /* 0x000fc6000001ff00 */
[----:B------:R-:W-:Y:S01]  /*33b0*/  @!P5 IMAD.WIDE R14, R51, 0x4, R14 ;  /* 0x00000004330ed825 */ /* 0x000fe200078e020e */
        /* <DEDUP_REMOVED lines=16> */
[-C--:B------:R-:W-:Y:S02]  /*34c0*/  FMUL R29, R42, R27.reuse ;  /* 0x0000001b2a1d7220 */ /* 0x080fe40000400000 */
[----:B------:R-:W-:Y:S01]  /*34d0*/  FMUL R42, R38, R27 ;  /* 0x0000001b262a7220 */ /* 0x000fe20000400000 */
[----:B------:R-:W-:Y:S01]  /*34e0*/  FMUL R17, R57, R38 ;  /* 0x0000002639117220 */ /* 0x000fe20000400000 */
[C---:B--2---:R-:W-:Y:S01]  /*34f0*/  FMUL R49, R29.reuse, R49 ;  /* 0x000000311d317220 */ /* 0x044fe20000400000 */
[----:B---3--:R-:W-:-:S03]  /*3500*/  FMUL R46, R29, R46 ;  /* 0x0000002e1d2e7220 */ /* 0x008fc60000400000 */
[C---:B-1----:R-:W-:Y:S01]  /*3510*/  FFMA R14, R42.reuse, R13, R49 ;  /* 0x0000000d2a0e7223 */ /* 0x042fe20000000031 */
[C---:B----4-:R-:W-:Y:S01]  /*3520*/  FMUL R15, R29.reuse, R48 ;  /* 0x000000301d0f7220 */ /* 0x050fe20000400000 */
[C---:B------:R-:W-:Y:S01]  /*3530*/  FFMA R45, R42.reuse, R45, R46 ;  /* 0x0000002d2a2d7223 */ /* 0x040fe2000000002e */
        /* <DEDUP_REMOVED lines=10> */
[C---:B------:R-:W-:Y:S01]  /*35e0*/  FFMA R21, R16.reuse, R21, R44 ;  /* 0x0000001510157223 */ /* 0x040fe2000000002c */
[----:B------:R-:W-:Y:S01]  /*35f0*/  FFMA R20, R16, R20, R43 ;  /* 0x0000001410147223 */ /* 0x000fe2000000002b */
[----:B------:R-:W-:Y:S02]  /*3600*/  FMUL R43, R45, 0.0625 ;  /* 0x3d8000002d2b7820 */ /* 0x000fe40000400000 */
[----:B------:R-:W-:Y:S01]  /*3610*/  FMUL R13, R21, 0.0625 ;  /* 0x3d800000150d7820 */ /* 0x000fe20000400000 */
[----:B------:R-:W-:-:S07]  /*3620*/  FMUL R14, R20, 0.0625 ;  /* 0x3d800000140e7820 */ /* 0x000fce0000400000 */
.L_x_185:
[----:B------:R-:W-:Y:S05]  /*3630*/  BSYNC.RECONVERGENT B0 ;  /* 0x0000000000007941 */ /* 0x000fea0003800200 */
.L_x_184:
[----:B------:R-:W-:Y:S01]  /*3640*/  ISETP.NE.AND P2, PT, R6, RZ, PT ;  /* 0x000000ff0600720c */ /* 0x000fe20003f45270 */
[----:B------:R-:W-:Y:S01]  /*3650*/  BSSY.RECONVERGENT B0, `(.L_x_186) ;  /* 0x0000069000007945 */ /* 0x000fe20003800200 */
[----:B------:R-:W-:Y:S01]  /*3660*/  FADD R27, R26, R19 ;  /* 0x000000131a1b7221 */ /* 0x000fe20000000000 */
[----:B------:R-:W-:Y:S01]  /*3670*/  HFMA2 R15, -RZ, RZ, 0, 0 ;  /* 0x00000000ff0f7431 */ /* 0x000fe200000001ff */
[----:B------:R-:W-:Y:S01]  /*3680*/  PLOP3.LUT P2, PT, P1, P2, PT, 0xf8, 0x8f ;  /* 0x00000000008f781c */ /* 0x000fe20000f45f70 */
[----:B------:R-:W-:Y:S01]  /*3690*/  FADD R26, R25, R18 ;  /* 0x00000012191a7221 */ /* 0x000fe20000000000 */
[----:B------:R-:W-:Y:S01]  /*36a0*/  FADD R39, R22, R39 ;  /* 0x0000002716277221 */ /* 0x000fe20000000000 */
[----:B------:R-:W-:Y:S01]  /*36b0*/  FADD R41, R24, R41 ;  /* 0x0000002918297221 */ /* 0x000fe20000000000 */
        /* <DEDUP_REMOVED lines=80> */
[----:B-1----:R-:W-:Y:S01]  /*3bc0*/  FFMA R16, R22, R15, R49 ;  /* 0x0000000f16107223 */ /* 0x002fe20000000031 */
        /* <DEDUP_REMOVED lines=13> */
[----:B------:R-:W-:Y:S01]  /*3ca0*/  FMUL R16, R45, 0.0625 ;  /* 0x3d8000002d107820 */ /* 0x000fe20000400000 */
[----:B------:R-:W-:Y:S02]  /*3cb0*/  FFMA R18, R18, R20, R47 ;  /* 0x0000001412127223 */ /* 0x000fe4000000002f */
[----:B------:R-:W-:Y:S02]  /*3cc0*/  FMUL R15, R21, 0.0625 ;  /* 0x3d800000150f7820 */ /* 0x000fe40000400000 */
[----:B------:R-:W-:-:S07]  /*3cd0*/  FMUL R18, R18, 0.0625 ;  /* 0x3d80000012127820 */ /* 0x000fce0000400000 */
.L_x_187:
[----:B------:R-:W-:Y:S05]  /*3ce0*/  BSYNC.RECONVERGENT B0 ;  /* 0x0000000000007941 */ /* 0x000fea0003800200 */
.L_x_186:
[----:B------:R-:W-:Y:S01]  /*3cf0*/  ISETP.NE.AND P2, PT, R6, RZ, PT ;  /* 0x000000ff0600720c */ /* 0x000fe20003f45270 */
[----:B------:R-:W-:Y:S01]  /*3d00*/  FADD R40, R40, R40 ;  /* 0x0000002828287221 */ /* 0x000fe20000000000 */
[----:B------:R-:W-:Y:S01]  /*3d10*/  BSSY.RECONVERGENT B0, `(.L_x_188) ;  /* 0x0000068000007945 */ /* 0x000fe20003800200 */
[----:B------:R-:W-:Y:S01]  /*3d20*/  HFMA2 R19, -RZ, RZ, 0, 0 ;  /* 0x00000000ff137431 */ /* 0x000fe200000001ff */
[----:B------:R-:W-:Y:S01]  /*3d30*/  PLOP3.LUT P2, PT, P6, P2, PT, 0xf8, 0x8f ;  /* 0x00000000008f781c */ /* 0x000fe20003745f70 */
[----:B------:R-:W-:Y:S01]  /*3d40*/  FADD R36, R27, R36 ;  /* 0x000000241b247221 */ /* 0x000fe20000000000 */
[----:B------:R-:W-:Y:S01]  /*3d50*/  FADD R33, R26, R33 ;  /* 0x000000211a217221 */ /* 0x000fe20000000000 */
[----:B------:R-:W-:Y:S01]  /*3d60*/  CS2R R20, SRZ ;  /* 0x0000000000147805 */ /* 0x000fe2000001ff00 */
[----:B------:R-:W-:Y:S01]  /*3d70*/  FMUL R38, R40, R23 ;  /* 0x0000001728267220 */ /* 0x000fe20000400000 */
[----:B------:R-:W-:-:S08]  /*3d80*/  MOV R22, RZ ;  /* 0x000000ff00167202 */ /* 0x000fd00000000f00 */
[----:B------:R-:W-:Y:S05]  /*3d90*/  @P2 BRA `(.L_x_189) ;  /* 0x00000004007c2947 */ /* 0x000fea0003800000 */
[----:B------:R-:W-:Y:S01]  /*3da0*/  FFMA R29, R7, R10, -0.5 ;  /* 0xbf000000071d7423 */ /* 0x000fe2000000000a */
[----:B------:R-:W-:Y:S01]  /*3db0*/  FFMA R27, R4, R11, -0.5 ;  /* 0xbf000000041b7423 */ /* 0x000fe2000000000b */
[----:B------:R-:W0:Y:S01]  /*3dc0*/  LDCU UR4, c[0x0][0x3a4] ;  /* 0x00007480ff0477ac */ /* 0x000e220008000800 */
[----:B------:R-:W-:Y:S01]  /*3dd0*/  MOV R44, RZ ;  /* 0x000000ff002c7202 */ /* 0x000fe20000000f00 */
[----:B------:R-:W0:Y:S01]  /*3de0*/  F2I.FLOOR.NTZ R45, R29 ;  /* 0x0000001d002d7305 */ /* 0x000e220000207100 */
[----:B------:R-:W-:Y:S01]  /*3df0*/  CS2R R46, SRZ ;  /* 0x00000000002e7805 */ /* 0x000fe2000001ff00 */
        /* <DEDUP_REMOVED lines=22> */
[----:B------:R-:W-:-:S13]  /*3f60*/  PLOP3.LUT P2, PT, P5, P2, PT, 0x80, 0x8 ;  /* 0x000000000008781c */ /* 0x000fda0002f45070 */
[----:B------:R-:W1:Y:S08]  /*3f70*/  @P2 LDC R24, c[0x0][0x3ac] ;  /* 0x0000eb00ff182b82 */ /* 0x000e700000000800 */
[----:B------:R-:W0:Y:S01]  /*3f80*/  @P2 LDC.64 R20, c[0x0][0x388] ;  /* 0x0000e200ff142b82 */ /* 0x000e220000000a00 */
[----:B-1----:R-:W-:-:S05]  /*3f90*/  @P2 IMAD R24, R26, R24, R53 ;  /* 0x000000181a182224 */ /* 0x002fca00078e0235 */
[----:B------:R-:W-:-:S05]  /*3fa0*/  @P2 SHF.L.U32 R25, R24, 0x2, RZ ;  /* 0x0000000218192819 */ /* 0x000fca00000006ff */
[----:B0-----:R-:W-:Y:S01]  /*3fb0*/  @P2 IMAD.WIDE R24, R25, 0x4, R20 ;  /* 0x0000000419182825 */ /* 0x001fe200078e0214 */
[----:B------:R-:W-:-:S04]  /*3fc0*/  IADD3 R54, PT, PT, R26, 0x1, RZ ;  /* 0x000000011a367810 */ /* 0x000fc80007ffe0ff */
[----:B------:R-:W2:Y:S04]  /*3fd0*/  @P2 LDG.E.CONSTANT R51, desc[UR6][R24.64] ;  /* 0x0000000618332981 */ /* 0x000ea8000c1e9900 */
[----:B------:R-:W3:Y:S04]  /*3fe0*/  @P2 LDG.E.CONSTANT R48, desc[UR6][R24.64+0x4] ;  /* 0x0000040618302981 */ /* 0x000ee8000c1e9900 */
[----:B------:R-:W4:Y:S04]  /*3ff0*/  @P2 LDG.E.CONSTANT R50, desc[UR6][R24.64+0x8] ;  /* 0x0000080618322981 */ /* 0x000f28000c1e9900 */
[----:B------:R0:W5:Y:S01]  /*4000*/  @P2 LDG.E.CONSTANT R49, desc[UR6][R24.64+0xc] ;  /* 0x00000c0618312981 */ /* 0x000162000c1e9900 */
[----:B------:R-:W-:-:S02]  /*4010*/  ISETP.LT.OR P2, PT, R26, -0x1, !P4 ;  /* 0xffffffff1a00780c */ /* 0x000fc40006741670 */
[----:B------:R-:W-:Y:S02]  /*4020*/  ISETP.LT.OR P5, PT, R26, -0x1, !P5 ;  /* 0xffffffff1a00780c */ /* 0x000fe40006fa1670 */
[C---:B------:R-:W-:Y:S02]  /*4030*/  ISETP.GE.OR P2, PT, R54.reuse, UR5, P2 ;  /* 0x0000000536007c0c */ /* 0x040fe40009746670 */
[----:B------:R-:W-:-:S11]  /*4040*/  ISETP.GE.OR P5, PT, R54, UR5, P5 ;  /* 0x0000000536007c0c */ /* 0x000fd6000afa6670 */
[----:B------:R-:W1:Y:S08]  /*4050*/  @!P2 LDC R52, c[0x0][0x3ac] ;  /* 0x0000eb00ff34ab82 */ /* 0x000e700000000800 */
[----:B------:R-:W0:Y:S08]  /*4060*/  @!P5 LDC R55, c[0x0][0x3ac] ;  /* 0x0000eb00ff37db82 */ /* 0x000e300000000800 */
[----:B------:R-:W0:Y:S08]  /*4070*/  @!P2 LDC.64 R22, c[0x0][0x388] ;  /* 0x0000e200ff16ab82 */ /* 0x000e300000000a00 */
[----:B------:R-:W0:Y:S01]  /*4080*/  @!P5 LDC.64 R20, c[0x0][0x388] ;  /* 0x0000e200ff14db82 */ /* 0x000e220000000a00 */
[----:B-1----:R-:W-:-:S05]  /*4090*/  @!P2 IMAD R52, R54, R52, R45 ;  /* 0x000000343634a224 */ /* 0x002fca00078e022d */
[----:B0-----:R-:W-:Y:S01]  /*40a0*/  @!P2 SHF.L.U32 R25, R52, 0x2, RZ ;  /* 0x000000023419a819 */ /* 0x001fe200000006ff */
[----:B------:R-:W-:Y:S01]  /*40b0*/  @!P5 IMAD R54, R54, R55, R53 ;  /* 0x000000373636d224 */ /* 0x000fe200078e0235 */
[----:B------:R-:W-:-:S04]  /*40c0*/  CS2R R52, SRZ ;  /* 0x0000000000347805 */ /* 0x000fc8000001ff00 */
[----:B------:R-:W-:Y:S01]  /*40d0*/  @!P5 SHF.L.U32 R55, R54, 0x2, RZ ;  /* 0x000000023637d819 */ /* 0x000fe200000006ff */
[----:B------:R-:W-:Y:S01]  /*40e0*/  @!P2 IMAD.WIDE R22, R25, 0x4, R22 ;  /* 0x000000041916a825 */ /* 0x000fe200078e0216 */
[----:B------:R-:W-:Y:S02]  /*40f0*/  CS2R R24, SRZ ;  /* 0x0000000000187805 */ /* 0x000fe4000001ff00 */
[----:B------:R-:W-:Y:S02]  /*4100*/  CS2R R56, SRZ ;  /* 0x0000000000387805 */ /* 0x000fe4000001ff00 */
[----:B------:R-:W5:Y:S01]  /*4110*/  @!P2 LDG.E.CONSTANT R53, desc[UR6][R22.64] ;  /* 0x000000061635a981 */ /* 0x000f62000c1e9900 */
[----:B------:R-:W-:Y:S01]  /*4120*/  @!P5 IMAD.WIDE R20, R55, 0x4, R20 ;  /* 0x000000043714d825 */ /* 0x000fe200078e0214 */
        /* <DEDUP_REMOVED lines=20> */
[C---:B------:R-:W-:Y:S01]  /*4270*/  FFMA R20, R26.reuse, R19, R51 ;  /* 0x000000131a147223 */ /* 0x040fe20000000033 */
        /* <DEDUP_REMOVED lines=17> */
.L_x_189:
[----:B------:R-:W-:Y:S05]  /*4390*/  BSYNC.RECONVERGENT B0 ;  /* 0x0000000000007941 */ /* 0x000fea0003800200 */
.L_x_188:
[----:B------:R-:W-:Y:S01]  /*43a0*/  FADD R23, -R38, R5 ;  /* 0x0000000526177221 */ /* 0x000fe20000000100 */
[----:B------:R-:W-:Y:S01]  /*43b0*/  BSSY.RECONVERGENT B0, `(.L_x_190) ;  /* 0x0000069000007945 */ /* 0x000fe20003800200 */
[----:B------:R-:W-:Y:S02]  /*43c0*/  CS2R R24, SRZ ;  /* 0x0000000000187805 */ /* 0x000fe4000001ff00 */
[----:B------:R-:W-:Y:S02]  /*43d0*/  CS2R R26, SRZ ;  /* 0x00000000001a7805 */ /* 0x000fe4000001ff00 */
[----:B------:R-:W-:-:S04]  /*43e0*/  FSETP.GT.AND P2, PT, R23, 1, PT ;  /* 0x3f8000001700780b */ /* 0x000fc80003f44000 */
[----:B------:R-:W-:-:S04]  /*43f0*/  FSETP.LT.OR P2, PT, R5, R38, P2 ;  /* 0x000000260500720b */ /* 0x000fc80001741400 */
[----:B------:R-:W-:-:S13]  /*4400*/  PLOP3.LUT P4, PT, P3, P2, PT, 0xf8, 0x8f ;  /* 0x00000000008f781c */ /* 0x000fda0001f85f70 */
[----:B------:R-:W-:Y:S05]  /*4410*/  @P4 BRA `(.L_x_191) ;  /* 0x0000000400884947 */ /* 0x000fea0003800000 */
[----:B------:R-:W-:Y:S01]  /*4420*/  FFMA R54, R7, R2, -0.5 ;  /* 0xbf00000007367423 */ /* 0x000fe20000000002 */
[----:B------:R-:W-:Y:S01]  /*4430*/  FFMA R55, R4, R23, -0.5 ;  /* 0xbf00000004377423 */ /* 0x000fe20000000017 */
[----:B------:R-:W0:Y:S01]  /*4440*/  LDCU UR4, c[0x0][0x3a4] ;  /* 0x00007480ff0477ac */ /* 0x000e220008000800 */
[----:B------:R-:W-:Y:S01]  /*4450*/  HFMA2 R50, -RZ, RZ, 0, 0 ;  /* 0x00000000ff327431 */ /* 0x000fe200000001ff */
[----:B------:R-:W0:Y:S01]  /*4460*/  F2I.FLOOR.NTZ R49, R54 ;  /* 0x0000003600317305 */ /* 0x000e220000207100 */
[----:B------:R-:W-:Y:S01]  /*4470*/  CS2R R46, SRZ ;  /* 0x00000000002e7805 */ /* 0x000fe2000001ff00 */
[----:B------:R-:W1:Y:S01]  /*4480*/  LDCU UR5, c[0x0][0x3a8] ;  /* 0x00007500ff0577ac */ /* 0x000e620008000800 */
[----:B------:R-:W-:-:S05]  /*4490*/  MOV R53, RZ ;  /* 0x000000ff00357202 */ /* 0x000fca0000000f00 */
        /* <DEDUP_REMOVED lines=10> */
[----:B------:R-:W-:-:S05]  /*4540*/  @P6 SHF.L.U32 R25, R24, 0x2, RZ ;  /* 0x0000000218196819 */ /* 0x000fca00000006ff */
[----:B-1----:R-:W-:-:S05]  /*4550*/  @P6 IMAD.WIDE R26, R25, 0x4, R26 ;  /* 0x00000004191a6825 */ /* 0x002fca00078e021a */
[----:B------:R-:W2:Y:S04]  /*4560*/  @P6 LDG.E.CONSTANT R50, desc[UR6][R26.64] ;  /* 0x000000061a326981 */ /* 0x000ea8000c1e9900 */
[----:B------:R-:W3:Y:S04]  /*4570*/  @P6 LDG.E.CONSTANT R47, desc[UR6][R26.64+0x4] ;  /* 0x000004061a2f6981 */ /* 0x000ee8000c1e9900 */
[----:B------:R-:W4:Y:S04]  /*4580*/  @P6 LDG.E.CONSTANT R46, desc[UR6][R26.64+0x8] ;  /* 0x000008061a2e6981 */ /* 0x000f28000c1e9900 */
[----:B------:R0:W5:Y:S01]  /*4590*/  @P6 LDG.E.CONSTANT R53, desc[UR6][R26.64+0xc] ;  /* 0x00000c061a356981 */ /* 0x000162000c1e9900 */
[----:B------:R-:W-:Y:S01]  /*45a0*/  ISETP.GE.AND P6, PT, R51, UR4, PT ;  /* 0x0000000433007c0c */ /* 0x000fe2000bfc6270 */
[----:B------:R-:W-:Y:S01]  /*45b0*/  HFMA2 R48, -RZ, RZ, 0, 0 ;  /* 0x00000000ff307431 */ /* 0x000fe200000001ff */
[----:B------:R-:W-:-:S02]  /*45c0*/  CS2R R44, SRZ ;  /* 0x00000000002c7805 */ /* 0x000fc4000001ff00 */
[----:B------:R-:W-:-:S04]  /*45d0*/  ISETP.GT.AND P6, PT, R49, -0x2, !P6 ;  /* 0xfffffffe3100780c */ /* 0x000fc800077c4270 */
[----:B------:R-:W-:Y:S02]  /*45e0*/  PLOP3.LUT P4, PT, P6, P4, PT, 0x80, 0x8 ;  /* 0x000000000008781c */ /* 0x000fe40003789070 */
[C---:B------:R-:W-:Y:S02]  /*45f0*/  IADD3 R56, PT, PT, R52.reuse, 0x1, RZ ;  /* 0x0000000134387810 */ /* 0x040fe40007ffe0ff */
[----:B------:R-:W-:-:S09]  /*4600*/  ISETP.LT.OR P5, PT, R52, -0x1, !P5 ;  /* 0xffffffff3400780c */ /* 0x000fd20006fa1670 */
[----:B------:R-:W1:Y:S01]  /*4610*/  @P4 LDC R29, c[0x0][0x3ac] ;  /* 0x0000eb00ff1d4b82 */ /* 0x000e620000000800 */
[----:B------:R-:W-:Y:S02]  /*4620*/  ISETP.GE.OR P5, PT, R56, UR5, P5 ;  /* 0x0000000538007c0c */ /* 0x000fe4000afa6670 */
[----:B------:R-:W-:-:S05]  /*4630*/  ISETP.LT.OR P6, PT, R52, -0x1, !P6 ;  /* 0xffffffff3400780c */ /* 0x000fca00077c1670 */
[----:B------:R-:W0:Y:S01]  /*4640*/  @P4 LDC.64 R24, c[0x0][0x388] ;  /* 0x0000e200ff184b82 */ /* 0x000e220000000a00 */
[----:B------:R-:W-:-:S07]  /*4650*/  ISETP.GE.OR P6, PT, R56, UR5, P6 ;  /* 0x0000000538007c0c */ /* 0x000fce000b7c6670 */
[----:B------:R-:W0:Y:S01]  /*4660*/  @!P5 LDC R57, c[0x0][0x3ac] ;  /* 0x0000eb00ff39db82 */ /* 0x000e220000000800 */
[----:B-1----:R-:W-:-:S07]  /*4670*/  @P4 IMAD R29, R52, R29, R51 ;  /* 0x0000001d341d4224 */ /* 0x002fce00078e0233 */
[----:B0-----:R-:W0:Y:S01]  /*4680*/  @!P5 LDC.64 R26, c[0x0][0x388] ;  /* 0x0000e200ff1adb82 */ /* 0x001e220000000a00 */
[----:B------:R-:W-:-:S07]  /*4690*/  @P4 SHF.L.U32 R29, R29, 0x2, RZ ;  /* 0x000000021d1d4819 */ /* 0x000fce00000006ff */
[----:B------:R-:W1:Y:S01]  /*46a0*/  @!P6 LDC R61, c[0x0][0x3ac] ;  /* 0x0000eb00ff3deb82 */ /* 0x000e620000000800 */
[----:B------:R-:W-:Y:S01]  /*46b0*/  @P4 IMAD.WIDE R24, R29, 0x4, R24 ;  /* 0x000000041d184825 */ /* 0x000fe200078e0218 */
[----:B------:R-:W-:-:S04]  /*46c0*/  MOV R29, RZ ;  /* 0x000000ff001d7202 */ /* 0x000fc80000000f00 */
[----:B------:R-:W2:Y:S01]  /*46d0*/  @P4 LDG.E.CONSTANT R48, desc[UR6][R24.64] ;  /* 0x0000000618304981 */ /* 0x000ea2000c1e9900 */
[----:B------:R-:W-:-:S03]  /*46e0*/  @!P5 IMAD R57, R56, R57, R49 ;  /* 0x000000393839d224 */ /* 0x000fc600078e0231 */
[----:B------:R-:W3:Y:S04]  /*46f0*/  @P4 LDG.E.CONSTANT R29, desc[UR6][R24.64+0x4] ;  /* 0x00000406181d4981 */ /* 0x000ee8000c1e9900 */
[----:B------:R-:W4:Y:S04]  /*4700*/  @P4 LDG.E.CONSTANT R45, desc[UR6][R24.64+0x8] ;  /* 0x00000806182d4981 */ /* 0x000f28000c1e9900 */
[----:B------:R0:W5:Y:S01]  /*4710*/  @P4 LDG.E.CONSTANT R44, desc[UR6][R24.64+0xc] ;  /* 0x00000c06182c4981 */ /* 0x000162000c1e9900 */
[----:B------:R-:W-:Y:S01]  /*4720*/  @!P5 SHF.L.U32 R57, R57, 0x2, RZ ;  /* 0x000000023939d819 */ /* 0x000fe200000006ff */
[----:B------:R-:W-:Y:S01]  /*4730*/  HFMA2 R60, -RZ, RZ, 0, 0 ;  /* 0x00000000ff3c7431 */ /* 0x000fe200000001ff */
[----:B------:R-:W-:-:S02]  /*4740*/  I2FP.F32.S32 R52, R52 ;  /* 0x0000003400347245 */ /* 0x000fc40000201400 */
[----:B------:R-:W-:Y:S02]  /*4750*/  CS2R R58, SRZ ;  /* 0x00000000003a7805 */ /* 0x000fe4000001ff00 */
[----:B------:R-:W-:Y:S01]  /*4760*/  I2FP.F32.S32 R49, R49 ;  /* 0x0000003100317245 */ /* 0x000fe20000201400 */
[----:B0-----:R-:W-:Y:S01]  /*4770*/  @!P5 IMAD.WIDE R26, R57, 0x4, R26 ;  /* 0x00000004391ad825 */ /* 0x001fe200078e021a */
[----:B------:R-:W-:Y:S01]  /*4780*/  MOV R57, RZ ;  /* 0x000000ff00397202 */ /* 0x000fe20000000f00 */
[----:B------:R-:W0:Y:S02]  /*4790*/  @!P6 LDC.64 R24, c[0x0][0x388] ;  /* 0x0000e200ff18eb82 */ /* 0x000e240000000a00 */
[----:B-1----:R-:W-:Y:S02]  /*47a0*/  @!P6 IMAD R56, R56, R61, R51 ;  /* 0x0000003d3838e224 */ /* 0x002fe400078e0233 */
[----:B------:R-:W-:Y:S01]  /*47b0*/  FADD R51, R55, -R52 ;  /* 0x8000003437337221 */ /* 0x000fe20000000000 */
[----:B------:R-:W-:Y:S01]  /*47c0*/  FADD R54, R54, -R49 ;  /* 0x8000003136367221 */ /* 0x000fe20000000000 */
[----:B------:R-:W5:Y:S02]  /*47d0*/  @!P5 LDG.E.CONSTANT R60, desc[UR6][R26.64] ;  /* 0x000000061a3cd981 */ /* 0x000f64000c1e9900 */
[----:B------:R-:W-:Y:S01]  /*47e0*/  FADD R61, -R51, 1 ;  /* 0x3f800000333d7421 */ /* 0x000fe20000000100 */
[----:B------:R-:W-:Y:S01]  /*47f0*/  FADD R52, -R54, 1 ;  /* 0x3f80000036347421 */ /* 0x000fe20000000100 */
[----:B------:R-:W5:Y:S01]  /*4800*/  @!P5 LDG.E.CONSTANT R59, desc[UR6][R26.64+0x4] ;  /* 0x000004061a3bd981 */ /* 0x000f62000c1e9900 */
[----:B------:R-:W-:-:S03]  /*4810*/  @!P6 SHF.L.U32 R55, R56, 0x2, RZ ;  /* 0x000000023837e819 */ /* 0x000fc600000006ff */
[----:B------:R-:W5:Y:S04]  /*4820*/  @!P5 LDG.E.CONSTANT R58, desc[UR6][R26.64+0x8] ;  /* 0x000008061a3ad981 */ /* 0x000f68000c1e9900 */
[----:B------:R1:W5:Y:S01]  /*4830*/  @!P5 LDG.E.CONSTANT R57, desc[UR6][R26.64+0xc] ;  /* 0x00000c061a39d981 */ /* 0x000362000c1e9900 */
[----:B------:R-:W-:Y:S01]  /*4840*/  FMUL R49, R54, R61 ;  /* 0x0000003d36317220 */ /* 0x000fe20000400000 */
[----:B0-----:R-:W-:-:S04]  /*4850*/  @!P6 IMAD.WIDE R24, R55, 0x4, R24 ;  /* 0x000000043718e825 */ /* 0x001fc800078e0218 */
[----:B-1----:R-:W-:Y:S01]  /*4860*/  FMUL R26, R54, R51 ;  /* 0x00000033361a7220 */ /* 0x002fe20000400000 */
[----:B------:R-:W-:Y:S01]  /*4870*/  FMUL R27, R52, R61 ;  /* 0x0000003d341b7220 */ /* 0x000fe20000400000 */
[----:B------:R-:W-:Y:S01]  /*4880*/  FMUL R51, R51, R52 ;  /* 0x0000003433337220 */ /* 0x000fe20000400000 */
[----:B------:R-:W-:Y:S01]  /*4890*/  HFMA2 R52, -RZ, RZ, 0, 0 ;  /* 0x00000000ff347431 */ /* 0x000fe200000001ff */
[----:B------:R-:W-:Y:S02]  /*48a0*/  CS2R R54, SRZ ;  /* 0x0000000000367805 */ /* 0x000fe4000001ff00 */
[----:B------:R-:W-:-:S04]  /*48b0*/  MOV R61, RZ ;  /* 0x000000ff003d7202 */ /* 0x000fc80000000f00 */
[----:B------:R-:W5:Y:S04]  /*48c0*/  @!P6 LDG.E.CONSTANT R54, desc[UR6][R24.64] ;  /* 0x000000061836e981 */ /* 0x000f68000c1e9900 */
[----:B------:R-:W5:Y:S04]  /*48d0*/  @!P6 LDG.E.CONSTANT R52, desc[UR6][R24.64+0x4] ;  /* 0x000004061834e981 */ /* 0x000f68000c1e9900 */
[----:B------:R-:W5:Y:S04]  /*48e0*/  @!P6 LDG.E.CONSTANT R61, desc[UR6][R24.64+0x8] ;  /* 0x00000806183de981 */ /* 0x000f68000c1e9900 */
[----:B------:R0:W5:Y:S01]  /*48f0*/  @!P6 LDG.E.CONSTANT R55, desc[UR6][R24.64+0xc] ;  /* 0x00000c061837e981 */ /* 0x000162000c1e9900 */
        /* <DEDUP_REMOVED lines=14> */
[----:B------:R-:W-:-:S03]  /*49e0*/  FFMA R58, R26, R61, R58 ;  /* 0x0000003d1a3a7223 */ /* 0x000fc6000000003a */
[----:B0-----:R-:W-:Y:S01]  /*49f0*/  FMUL R25, R52, 0.0234375 ;  /* 0x3cc0000034197820 */ /* 0x001fe20000400000 */
[----:B------:R-:W-:Y:S01]  /*4a00*/  FFMA R44, R26, R55, R44 ;  /* 0x000000371a2c7223 */ /* 0x000fe2000000002c */
[----:B------:R-:W-:Y:S01]  /*4a10*/  FMUL R26, R27, 0.0234375 ;  /* 0x3cc000001b1a7820 */ /* 0x000fe20000400000 */
[----:B------:R-:W-:Y:S02]  /*4a20*/  FMUL R24, R58, 0.0234375 ;  /* 0x3cc000003a187820 */ /* 0x000fe40000400000 */
[----:B------:R-:W-:-:S07]  /*4a30*/  FMUL R27, R44, 0.0234375 ;  /* 0x3cc000002c1b7820 */ /* 0x000fce0000400000 */
.L_x_191:
[----:B------:R-:W-:Y:S05]  /*4a40*/  BSYNC.RECONVERGENT B0 ;  /* 0x0000000000007941 */ /* 0x000fea0003800200 */
.L_x_190:
[----:B------:R-:W-:Y:S01]  /*4a50*/  FADD R29, R38, R5 ;  /* 0x00000005261d7221 */ /* 0x000fe20000000000 */
[----:B------:R-:W-:Y:S01]  /*4a60*/  FADD R39, R39, R28 ;  /* 0x0000001c27277221 */ /* 0x000fe20000000000 */
[----:B------:R-:W-:Y:S01]  /*4a70*/  FMUL R31, R40, R31 ;  /* 0x0000001f281f7220 */ /* 0x000fe20000400000 */
[----:B------:R-:W-:Y:S01]  /*4a80*/  FADD R34, R41, R34 ;  /* 0x0000002229227221 */ /* 0x000fe20000000000 */
[----:B------:R-:W-:Y:S01]  /*4a90*/  FADD R45, R36, R35 ;  /* 0x00000023242d7221 */ /* 0x000fe20000000000 */
[----:B------:R-:W-:Y:S01]  /*4aa0*/  FSETP.GT.AND P4, PT, R29, 1, PT ;  /* 0x3f8000001d00780b */ /* 0x000fe20003f84000 */
[----:B------:R-:W-:Y:S01]  /*4ab0*/  BSSY.RECONVERGENT B0, `(.L_x_192) ;  /* 0x000006e000007945 */ /* 0x000fe20003800200 */
[----:B------:R-:W-:Y:S02]  /*4ac0*/  HFMA2 R36, -RZ, RZ, 0, 0 ;  /* 0x00000000ff247431 */ /* 0x000fe400000001ff */
[----:B------:R-:W-:Y:S01]  /*4ad0*/  FADD R30, R39, R30 ;  /* 0x0000001e271e7221 */ /* 0x000fe20000000000 */
[----:B------:R-:W-:Y:S01]  /*4ae0*/  FSETP.LT.OR P5, PT, R5, -R38, P4 ;  /* 0x800000260500720b */ /* 0x000fe200027a1400 */
[----:B------:R-:W-:Y:S01]  /*4af0*/  FADD R44, R33, R32 ;  /* 0x00000020212c7221 */ /* 0x000fe20000000000 */
[----:B------:R-:W-:Y:S01]  /*4b00*/  FADD R37, R34, R37 ;  /* 0x0000002522257221 */ /* 0x000fe20000000000 */
[----:B------:R-:W-:-:S02]  /*4b10*/  CS2R R38, SRZ ;  /* 0x0000000000267805 */ /* 0x000fc4000001ff00 */
[----:B------:R-:W-:Y:S01]  /*4b20*/  PLOP3.LUT P3, PT, P3, P5, PT, 0xf8, 0x8f ;  /* 0x00000000008f781c */ /* 0x000fe20001f6bf70 */
[----:B------:R-:W-:Y:S01]  /*4b30*/  FADD R40, -R31, R2 ;  /* 0x000000021f287221 */ /* 0x000fe20000000100 */
[----:B------:R-:W-:Y:S02]  /*4b40*/  P2R R28, PR, RZ, 0x20 ;  /* 0x00000020ff1c7803 */ /* 0x000fe40000000000 */
[----:B------:R-:W-:-:S09]  /*4b50*/  MOV R41, RZ ;  /* 0x000000ff00297202 */ /* 0x000fd20000000f00 */
[----:B------:R-:W-:Y:S05]  /*4b60*/  @P3 BRA `(.L_x_193) ;  /* 0x0000000400883947 */ /* 0x000fea0003800000 */
[----:B------:R-:W-:Y:S01]  /*4b70*/  FFMA R47, R7, R2, -0.5 ;  /* 0xbf000000072f7423 */ /* 0x000fe20000000002 */
[----:B------:R-:W-:Y:S01]  /*4b80*/  FFMA R46, R4, R29, -0.5 ;  /* 0xbf000000042e7423 */ /* 0x000fe2000000001d */
[----:B------:R-:W0:Y:S01]  /*4b90*/  LDCU UR4, c[0x0][0x3a4] ;  /* 0x00007480ff0477ac */ /* 0x000e220008000800 */
[----:B------:R-:W-:Y:S01]  /*4ba0*/  MOV R36, RZ ;  /* 0x000000ff00247202 */ /* 0x000fe20000000f00 */
[----:B------:R-:W0:Y:S01]  /*4bb0*/  F2I.FLOOR.NTZ R48, R47 ;  /* 0x0000002f00307305 */ /* 0x000e220000207100 */
[----:B------:R-:W-:Y:S01]  /*4bc0*/  MOV R49, RZ ;  /* 0x000000ff00317202 */ /* 0x000fe20000000f00 */
[----:B------:R-:W1:Y:S01]  /*4bd0*/  LDCU UR5, c[0x0][0x3a8] ;  /* 0x00007500ff0577ac */ /* 0x000e620008000800 */
[----:B------:R-:W-:-:S05]  /*4be0*/  CS2R R50, SRZ ;  /* 0x0000000000327805 */ /* 0x000fca000001ff00 */
        /* <DEDUP_REMOVED lines=24> */
[----:B------:R-:W-:-:S07]  /*4d70*/  ISETP.GE.OR P4, PT, R59, UR5, P4 ;  /* 0x000000053b007c0c */ /* 0x000fce000a786670 */
[----:B------:R-:W1:Y:S08]  /*4d80*/  @P3 LDC.64 R32, c[0x0][0x388] ;  /* 0x0000e200ff203b82 */ /* 0x000e700000000a00 */
[----:B0-----:R-:W0:Y:S01]  /*4d90*/  @!P4 LDC R34, c[0x0][0x3ac] ;  /* 0x0000eb00ff22cb82 */ /* 0x001e220000000800 */
[C---:B-1----:R-:W-:Y:S01]  /*4da0*/  @P3 IMAD R38, R41.reuse, R38, R56 ;  /* 0x0000002629263224 */ /* 0x042fe200078e0238 */
[----:B------:R-:W-:-:S04]  /*4db0*/  ISETP.LT.OR P5, PT, R41, -0x1, !P5 ;  /* 0xffffffff2900780c */ /* 0x000fc80006fa1670 */
[----:B------:R-:W-:Y:S02]  /*4dc0*/  @P3 SHF.L.U32 R39, R38, 0x2, RZ ;  /* 0x0000000226273819 */ /* 0x000fe400000006ff */
[----:B------:R-:W-:-:S03]  /*4dd0*/  ISETP.GE.OR P5, PT, R59, UR5, P5 ;  /* 0x000000053b007c0c */ /* 0x000fc6000afa6670 */
[----:B------:R-:W-:Y:S02]  /*4de0*/  @P3 IMAD.WIDE R38, R39, 0x4, R32 ;  /* 0x0000000427263825 */ /* 0x000fe400078e0220 */
[----:B------:R-:W1:Y:S01]  /*4df0*/  @!P4 LDC.64 R32, c[0x0][0x388] ;  /* 0x0000e200ff20cb82 */ /* 0x000e620000000a00 */
[----:B------:R-:W-:Y:S02]  /*4e00*/  MOV R58, RZ ;  /* 0x000000ff003a7202 */ /* 0x000fe40000000f00 */
[----:B------:R-:W2:Y:S01]  /*4e10*/  @P3 LDG.E.CONSTANT R55, desc[UR6][R38.64] ;  /* 0x0000000626373981 */ /* 0x000ea2000c1e9900 */
[----:B0-----:R-:W-:Y:S01]  /*4e20*/  @!P4 IMAD R34, R59, R34, R48 ;  /* 0x000000223b22c224 */ /* 0x001fe200078e0230 */
[----:B------:R-:W-:Y:S02]  /*4e30*/  MOV R57, RZ ;  /* 0x000000ff00397202 */ /* 0x000fe40000000f00 */
[----:B------:R-:W3:Y:S01]  /*4e40*/  @P3 LDG.E.CONSTANT R52, desc[UR6][R38.64+0x4] ;  /* 0x0000040626343981 */ /* 0x000ee2000c1e9900 */
[----:B------:R-:W0:Y:S01]  /*4e50*/  @!P5 LDC R60, c[0x0][0x3ac] ;  /* 0x0000eb00ff3cdb82 */ /* 0x000e220000000800 */
[----:B------:R-:W-:-:S02]  /*4e60*/  @!P4 SHF.L.U32 R35, R34, 0x2, RZ ;  /* 0x000000022223c819 */ /* 0x000fc400000006ff */
[----:B------:R-:W4:Y:S04]  /*4e70*/  @P3 LDG.E.CONSTANT R54, desc[UR6][R38.64+0x8] ;  /* 0x0000080626363981 */ /* 0x000f28000c1e9900 */
[----:B------:R1:W5:Y:S02]  /*4e80*/  @P3 LDG.E.CONSTANT R53, desc[UR6][R38.64+0xc] ;  /* 0x00000c0626353981 */ /* 0x000364000c1e9900 */
[----:B-1----:R-:W-:Y:S01]  /*4e90*/  @!P4 IMAD.WIDE R34, R35, 0x4, R32 ;  /* 0x000000042322c825 */ /* 0x002fe200078e0220 */
[----:B------:R-:W-:Y:S01]  /*4ea0*/  CS2R R38, SRZ ;  /* 0x0000000000267805 */ /* 0x000fe2000001ff00 */
[----:B------:R-:W1:Y:S03]  /*4eb0*/  @!P5 LDC.64 R32, c[0x0][0x388] ;  /* 0x0000e200ff20db82 */ /* 0x000e660000000a00 */
[----:B------:R-:W5:Y:S01]  /*4ec0*/  @!P4 LDG.E.CONSTANT R58, desc[UR6][R34.64] ;  /* 0x00000006223ac981 */ /* 0x000f62000c1e9900 */
[----:B0-----:R-:W-:-:S03]  /*4ed0*/  @!P5 IMAD R56, R59, R60, R56 ;  /* 0x0000003c3b38d224 */ /* 0x001fc600078e0238 */
[----:B------:R-:W5:Y:S02]  /*4ee0*/  @!P4 LDG.E.CONSTANT R57, desc[UR6][R34.64+0x4] ;  /* 0x000004062239c981 */ /* 0x000f64000c1e9900 */
[----:B------:R-:W-:Y:S02]  /*4ef0*/  @!P5 SHF.L.U32 R59, R56, 0x2, RZ ;  /* 0x00000002383bd819 */ /* 0x000fe400000006ff */
[----:B------:R-:W5:Y:S01]  /*4f00*/  @!P4 LDG.E.CONSTANT R39, desc[UR6][R34.64+0x8] ;  /* 0x000008062227c981 */ /* 0x000f62000c1e9900 */
[----:B------:R-:W-:Y:S02]  /*4f10*/  MOV R60, RZ ;  /* 0x000000ff003c7202 */ /* 0x000fe40000000f00 */
[----:B------:R-:W-:Y:S01]  /*4f20*/  MOV R56, RZ ;  /* 0x000000ff00387202 */ /* 0x000fe20000000f00 */
[----:B------:R0:W5:Y:S01]  /*4f30*/  @!P4 LDG.E.CONSTANT R38, desc[UR6][R34.64+0xc] ;  /* 0x00000c062226c981 */ /* 0x000162000c1e9900 */
[----:B-1----:R-:W-:Y:S01]  /*4f40*/  @!P5 IMAD.WIDE R32, R59, 0x4, R32 ;  /* 0x000000043b20d825 */ /* 0x002fe200078e0220 */
[----:B------:R-:W-:-:S02]  /*4f50*/  MOV R59, RZ ;  /* 0x000000ff003b7202 */ /* 0x000fc40000000f00 */
[----:B0-----:R-:W-:Y:S02]  /*4f60*/  MOV R34, RZ ;  /* 0x000000ff00227202 */ /* 0x001fe40000000f00 */
        /* <DEDUP_REMOVED lines=29> */
[----:B------:R-:W-:Y:S01]  /*5140*/  FMUL R39, R58, 0.0234375 ;  /* 0x3cc000003a277820 */ /* 0x000fe20000400000 */
[----:B------:R-:W-:Y:S01]  /*5150*/  FMUL R38, R52, 0.0234375 ;  /* 0x3cc0000034267820 */ /* 0x000fe20000400000 */
[----:B------:R-:W-:Y:S01]  /*5160*/  FFMA R34, R41, R34, R53 ;  /* 0x0000002229227223 */ /* 0x000fe20000000035 */
[----:B------:R-:W-:-:S03]  /*5170*/  FMUL R36, R56, 0.0234375 ;  /* 0x3cc0000038247820 */ /* 0x000fc60000400000 */
[----:B------:R-:W-:-:S07]  /*5180*/  FMUL R41, R34, 0.0234375 ;  /* 0x3cc0000022297820 */ /* 0x000fce0000400000 */
.L_x_193:
[----:B------:R-:W-:Y:S05]  /*5190*/  BSYNC.RECONVERGENT B0 ;  /* 0x0000000000007941 */ /* 0x000fea0003800200 */
.L_x_192:
[----:B------:R-:W-:Y:S01]  /*51a0*/  FSETP.GT.AND P3, PT, R40, 1, PT ;  /* 0x3f8000002800780b */ /* 0x000fe20003f64000 */
[----:B------:R-:W-:Y:S01]  /*51b0*/  BSSY.RECONVERGENT B0, `(.L_x_194) ;  /* 0x0000068000007945 */ /* 0x000fe20003800200 */
[----:B------:R-:W-:Y:S02]  /*51c0*/  HFMA2 R33, -RZ, RZ, 0, 0 ;  /* 0x00000000ff217431 */ /* 0x000fe400000001ff */
[----:B------:R-:W-:Y:S01]  /*51d0*/  FADD R43, R44, R43 ;  /* 0x0000002b2c2b7221 */ /* 0x000fe20000000000 */
[----:B------:R-:W-:Y:S01]  /*51e0*/  FSETP.LT.OR P3, PT, R2, R31, P3 ;  /* 0x0000001f0200720b */ /* 0x000fe20001f61400 */
[----:B------:R-:W-:Y:S01]  /*51f0*/  FADD R42, R45, R42 ;  /* 0x0000002a2d2a7221 */ /* 0x000fe20000000000 */
[----:B------:R-:W-:Y:S02]  /*5200*/  CS2R R34, SRZ ;  /* 0x0000000000227805 */ /* 0x000fe4000001ff00 */
[----:B------:R-:W-:Y:S02]  /*5210*/  MOV R44, RZ ;  /* 0x000000ff002c7202 */ /* 0x000fe40000000f00 */
[----:B------:R-:W-:-:S13]  /*5220*/  FSETP.GT.OR P4, PT, R5, 1, P3 ;  /* 0x3f8000000500780b */ /* 0x000fda0001f84400 */
[----:B------:R-:W-:Y:S05]  /*5230*/  @P4 BRA `(.L_x_195) ;  /* 0x00000004007c4947 */ /* 0x000fea0003800000 */
[----:B------:R-:W-:Y:S01]  /*5240*/  FFMA R51, R7, R40, -0.5 ;  /* 0xbf00000007337423 */ /* 0x000fe20000000028 */
[----:B------:R-:W-:Y:S01]  /*5250*/  FFMA R50, R4, R5, -0.5 ;  /* 0xbf00000004327423 */ /* 0x000fe20000000005 */
[----:B------:R-:W0:Y:S01]  /*5260*/  LDCU UR4, c[0x0][0x3a4] ;  /* 0x00007480ff0477ac */ /* 0x000e220008000800 */
[----:B------:R-:W-:Y:S01]  /*5270*/  CS2R R54, SRZ ;  /* 0x0000000000367805 */ /* 0x000fe2000001ff00 */
[----:B------:R-:W0:Y:S01]  /*5280*/  F2I.FLOOR.NTZ R52, R51 ;  /* 0x0000003300347305 */ /* 0x000e220000207100 */
[----:B------:R-:W-:Y:S01]  /*5290*/  MOV R48, RZ ;  /* 0x000000ff00307202 */ /* 0x000fe20000000f00 */
        /* <DEDUP_REMOVED lines=10> */
[C---:B------:R-:W-:Y:S02]  /*5340*/  IADD3 R61, PT, PT, R49.reuse, 0x1, RZ ;  /* 0x00000001313d7810 */ /* 0x040fe40007ffe0ff */
[C---:B------:R-:W-:Y:S01]  /*5350*/  ISETP.LT.OR P5, PT, R49.reuse, -0x1, !P5 ;  /* 0xffffffff3100780c */ /* 0x040fe20006fa1670 */
[----:B0-----:R-:W-:-:S05]  /*5360*/  @P6 IMAD R34, R49, R34, R52 ;  /* 0x0000002231226224 */ /* 0x001fca00078e0234 */
[----:B------:R-:W-:Y:S02]  /*5370*/  @P6 SHF.L.U32 R35, R34, 0x2, RZ ;  /* 0x0000000222236819 */ /* 0x000fe400000006ff */
[----:B------:R-:W-:-:S03]  /*5380*/  IADD3 R60, PT, PT, R52, 0x1, RZ ;  /* 0x00000001343c7810 */ /* 0x000fc60007ffe0ff */
[----:B-1----:R-:W-:Y:S01]  /*5390*/  @P6 IMAD.WIDE R32, R35, 0x4, R32 ;  /* 0x0000000423206825 */ /* 0x002fe200078e0220 */
[----:B------:R-:W-:-:S04]  /*53a0*/  ISETP.GE.OR P5, PT, R61, UR5, P5 ;  /* 0x000000053d007c0c */ /* 0x000fc8000afa6670 */
[----:B------:R-:W2:Y:S04]  /*53b0*/  @P6 LDG.E.CONSTANT R55, desc[UR6][R32.64] ;  /* 0x0000000620376981 */ /* 0x000ea8000c1e9900 */
[----:B------:R-:W3:Y:S04]  /*53c0*/  @P6 LDG.E.CONSTANT R48, desc[UR6][R32.64+0x4] ;  /* 0x0000040620306981 */ /* 0x000ee8000c1e9900 */
[----:B------:R-:W4:Y:S01]  /*53d0*/  @P6 LDG.E.CONSTANT R54, desc[UR6][R32.64+0x8] ;  /* 0x0000080620366981 */ /* 0x000f22000c1e9900 */
[----:B------:R-:W0:Y:S03]  /*53e0*/  @!P5 LDC R56, c[0x0][0x3ac] ;  /* 0x0000eb00ff38db82 */ /* 0x000e260000000800 */
[----:B------:R1:W5:Y:S01]  /*53f0*/  @P6 LDG.E.CONSTANT R53, desc[UR6][R32.64+0xc] ;  /* 0x00000c0620356981 */ /* 0x000362000c1e9900 */
[----:B------:R-:W-:-:S02]  /*5400*/  ISETP.GE.AND P6, PT, R60, UR4, PT ;  /* 0x000000043c007c0c */ /* 0x000fc4000bfc6270 */
[----:B------:R-:W-:Y:S02]  /*5410*/  CS2R R46, SRZ ;  /* 0x00000000002e7805 */ /* 0x000fe4000001ff00 */
[----:B------:R-:W-:-:S04]  /*5420*/  ISETP.GT.AND P6, PT, R52, -0x2, !P6 ;  /* 0xfffffffe3400780c */ /* 0x000fc800077c4270 */
[----:B------:R-:W-:Y:S01]  /*5430*/  PLOP3.LUT P4, PT, P6, P4, PT, 0x80, 0x8 ;  /* 0x000000000008781c */ /* 0x000fe20003789070 */
[----:B-1----:R-:W1:-:S12]  /*5440*/  @!P5 LDC.64 R32, c[0x0][0x388] ;  /* 0x0000e200ff20db82 */ /* 0x002e580000000a00 */
[----:B------:R-:W1:Y:S01]  /*5450*/  @P4 LDC R44, c[0x0][0x3ac] ;  /* 0x0000eb00ff2c4b82 */ /* 0x000e620000000800 */
[----:B0-----:R-:W-:Y:S01]  /*5460*/  @!P5 IMAD R56, R61, R56, R52 ;  /* 0x000000383d38d224 */ /* 0x001fe200078e0234 */
[----:B------:R-:W-:-:S06]  /*5470*/  ISETP.LT.OR P6, PT, R49, -0x1, !P6 ;  /* 0xffffffff3100780c */ /* 0x000fcc00077c1670 */
[----:B------:R-:W0:Y:S01]  /*5480*/  @P4 LDC.64 R34, c[0x0][0x388] ;  /* 0x0000e200ff224b82 */ /* 0x000e220000000a00 */
[----:B------:R-:W-:Y:S02]  /*5490*/  @!P5 SHF.L.U32 R57, R56, 0x2, RZ ;  /* 0x000000023839d819 */ /* 0x000fe400000006ff */
[----:B------:R-:W-:Y:S02]  /*54a0*/  ISETP.GE.OR P6, PT, R61, UR5, P6 ;  /* 0x000000053d007c0c */ /* 0x000fe4000b7c6670 */
[----:B------:R-:W-:Y:S01]  /*54b0*/  CS2R R58, SRZ ;  /* 0x00000000003a7805 */ /* 0x000fe2000001ff00 */
[----:B-1----:R-:W-:Y:S01]  /*54c0*/  @!P5 IMAD.WIDE R32, R57, 0x4, R32 ;  /* 0x000000043920d825 */ /* 0x002fe200078e0220 */
[----:B------:R-:W-:-:S04]  /*54d0*/  CS2R R56, SRZ ;  /* 0x0000000000387805 */ /* 0x000fc8000001ff00 */
[----:B------:R-:W5:Y:S04]  /*54e0*/  @!P5 LDG.E.CONSTANT R58, desc[UR6][R32.64+0x8] ;  /* 0x00000806203ad981 */ /* 0x000f68000c1e9900 */
[----:B------:R-:W5:Y:S01]  /*54f0*/  @!P5 LDG.E.CONSTANT R56, desc[UR6][R32.64] ;  /* 0x000000062038d981 */ /* 0x000f62000c1e9900 */
[----:B------:R-:W-:-:S03]  /*5500*/  @P4 IMAD R44, R49, R44, R60 ;  /* 0x0000002c312c4224 */ /* 0x000fc600078e023c */
[----:B------:R-:W5:Y:S02]  /*5510*/  @!P5 LDG.E.CONSTANT R57, desc[UR6][R32.64+0x4] ;  /* 0x000004062039d981 */ /* 0x000f64000c1e9900 */
[----:B------:R-:W-:Y:S02]  /*5520*/  @P4 SHF.L.U32 R45, R44, 0x2, RZ ;  /* 0x000000022c2d4819 */ /* 0x000fe400000006ff */
[----:B------:R1:W5:Y:S03]  /*5530*/  @!P5 LDG.E.CONSTANT R59, desc[UR6][R32.64+0xc] ;  /* 0x00000c06203bd981 */ /* 0x000366000c1e9900 */
[----:B0-----:R-:W-:Y:S01]  /*5540*/  @P4 IMAD.WIDE R34, R45, 0x4, R34 ;  /* 0x000000042d224825 */ /* 0x001fe200078e0222 */
[----:B------:R-:W-:-:S04]  /*5550*/  CS2R R44, SRZ ;  /* 0x00000000002c7805 */ /* 0x000fc8000001ff00 */
[----:B------:R-:W2:Y:S01]  /*5560*/  @P4 LDG.E.CONSTANT R47, desc[UR6][R34.64] ;  /* 0x00000006222f4981 */ /* 0x000ea2000c1e9900 */
[----:B-1----:R-:W0:Y:S03]  /*5570*/  @!P6 LDC R32, c[0x0][0x3ac] ;  /* 0x0000eb00ff20eb82 */ /* 0x002e260000000800 */
[----:B------:R-:W3:Y:S04]  /*5580*/  @P4 LDG.E.CONSTANT R44, desc[UR6][R34.64+0x4] ;  /* 0x00000406222c4981 */ /* 0x000ee8000c1e9900 */
[----:B------:R-:W4:Y:S04]  /*5590*/  @P4 LDG.E.CONSTANT R46, desc[UR6][R34.64+0x8] ;  /* 0x00000806222e4981 */ /* 0x000f28000c1e9900 */
[----:B------:R1:W5:Y:S02]  /*55a0*/  @P4 LDG.E.CONSTANT R45, desc[UR6][R34.64+0xc] ;  /* 0x00000c06222d4981 */ /* 0x000364000c1e9900 */
[----:B-1----:R-:W1:Y:S01]  /*55b0*/  @!P6 LDC.64 R34, c[0x0][0x388] ;  /* 0x0000e200ff22eb82 */ /* 0x002e620000000a00 */
[----:B0-----:R-:W-:-:S05]  /*55c0*/  @!P6 IMAD R60, R61, R32, R60 ;  /* 0x000000203d3ce224 */ /* 0x001fca00078e023c */
[----:B------:R-:W-:Y:S02]  /*55d0*/  @!P6 SHF.L.U32 R61, R60, 0x2, RZ ;  /* 0x000000023c3de819 */ /* 0x000fe400000006ff */
[----:B------:R-:W-:-:S03]  /*55e0*/  CS2R R32, SRZ ;  /* 0x0000000000207805 */ /* 0x000fc6000001ff00 */
[----:B-1----:R-:W-:Y:S01]  /*55f0*/  @!P6 IMAD.WIDE R34, R61, 0x4, R34 ;  /* 0x000000043d22e825 */ /* 0x002fe200078e0222 */
[----:B------:R-:W-:-:S04]  /*5600*/  CS2R R60, SRZ ;  /* 0x00000000003c7805 */ /* 0x000fc8000001ff00 */
[----:B------:R-:W5:Y:S04]  /*5610*/  @!P6 LDG.E.CONSTANT R33, desc[UR6][R34.64] ;  /* 0x000000062221e981 */ /* 0x000f68000c1e9900 */
[----:B------:R-:W5:Y:S04]  /*5620*/  @!P6 LDG.E.CONSTANT R61, desc[UR6][R34.64+0x4] ;  /* 0x00000406223de981 */ /* 0x000f68000c1e9900 */
[----:B------:R-:W5:Y:S04]  /*5630*/  @!P6 LDG.E.CONSTANT R60, desc[UR6][R34.64+0x8] ;  /* 0x00000806223ce981 */ /* 0x000f68000c1e9900 */
[----:B------:R0:W5:Y:S02]  /*5640*/  @!P6 LDG.E.CONSTANT R32, desc[UR6][R34.64+0xc] ;  /* 0x00000c062220e981 */ /* 0x000164000c1e9900 */
[----:B0-----:R-:W-:-:S02]  /*5650*/  I2FP.F32.S32 R35, R49 ;  /* 0x0000003100237245 */ /* 0x001fc40000201400 */
[----:B------:R-:W-:-:S03]  /*5660*/  I2FP.F32.S32 R49, R52 ;  /* 0x0000003400317245 */ /* 0x000fc60000201400 */
[----:B------:R-:W-:Y:S02]  /*5670*/  FADD R52, R50, -R35 ;  /* 0x8000002332347221 */ /* 0x000fe40000000000 */
[----:B------:R-:W-:Y:S02]  /*5680*/  FADD R35, R51, -R49 ;  /* 0x8000003133237221 */ /* 0x000fe40000000000 */
[C---:B------:R-:W-:Y:S02]  /*5690*/  FADD R50, -R52.reuse, 1 ;  /* 0x3f80000034327421 */ /* 0x040fe40000000100 */
[C---:B------:R-:W-:Y:S02]  /*56a0*/  FADD R49, -R35.reuse, 1 ;  /* 0x3f80000023317421 */ /* 0x040fe40000000100 */
[-C--:B------:R-:W-:Y:S02]  /*56b0*/  FMUL R51, R35, R50.reuse ;  /* 0x0000003223337220 */ /* 0x080fe40000400000 */
[----:B------:R-:W-:Y:S01]  /*56c0*/  FMUL R50, R49, R50 ;  /* 0x0000003231327220 */ /* 0x000fe20000400000 */
[----:B------:R-:W-:Y:S01]  /*56d0*/  FMUL R49, R52, R49 ;  /* 0x0000003134317220 */ /* 0x000fe20000400000 */
[----:B------:R-:W-:Y:S01]  /*56e0*/  FMUL R52, R35, R52 ;  /* 0x0000003423347220 */ /* 0x000fe20000400000 */
[C---:B--2---:R-:W-:Y:S01]  /*56f0*/  FMUL R34, R51.reuse, R47 ;  /* 0x0000002f33227220 */ /* 0x044fe20000400000 */
[----:B---3--:R-:W-:-:S03]  /*5700*/  FMUL R47, R51, R44 ;  /* 0x0000002c332f7220 */ /* 0x008fc60000400000 */
[C---:B------:R-:W-:Y:S01]  /*5710*/  FFMA R34, R50.reuse, R55, R34 ;  /* 0x0000003732227223 */ /* 0x040fe20000000022 */
[C---:B----4-:R-:W-:Y:S01]  /*5720*/  FMUL R35, R51.reuse, R46 ;  /* 0x0000002e33237220 */ /* 0x050fe20000400000 */
[----:B-----5:R-:W-:Y:S01]  /*5730*/  FMUL R44, R51, R45 ;  /* 0x0000002d332c7220 */ /* 0x020fe20000400000 */
[C---:B------:R-:W-:Y:S02]  /*5740*/  FFMA R48, R50.reuse, R48, R47 ;  /* 0x0000003032307223 */ /* 0x040fe4000000002f */
        /* <DEDUP_REMOVED lines=8> */
[----:B------:R-:W-:Y:S01]  /*57d0*/  FMUL R44, R33, 0.0234375 ;  /* 0x3cc00000212c7820 */ /* 0x000fe20000400000 */
[C---:B------:R-:W-:Y:S01]  /*57e0*/  FFMA R45, R52.reuse, R60, R45 ;  /* 0x0000003c342d7223 */ /* 0x040fe2000000002d */
[----:B------:R-:W-:Y:S01]  /*57f0*/  FFMA R32, R52, R32, R59 ;  /* 0x0000002034207223 */ /* 0x000fe2000000003b */
[----:B------:R-:W-:Y:S02]  /*5800*/  FMUL R33, R48, 0.0234375 ;  /* 0x3cc0000030217820 */ /* 0x000fe40000400000 */
[----:B------:R-:W-:Y:S01]  /*5810*/  FMUL R34, R45, 0.0234375 ;  /* 0x3cc000002d227820 */ /* 0x000fe20000400000 */
[----:B------:R-:W-:-:S07]  /*5820*/  FMUL R35, R32, 0.0234375 ;  /* 0x3cc0000020237820 */ /* 0x000fce0000400000 */
.L_x_195:
[----:B------:R-:W-:Y:S05]  /*5830*/  BSYNC.RECONVERGENT B0 ;  /* 0x0000000000007941 */ /* 0x000fea0003800200 */
.L_x_194:
[----:B------:R-:W-:Y:S01]  /*5840*/  FADD R32, R31, R2 ;  /* 0x000000021f207221 */ /* 0x000fe20000000000 */
[----:B------:R-:W-:Y:S01]  /*5850*/  FADD R30, R30, R13 ;  /* 0x0000000d1e1e7221 */ /* 0x000fe20000000000 */
[----:B------:R-:W-:Y:S01]  /*5860*/  FADD R37, R37, R14 ;  /* 0x0000000e25257221 */ /* 0x000fe20000000000 */
[----:B------:R-:W-:Y:S01]  /*5870*/  FADD R42, R42, R17 ;  /* 0x000000112a2a7221 */ /* 0x000fe20000000000 */
[----:B------:R-:W-:Y:S01]  /*5880*/  FADD R43, R43, R16 ;  /* 0x000000102b2b7221 */ /* 0x000fe20000000000 */
[----:B------:R-:W-:Y:S01]  /*5890*/  FSETP.GT.AND P4, PT, R32, 1, PT ;  /* 0x3f8000002000780b */ /* 0x000fe20003f84000 */
[----:B------:R-:W-:Y:S01]  /*58a0*/  FADD R30, R30, R15 ;  /* 0x0000000f1e1e7221 */ /* 0x000fe20000000000 */
[----:B------:R-:W-:Y:S01]  /*58b0*/  FADD R37, R37, R18 ;  /* 0x0000001225257221 */ /* 0x000fe20000000000 */
[----:B------:R-:W-:Y:S01]  /*58c0*/  FADD R21, R42, R21 ;  /* 0x000000152a157221 */ /* 0x000fe20000000000 */
[----:B------:R-:W-:Y:S01]  /*58d0*/  FSETP.LT.OR P4, PT, R2, -R31, P4 ;  /* 0x8000001f0200720b */ /* 0x000fe20002781400 */
[----:B------:R-:W-:Y:S01]  /*58e0*/  FADD R19, R30, R19 ;  /* 0x000000131e137221 */ /* 0x000fe20000000000 */
[----:B------:R-:W-:Y:S01]  /*58f0*/  FADD R20, R43, R20 ;  /* 0x000000142b147221 */ /* 0x000fe20000000000 */
[----:B------:R-:W-:Y:S01]  /*5900*/  FADD R22, R37, R22 ;  /* 0x0000001625167221 */ /* 0x000fe20000000000 */
[----:B------:R-:W-:Y:S01]  /*5910*/  FSETP.GT.OR P5, PT, R5, 1, P4 ;  /* 0x3f8000000500780b */ /* 0x000fe200027a4400 */
[----:B------:R-:W-:Y:S01]  /*5920*/  FADD R19, R19, R24 ;  /* 0x0000001813137221 */ /* 0x000fe20000000000 */
[----:B------:R-:W-:Y:S01]  /*5930*/  FADD R26, R21, R26 ;  /* 0x0000001a151a7221 */ /* 0x000fe20000000000 */
[----:B------:R-:W-:Y:S01]  /*5940*/  FADD R25, R20, R25 ;  /* 0x0000001914197221 */ /* 0x000fe20000000000 */
[----:B------:R-:W-:Y:S01]  /*5950*/  FADD R22, R22, R27 ;  /* 0x0000001b16167221 */ /* 0x000fe20000000000 */
[----:B------:R-:W-:Y:S01]  /*5960*/  FADD R13, R19, R36 ;  /* 0x00000024130d7221 */ /* 0x000fe20000000000 */
[----:B------:R-:W-:Y:S01]  /*5970*/  FADD R39, R26, R39 ;  /* 0x000000271a277221 */ /* 0x000fe20000000000 */
[----:B------:R-:W-:Y:S01]  /*5980*/  FADD R38, R25, R38 ;  /* 0x0000002619267221 */ /* 0x000fe20000000000 */
[----:B------:R-:W-:Y:S01]  /*5990*/  FADD R22, R22, R41 ;  /* 0x0000002916167221 */ /* 0x000fe20000000000 */
[----:B------:R-:W-:Y:S01]  /*59a0*/  BSSY.RECONVERGENT B0, `(.L_x_196) ;  /* 0x000006c000007945 */ /* 0x000fe20003800200 */
[----:B------:R-:W-:Y:S01]  /*59b0*/  FADD R18, R13, R34 ;  /* 0x000000220d127221 */ /* 0x000fe20000000000 */
[----:B------:R-:W-:Y:S01]  /*59c0*/  FADD R20, R39, R44 ;  /* 0x0000002c27147221 */ /* 0x000fe20000000000 */
[----:B------:R-:W-:Y:S01]  /*59d0*/  FADD R19, R38, R33 ;  /* 0x0000002126137221 */ /* 0x000fe20000000000 */
[----:B------:R-:W-:Y:S01]  /*59e0*/  FADD R13, R22, R35 ;  /* 0x00000023160d7221 */ /* 0x000fe20000000000 */
[----:B------:R-:W-:-:S02]  /*59f0*/  CS2R R14, SRZ ;  /* 0x00000000000e7805 */ /* 0x000fc4000001ff00 */
[----:B------:R-:W-:Y:S01]  /*5a00*/  CS2R R16, SRZ ;  /* 0x0000000000107805 */ /* 0x000fe2000001ff00 */
[----:B------:R-:W-:Y:S06]  /*5a10*/  @P5 BRA `(.L_x_197) ;  /* 0x0000000400905947 */ /* 0x000fec0003800000 */
[----:B------:R-:W-:Y:S01]  /*5a20*/  FFMA R24, R7, R32, -0.5 ;  /* 0xbf00000007187423 */ /* 0x000fe20000000020 */
[----:B------:R-:W0:Y:S01]  /*5a30*/  LDCU UR4, c[0x0][0x3a4] ;  /* 0x00007480ff0477ac */ /* 0x000e220008000800 */
[----:B------:R-:W-:Y:S01]  /*5a40*/  FFMA R22, R4, R5, -0.5 ;  /* 0xbf00000004167423 */ /* 0x000fe20000000005 */
[----:B------:R-:W-:Y:S01]  /*5a50*/  P2R R37, PR, RZ, 0x1 ;  /* 0x00000001ff257803 */ /* 0x000fe20000000000 */
[----:B------:R-:W0:Y:S01]  /*5a60*/  F2I.FLOOR.NTZ R26, R24 ;  /* 0x00000018001a7305 */ /* 0x000e220000207100 */
[----:B------:R-:W1:Y:S01]  /*5a70*/  LDCU UR5, c[0x0][0x3a8] ;  /* 0x00007500ff0577ac */ /* 0x000e620008000800 */
[----:B------:R-:W-:Y:S01]  /*5a80*/  HFMA2 R25, -RZ, RZ, 0, 0 ;  /* 0x00000000ff197431 */ /* 0x000fe200000001ff */
[----:B------:R-:W-:Y:S02]  /*5a90*/  CS2R R30, SRZ ;  /* 0x00000000001e7805 */ /* 0x000fe4000001ff00 */
[----:B------:R-:W-:-:S03]  /*5aa0*/  MOV R27, RZ ;  /* 0x000000ff001b7202 */ /* 0x000fc60000000f00 */
        /* <DEDUP_REMOVED lines=20> */
[----:B------:R-:W-:-:S13]  /*5bf0*/  PLOP3.LUT P5, PT, P6, P5, PT, 0x80, 0x8 ;  /* 0x000000000008781c */ /* 0x000fda00037ab070 */
[----:B------:R-:W1:Y:S08]  /*5c00*/  @P5 LDC R33, c[0x0][0x3ac] ;  /* 0x0000eb00ff215b82 */ /* 0x000e700000000800 */
[----:B------:R-:W0:Y:S01]  /*5c10*/  @P5 LDC.64 R14, c[0x0][0x388] ;  /* 0x0000e200ff0e5b82 */ /* 0x000e220000000a00 */
[----:B-1----:R-:W-:-:S05]  /*5c20*/  @P5 IMAD R33, R21, R33, R42 ;  /* 0x0000002115215224 */ /* 0x002fca00078e022a */
[----:B------:R-:W-:-:S05]  /*5c30*/  @P5 SHF.L.U32 R33, R33, 0x2, RZ ;  /* 0x0000000221215819 */ /* 0x000fca00000006ff */
[----:B0-----:R-:W-:Y:S01]  /*5c40*/  @P5 IMAD.WIDE R14, R33, 0x4, R14 ;  /* 0x00000004210e5825 */ /* 0x001fe200078e020e */
[----:B------:R-:W-:Y:S02]  /*5c50*/  MOV R33, RZ ;  /* 0x000000ff00217202 */ /* 0x000fe40000000f00 */
[C---:B------:R-:W-:Y:S02]  /*5c60*/  IADD3 R43, PT, PT, R21.reuse, 0x1, RZ ;  /* 0x00000001152b7810 */ /* 0x040fe40007ffe0ff */
[----:B------:R-:W2:Y:S04]  /*5c70*/  @P5 LDG.E.CONSTANT R36, desc[UR6][R14.64] ;  /* 0x000000060e245981 */ /* 0x000ea8000c1e9900 */
[----:B------:R-:W3:Y:S04]  /*5c80*/  @P5 LDG.E.CONSTANT R33, desc[UR6][R14.64+0x4] ;  /* 0x000004060e215981 */ /* 0x000ee8000c1e9900 */
[----:B------:R-:W4:Y:S04]  /*5c90*/  @P5 LDG.E.CONSTANT R35, desc[UR6][R14.64+0x8] ;  /* 0x000008060e235981 */ /* 0x000f28000c1e9900 */
[----:B------:R0:W5:Y:S01]  /*5ca0*/  @P5 LDG.E.CONSTANT R34, desc[UR6][R14.64+0xc] ;  /* 0x00000c060e225981 */ /* 0x000162000c1e9900 */
[C---:B------:R-:W-:Y:S01]  /*5cb0*/  ISETP.LT.OR P5, PT, R21.reuse, -0x1, !P0 ;  /* 0xffffffff1500780c */ /* 0x040fe200047a1670 */
[----:B------:R-:W-:Y:S01]  /*5cc0*/  HFMA2 R41, -RZ, RZ, 0, 0 ;  /* 0x00000000ff297431 */ /* 0x000fe200000001ff */
[----:B------:R-:W-:-:S02]  /*5cd0*/  ISETP.LT.OR P6, PT, R21, -0x1, !P6 ;  /* 0xffffffff1500780c */ /* 0x000fc400077c1670 */
[----:B------:R-:W-:Y:S02]  /*5ce0*/  CS2R R38, SRZ ;  /* 0x0000000000267805 */ /* 0x000fe4000001ff00 */
[C---:B------:R-:W-:Y:S02]  /*5cf0*/  ISETP.GE.OR P5, PT, R43.reuse, UR5, P5 ;  /* 0x000000052b007c0c */ /* 0x040fe4000afa6670 */
[----:B------:R-:W-:Y:S02]  /*5d00*/  ISETP.GE.OR P6, PT, R43, UR5, P6 ;  /* 0x000000052b007c0c */ /* 0x000fe4000b7c6670 */
[----:B------:R-:W-:-:S09]  /*5d10*/  ISETP.NE.AND P0, PT, R37, RZ, PT ;  /* 0x000000ff2500720c */ /* 0x000fd20003f05270 */
[----:B------:R-:W1:Y:S08]  /*5d20*/  @!P5 LDC R37, c[0x0][0x3ac] ;  /* 0x0000eb00ff25db82 */ /* 0x000e700000000800 */
[----:B------:R-:W1:Y:S08]  /*5d30*/  @!P6 LDC R44, c[0x0][0x3ac] ;  /* 0x0000eb00ff2ceb82 */ /* 0x000e700000000800 */
[----:B------:R-:W1:Y:S08]  /*5d40*/  @!P5 LDC.64 R16, c[0x0][0x388] ;  /* 0x0000e200ff10db82 */ /* 0x000e700000000a00 */
[----:B0-----:R-:W0:Y:S01]  /*5d50*/  @!P6 LDC.64 R14, c[0x0][0x388] ;  /* 0x0000e200ff0eeb82 */ /* 0x001e220000000a00 */
[----:B-1----:R-:W-:-:S05]  /*5d60*/  @!P5 IMAD R37, R43, R37, R26 ;  /* 0x000000252b25d224 */ /* 0x002fca00078e021a */
[----:B------:R-:W-:Y:S01]  /*5d70*/  @!P5 SHF.L.U32 R37, R37, 0x2, RZ ;  /* 0x000000022525d819 */ /* 0x000fe200000006ff */
[----:B------:R-:W-:Y:S02]  /*5d80*/  @!P6 IMAD R42, R43, R44, R42 ;  /* 0x0000002c2b2ae224 */ /* 0x000fe400078e022a */
[----:B------:R-:W-:-:S03]  /*5d90*/  HFMA2 R44, -RZ, RZ, 0, 0 ;  /* 0x00000000ff2c7431 */ /* 0x000fc600000001ff */
[----:B------:R-:W-:Y:S01]  /*5da0*/  @!P6 SHF.L.U32 R43, R42, 0x2, RZ ;  /* 0x000000022a2be819 */ /* 0x000fe200000006ff */
[----:B------:R-:W-:Y:S01]  /*5db0*/  @!P5 IMAD.WIDE R16, R37, 0x4, R16 ;  /* 0x000000042510d825 */ /* 0x000fe200078e0210 */
[----:B------:R-:W-:-:S04]  /*5dc0*/  MOV R37, RZ ;  /* 0x000000ff00257202 */ /* 0x000fc80000000f00 */
[----:B------:R-:W5:Y:S01]  /*5dd0*/  @!P5 LDG.E.CONSTANT R41, desc[UR6][R16.64] ;  /* 0x000000061029d981 */ /* 0x000f62000c1e9900 */
[----:B0-----:R-:W-:-:S03]  /*5de0*/  @!P6 IMAD.WIDE R14, R43, 0x4, R14 ;  /* 0x000000042b0ee825 */ /* 0x001fc600078e020e */
[----:B------:R-:W5:Y:S01]  /*5df0*/  @!P5 LDG.E.CONSTANT R39, desc[UR6][R16.64+0x4] ;  /* 0x000004061027d981 */ /* 0x000f62000c1e9900 */
[----:B------:R-:W-:-:S03]  /*5e00*/  CS2R R42, SRZ ;  /* 0x00000000002a7805 */ /* 0x000fc6000001ff00 */
[----:B------:R-:W5:Y:S04]  /*5e10*/  @!P5 LDG.E.CONSTANT R38, desc[UR6][R16.64+0x8] ;  /* 0x000008061026d981 */ /* 0x000f68000c1e9900 */
[----:B------:R0:W5:Y:S04]  /*5e20*/  @!P5 LDG.E.CONSTANT R37, desc[UR6][R16.64+0xc] ;  /* 0x00000c061025d981 */ /* 0x000168000c1e9900 */
[----:B------:R-:W5:Y:S04]  /*5e30*/  @!P6 LDG.E.CONSTANT R44, desc[UR6][R14.64] ;  /* 0x000000060e2ce981 */ /* 0x000f68000c1e9900 */
[----:B------:R-:W5:Y:S01]  /*5e40*/  @!P6 LDG.E.CONSTANT R43, desc[UR6][R14.64+0x4] ;  /* 0x000004060e2be981 */ /* 0x000f62000c1e9900 */
[----:B0-----:R-:W-:-:S03]  /*5e50*/  MOV R16, RZ ;  /* 0x000000ff00107202 */ /* 0x001fc60000000f00 */
[----:B------:R-:W5:Y:S04]  /*5e60*/  @!P6 LDG.E.CONSTANT R42, desc[UR6][R14.64+0x8] ;  /* 0x000008060e2ae981 */ /* 0x000f68000c1e9900 */
[----:B------:R2:W5:Y:S01]  /*5e70*/  @!P6 LDG.E.CONSTANT R16, desc[UR6][R14.64+0xc] ;  /* 0x00000c060e10e981 */ /* 0x000562000c1e9900 */
[----:B------:R-:W-:Y:S02]  /*5e80*/  I2FP.F32.S32 R21, R21 ;  /* 0x0000001500157245 */ /* 0x000fe40000201400 */
        /* <DEDUP_REMOVED lines=11> */
[----:B------:R-:W-:Y:S01]  /*5f40*/  FFMA R15, R24, R25, R15 ;  /* 0x00000019180f7223 */ /* 0x000fe2000000000f */
        /* <DEDUP_REMOVED lines=13> */
[----:B------:R-:W-:Y:S01]  /*6020*/  FMUL R17, R14, 0.0234375 ;  /* 0x3cc000000e117820 */ /* 0x000fe20000400000 */
[----:B------:R-:W-:Y:S01]  /*6030*/  FMUL R14, R26, 0.0234375 ;  /* 0x3cc000001a0e7820 */ /* 0x000fe20000400000 */
[----:B------:R-:W-:Y:S01]  /*6040*/  FMUL R15, R35, 0.0234375 ;  /* 0x3cc00000230f7820 */ /* 0x000fe20000400000 */
[----:B------:R-:W-:-:S07]  /*6050*/  FMUL R16, R16, 0.0234375 ;  /* 0x3cc0000010107820 */ /* 0x000fce0000400000 */
.L_x_197:
[----:B------:R-:W-:Y:S05]  /*6060*/  BSYNC.RECONVERGENT B0 ;  /* 0x0000000000007941 */ /* 0x000fea0003800200 */
.L_x_196:
[----:B------:R-:W-:Y:S01]  /*6070*/  PLOP3.LUT P5, PT, P1, P2, PT, 0xf8, 0x8f ;  /* 0x00000000008f781c */ /* 0x000fe20000fa5f70 */
[----:B------:R-:W-:Y:S01]  /*6080*/  BSSY.RECONVERGENT B0, `(.L_x_198) ;  /* 0x000006c000007945 */ /* 0x000fe20003800200 */
[----:B------:R-:W-:Y:S01]  /*6090*/  FADD R20, R20, R17 ;  /* 0x0000001114147221 */ /* 0x000fe20000000000 */
[----:B------:R-:W-:Y:S01]  /*60a0*/  FADD R19, R19, R14 ;  /* 0x0000000e13137221 */ /* 0x000fe20000000000 */
[----:B------:R-:W-:Y:S01]  /*60b0*/  FADD R18, R18, R15 ;  /* 0x0000000f12127221 */ /* 0x000fe20000000000 */
[----:B------:R-:W-:Y:S01]  /*60c0*/  FADD R13, R13, R16 ;  /* 0x000000100d0d7221 */ /* 0x000fe20000000000 */
[----:B------:R-:W-:Y:S02]  /*60d0*/  CS2R R14, SRZ ;  /* 0x00000000000e7805 */ /* 0x000fe4000001ff00 */
[----:B------:R-:W-:-:S05]  /*60e0*/  CS2R R16, SRZ ;  /* 0x0000000000107805 */ /* 0x000fca000001ff00 */
[----:B------:R-:W-:Y:S05]  /*60f0*/  @P5 BRA `(.L_x_199) ;  /* 0x0000000400905947 */ /* 0x000fea0003800000 */
        /* <DEDUP_REMOVED lines=96> */
[----:B------:R-:W-:Y:S01]  /*6700*/  FMUL R17, R14, 0.015625 ;  /* 0x3c8000000e117820 */ /* 0x000fe20000400000 */
[----:B------:R-:W-:Y:S01]  /*6710*/  FMUL R14, R26, 0.015625 ;  /* 0x3c8000001a0e7820 */ /* 0x000fe20000400000 */
[----:B------:R-:W-:Y:S01]  /*6720*/  FMUL R15, R35, 0.015625 ;  /* 0x3c800000230f7820 */ /* 0x000fe20000400000 */
[----:B------:R-:W-:-:S07]  /*6730*/  FMUL R16, R16, 0.015625 ;  /* 0x3c80000010107820 */ /* 0x000fce0000400000 */
.L_x_199:
[----:B------:R-:W-:Y:S05]  /*6740*/  BSYNC.RECONVERGENT B0 ;  /* 0x0000000000007941 */ /* 0x000fea0003800200 */
.L_x_198:
[----:B------:R-:W-:Y:S01]  /*6750*/  ISETP.NE.AND P6, PT, R28, RZ, PT ;  /* 0x000000ff1c00720c */ /* 0x000fe20003fc5270 */
[----:B------:R-:W-:Y:S01]  /*6760*/  BSSY.RECONVERGENT B0, `(.L_x_200) ;  /* 0x000006e000007945 */ /* 0x000fe20003800200 */
[----:B------:R-:W-:Y:S01]  /*6770*/  ISETP.NE.AND P5, PT, R12, RZ, PT ;  /* 0x000000ff0c00720c */ /* 0x000fe20003fa5270 */
[----:B------:R-:W-:Y:S01]  /*6780*/  FADD R20, R20, R17 ;  /* 0x0000001114147221 */ /* 0x000fe20000000000 */
[----:B------:R-:W-:Y:S01]  /*6790*/  PLOP3.LUT P6, PT, P1, P6, PT, 0xf8, 0x8f ;  /* 0x00000000008f781c */ /* 0x000fe20000fcdf70 */
[----:B------:R-:W-:Y:S01]  /*67a0*/  FADD R19, R19, R14 ;  /* 0x0000000e13137221 */ /* 0x000fe20000000000 */
[----:B------:R-:W-:Y:S01]  /*67b0*/  PLOP3.LUT P1, PT, P5, P2, PT, 0xf8, 0x8f ;  /* 0x00000000008f781c */ /* 0x000fe20002f25f70 */
[----:B------:R-:W-:Y:S01]  /*67c0*/  FADD R18, R18, R15 ;  /* 0x0000000f12127221 */ /* 0x000fe20000000000 */
[----:B------:R-:W-:Y:S01]  /*67d0*/  FADD R13, R13, R16 ;  /* 0x000000100d0d7221 */ /* 0x000fe20000000000 */
[----:B------:R-:W-:Y:S02]  /*67e0*/  CS2R R14, SRZ ;  /* 0x00000000000e7805 */ /* 0x000fe4000001ff00 */
[----:B------:R-:W-:-:S02]  /*67f0*/  CS2R R16, SRZ ;  /* 0x0000000000107805 */ /* 0x000fc4000001ff00 */
[----:B------:R-:W-:-:S06]  /*6800*/  P2R R45, PR, RZ, 0x40 ;  /* 0x00000040ff2d7803 */ /* 0x000fcc0000000000 */
[----:B------:R-:W-:Y:S05]  /*6810*/  @P1 BRA `(.L_x_201) ;  /* 0x0000000400881947 */ /* 0x000fea0003800000 */
[----:B------:R-:W-:Y:S01]  /*6820*/  FFMA R24, R7, R10, -0.5 ;  /* 0xbf00000007187423 */ /* 0x000fe2000000000a */
[----:B------:R-:W-:Y:S01]  /*6830*/  FFMA R22, R4, R23, -0.5 ;  /* 0xbf00000004167423 */ /* 0x000fe20000000017 */
[----:B------:R-:W0:Y:S01]  /*6840*/  LDCU UR4, c[0x0][0x3a4] ;  /* 0x00007480ff0477ac */ /* 0x000e220008000800 */
[----:B------:R-:W-:Y:S01]  /*6850*/  HFMA2 R25, -RZ, RZ, 0, 0 ;  /* 0x00000000ff197431 */ /* 0x000fe200000001ff */
        /* <DEDUP_REMOVED lines=34> */
[----:B------:R-:W1:Y:S01]  /*6a80*/  @!P6 LDC R44, c[0x0][0x3ac] ;  /* 0x0000eb00ff2ceb82 */ /* 0x000e620000000800 */
[----:B------:R-:W-:-:S07]  /*6a90*/  @P1 SHF.L.U32 R33, R33, 0x2, RZ ;  /* 0x0000000221211819 */ /* 0x000fce00000006ff */
[----:B0-----:R-:W0:Y:S01]  /*6aa0*/  @!P5 LDC.64 R16, c[0x0][0x388] ;  /* 0x0000e200ff10db82 */ /* 0x001e220000000a00 */
[----:B------:R-:W-:Y:S01]  /*6ab0*/  @P1 IMAD.WIDE R14, R33, 0x4, R14 ;  /* 0x00000004210e1825 */ /* 0x000fe200078e020e */
[----:B------:R-:W-:-:S04]  /*6ac0*/  MOV R33, RZ ;  /* 0x000000ff00217202 */ /* 0x000fc80000000f00 */
[----:B------:R-:W2:Y:S04]  /*6ad0*/  @P1 LDG.E.CONSTANT R36, desc[UR6][R14.64] ;  /* 0x000000060e241981 */ /* 0x000ea8000c1e9900 */
[----:B------:R-:W3:Y:S04]  /*6ae0*/  @P1 LDG.E.CONSTANT R33, desc[UR6][R14.64+0x4] ;  /* 0x000004060e211981 */ /* 0x000ee8000c1e9900 */
[----:B------:R-:W4:Y:S04]  /*6af0*/  @P1 LDG.E.CONSTANT R35, desc[UR6][R14.64+0x8] ;  /* 0x000008060e231981 */ /* 0x000f28000c1e9900 */
[----:B------:R1:W5:Y:S01]  /*6b00*/  @P1 LDG.E.CONSTANT R34, desc[UR6][R14.64+0xc] ;  /* 0x00000c060e221981 */ /* 0x000362000c1e9900 */
[----:B------:R-:W-:-:S02]  /*6b10*/  @!P5 IMAD R37, R43, R37, R26 ;  /* 0x000000252b25d224 */ /* 0x000fc400078e021a */
[----:B------:R-:W-:Y:S02]  /*6b20*/  HFMA2 R41, -RZ, RZ, 0, 0 ;  /* 0x00000000ff297431 */ /* 0x000fe400000001ff */
[----:B-1----:R-:W-:Y:S01]  /*6b30*/  @!P6 IMAD R42, R43, R44, R42 ;  /* 0x0000002c2b2ae224 */ /* 0x002fe200078e022a */
[----:B------:R-:W-:Y:S02]  /*6b40*/  CS2R R38, SRZ ;  /* 0x0000000000267805 */ /* 0x000fe4000001ff00 */
[----:B------:R-:W-:Y:S01]  /*6b50*/  @!P5 SHF.L.U32 R37, R37, 0x2, RZ ;  /* 0x000000022525d819 */ /* 0x000fe200000006ff */
[----:B------:R-:W1:Y:S04]  /*6b60*/  @!P6 LDC.64 R14, c[0x0][0x388] ;  /* 0x0000e200ff0eeb82 */ /* 0x000e680000000a00 */
[----:B0-----:R-:W-:Y:S01]  /*6b70*/  @!P5 IMAD.WIDE R16, R37, 0x4, R16 ;  /* 0x000000042510d825 */ /* 0x001fe200078e0210 */
[----:B------:R-:W-:-:S03]  /*6b80*/  MOV R37, RZ ;  /* 0x000000ff00257202 */ /* 0x000fc60000000f00 */
[----:B------:R-:W-:Y:S01]  /*6b90*/  HFMA2 R44, -RZ, RZ, 0, 0 ;  /* 0x00000000ff2c7431 */ /* 0x000fe200000001ff */
[----:B------:R-:W-:Y:S01]  /*6ba0*/  @!P6 SHF.L.U32 R43, R42, 0x2, RZ ;  /* 0x000000022a2be819 */ /* 0x000fe200000006ff */
[----:B------:R-:W5:Y:S04]  /*6bb0*/  @!P5 LDG.E.CONSTANT R41, desc[UR6][R16.64] ;  /* 0x000000061029d981 */ /* 0x000f68000c1e9900 */
[----:B------:R-:W5:Y:S04]  /*6bc0*/  @!P5 LDG.E.CONSTANT R39, desc[UR6][R16.64+0x4] ;  /* 0x000004061027d981 */ /* 0x000f68000c1e9900 */
[----:B------:R-:W5:Y:S04]  /*6bd0*/  @!P5 LDG.E.CONSTANT R38, desc[UR6][R16.64+0x8] ;  /* 0x000008061026d981 */ /* 0x000f68000c1e9900 */
[----:B------:R0:W5:Y:S01]  /*6be0*/  @!P5 LDG.E.CONSTANT R37, desc[UR6][R16.64+0xc] ;  /* 0x00000c061025d981 */ /* 0x000162000c1e9900 */
[----:B-1----:R-:W-:Y:S01]  /*6bf0*/  @!P6 IMAD.WIDE R14, R43, 0x4, R14 ;  /* 0x000000042b0ee825 */ /* 0x002fe200078e020e */
[----:B------:R-:W-:-:S02]  /*6c00*/  CS2R R42, SRZ ;  /* 0x00000000002a7805 */ /* 0x000fc4000001ff00 */
        /* <DEDUP_REMOVED lines=35> */
.L_x_201:
[----:B------:R-:W-:Y:S05]  /*6e40*/  BSYNC.RECONVERGENT B0 ;  /* 0x0000000000007941 */ /* 0x000fea0003800200 */
.L_x_200:
[----:B------:R-:W-:Y:S01]  /*6e50*/  ISETP.NE.AND P1, PT, R45, RZ, PT ;  /* 0x000000ff2d00720c */ /* 0x000fe20003f25270 */
        /* <DEDUP_REMOVED lines=34> */
[----:B------:R-:W-:Y:S02]  /*7080*/  MOV R33, RZ ;  /* 0x000000ff00217202 */ /* 0x000fe40000000f00 */
[----:B------:R-:W-:-:S04]  /*7090*/  ISETP.GT.AND P6, PT, R25, -0x2, !P6 ;  /* 0xfffffffe1900780c */ /* 0x000fc800077c4270 */
[----:B------:R-:W-:-:S13]  /*70a0*/  PLOP3.LUT P1, PT, P6, P1, PT, 0x80, 0x8 ;  /* 0x000000000008781c */ /* 0x000fda0003723070 */
[----:B------:R-:W1:Y:S01]  /*70b0*/  @P1 LDC R31, c[0x0][0x3ac] ;  /* 0x0000eb00ff1f1b82 */ /* 0x000e620000000800 */
[----:B------:R-:W-:-:S07]  /*70c0*/  IADD3 R42, PT, PT, R8, 0x1, RZ ;  /* 0x00000001082a7810 */ /* 0x000fce0007ffe0ff */
[----:B------:R-:W0:Y:S01]  /*70d0*/  @P1 LDC.64 R14, c[0x0][0x388] ;  /* 0x0000e200ff0e1b82 */ /* 0x000e220000000a00 */
[C---:B------:R-:W-:Y:S02]  /*70e0*/  ISETP.LT.OR P5, PT, R8.reuse, -0x1, !P5 ;  /* 0xffffffff0800780c */ /* 0x040fe40006fa1670 */
[----:B------:R-:W-:Y:S02]  /*70f0*/  ISETP.LT.OR P6, PT, R8, -0x1, !P6 ;  /* 0xffffffff0800780c */ /* 0x000fe400077c1670 */
[C---:B------:R-:W-:Y:S02]  /*7100*/  ISETP.GE.OR P5, PT, R42.reuse, UR5, P5 ;  /* 0x000000052a007c0c */ /* 0x040fe4000afa6670 */
[----:B------:R-:W-:Y:S01]  /*7110*/  ISETP.GE.OR P6, PT, R42, UR5, P6 ;  /* 0x000000052a007c0c */ /* 0x000fe2000b7c6670 */
[----:B-1----:R-:W-:-:S10]  /*7120*/  @P1 IMAD R31, R8, R31, R41 ;  /* 0x0000001f081f1224 */ /* 0x002fd400078e0229 */
[----:B------:R-:W1:Y:S01]  /*7130*/  @!P5 LDC R36, c[0x0][0x3ac] ;  /* 0x0000eb00ff24db82 */ /* 0x000e620000000800 */
[----:B------:R-:W-:-:S05]  /*7140*/  @P1 SHF.L.U32 R31, R31, 0x2, RZ ;  /* 0x000000021f1f1819 */ /* 0x000fca00000006ff */
[----:B0-----:R-:W-:-:S04]  /*7150*/  @P1 IMAD.WIDE R14, R31, 0x4, R14 ;  /* 0x000000041f0e1825 */ /* 0x001fc800078e020e */
[----:B------:R-:W-:Y:S01]  /*7160*/  HFMA2 R31, -RZ, RZ, 0, 0 ;  /* 0x00000000ff1f7431 */ /* 0x000fe200000001ff */
[----:B------:R-:W0:Y:S01]  /*7170*/  @!P6 LDC R43, c[0x0][0x3ac] ;  /* 0x0000eb00ff2beb82 */ /* 0x000e220000000800 */
[----:B------:R-:W2:Y:S04]  /*7180*/  @P1 LDG.E.CONSTANT R35, desc[UR6][R14.64] ;  /* 0x000000060e231981 */ /* 0x000ea8000c1e9900 */
[----:B------:R-:W3:Y:S03]  /*7190*/  @P1 LDG.E.CONSTANT R34, desc[UR6][R14.64+0x8] ;  /* 0x000008060e221981 */ /* 0x000ee6000c1e9900 */
[----:B------:R-:W0:Y:S01]  /*71a0*/  @!P5 LDC.64 R16, c[0x0][0x388] ;  /* 0x0000e200ff10db82 */ /* 0x000e220000000a00 */
[----:B------:R-:W4:Y:S04]  /*71b0*/  @P1 LDG.E.CONSTANT R31, desc[UR6][R14.64+0x4] ;  /* 0x000004060e1f1981 */ /* 0x000f28000c1e9900 */
[----:B------:R1:W5:Y:S03]  /*71c0*/  @P1 LDG.E.CONSTANT R33, desc[UR6][R14.64+0xc] ;  /* 0x00000c060e211981 */ /* 0x000366000c1e9900 */
[----:B-1----:R-:W1:Y:S01]  /*71d0*/  @!P6 LDC.64 R14, c[0x0][0x388] ;  /* 0x0000e200ff0eeb82 */ /* 0x002e620000000a00 */
[----:B------:R-:W-:-:S02]  /*71e0*/  @!P5 IMAD R36, R42, R36, R25 ;  /* 0x000000242a24d224 */ /* 0x000fc400078e0219 */
[----:B0-----:R-:W-:-:S03]  /*71f0*/  @!P6 IMAD R41, R42, R43, R41 ;  /* 0x0000002b2a29e224 */ /* 0x001fc600078e0229 */
[----:B------:R-:W-:Y:S02]  /*7200*/  @!P5 SHF.L.U32 R37, R36, 0x2, RZ ;  /* 0x000000022425d819 */ /* 0x000fe400000006ff */
[----:B------:R-:W-:Y:S02]  /*7210*/  @!P6 SHF.L.U32 R41, R41, 0x2, RZ ;  /* 0x000000022929e819 */ /* 0x000fe400000006ff */
[----:B------:R-:W-:Y:S01]  /*7220*/  CS2R R38, SRZ ;  /* 0x0000000000267805 */ /* 0x000fe2000001ff00 */
[----:B------:R-:W-:Y:S01]  /*7230*/  @!P5 IMAD.WIDE R16, R37, 0x4, R16 ;  /* 0x000000042510d825 */ /* 0x000fe200078e0210 */
[----:B------:R-:W-:Y:S02]  /*7240*/  CS2R R36, SRZ ;  /* 0x0000000000247805 */ /* 0x000fe4000001ff00 */
[----:B------:R-:W-:Y:S02]  /*7250*/  CS2R R42, SRZ ;  /* 0x00000000002a7805 */ /* 0x000fe4000001ff00 */
[----:B------:R-:W5:Y:S04]  /*7260*/  @!P5 LDG.E.CONSTANT R39, desc[UR6][R16.64] ;  /* 0x000000061027d981 */ /* 0x000f68000c1e9900 */
[----:B------:R-:W5:Y:S01]  /*7270*/  @!P5 LDG.E.CONSTANT R38, desc[UR6][R16.64+0x4] ;  /* 0x000004061026d981 */ /* 0x000f62000c1e9900 */
[----:B-1----:R-:W-:-:S04]  /*7280*/  @!P6 IMAD.WIDE R14, R41, 0x4, R14 ;  /* 0x00000004290ee825 */ /* 0x002fc800078e020e */
[----:B------:R-:W-:Y:S01]  /*7290*/  HFMA2 R41, -RZ, RZ, 0, 0 ;  /* 0x00000000ff297431 */ /* 0x000fe200000001ff */
        /* <DEDUP_REMOVED lines=21> */
[----:B-----5:R-:W-:-:S03]  /*73f0*/  FMUL R33, R44, R33 ;  /* 0x000000212c217220 */ /* 0x020fc60000400000 */
        /* <DEDUP_REMOVED lines=9> */
[----:B------:R-:W-:Y:S01]  /*7490*/  FMUL R17, R14, 0.015625 ;  /* 0x3c8000000e117820 */ /* 0x000fe20000400000 */
[C---:B------:R-:W-:Y:S01]  /*74a0*/  FFMA R34, R25.reuse, R41, R34 ;  /* 0x0000002919227223 */ /* 0x040fe20000000022 */
[----:B------:R-:W-:Y:S01]  /*74b0*/  FFMA R16, R25, R16, R33 ;  /* 0x0000001019107223 */ /* 0x000fe20000000021 */
[----:B------:R-:W-:Y:S02]  /*74c0*/  FMUL R14, R31, 0.015625 ;  /* 0x3c8000001f0e7820 */ /* 0x000fe40000400000 */
[----:B------:R-:W-:Y:S01]  /*74d0*/  FMUL R15, R34, 0.015625 ;  /* 0x3c800000220f7820 */ /* 0x000fe20000400000 */
[----:B------:R-:W-:-:S07]  /*74e0*/  FMUL R16, R16, 0.015625 ;  /* 0x3c80000010107820 */ /* 0x000fce0000400000 */
.L_x_203:
[----:B------:R-:W-:Y:S05]  /*74f0*/  BSYNC.RECONVERGENT B0 ;  /* 0x0000000000007941 */ /* 0x000fea0003800200 */
.L_x_202:
[----:B------:R-:W-:Y:S01]  /*7500*/  ISETP.NE.AND P5, PT, R28, RZ, PT ;  /* 0x000000ff1c00720c */ /* 0x000fe20003fa5270 */
[----:B------:R-:W-:Y:S01]  /*7510*/  FADD R18, R18, R15 ;  /* 0x0000000f12127221 */ /* 0x000fe20000000000 */
[----:B------:R-:W-:Y:S01]  /*7520*/  ISETP.NE.AND P1, PT, R12, RZ, PT ;  /* 0x000000ff0c00720c */ /* 0x000fe20003f25270 */
[----:B------:R-:W-:Y:S01]  /*7530*/  BSSY.RECONVERGENT B0, `(.L_x_204) ;  /* 0x000006a000007945 */ /* 0x000fe20003800200 */
[----:B------:R-:W-:Y:S02]  /*7540*/  HFMA2 R15, -RZ, RZ, 0, 0 ;  /* 0x00000000ff0f7431 */ /* 0x000fe400000001ff */
[----:B------:R-:W-:Y:S01]  /*7550*/  FADD R20, R20, R17 ;  /* 0x0000001114147221 */ /* 0x000fe20000000000 */
[----:B------:R-:W-:Y:S01]  /*7560*/  PLOP3.LUT P1, PT, P1, P5, PT, 0xf8, 0x8f ;  /* 0x00000000008f781c */ /* 0x000fe20000f2bf70 */
[----:B------:R-:W-:Y:S01]  /*7570*/  FADD R8, R13, R16 ;  /* 0x000000100d087221 */ /* 0x000fe20000000000 */
[----:B------:R-:W-:Y:S01]  /*7580*/  FADD R19, R19, R14 ;  /* 0x0000000e13137221 */ /* 0x000fe20000000000 */
[----:B------:R-:W-:-:S02]  /*7590*/  CS2R R12, SRZ ;  /* 0x00000000000c7805 */ /* 0x000fc4000001ff00 */
[----:B------:R-:W-:-:S08]  /*75a0*/  MOV R17, RZ ;  /* 0x000000ff00117202 */ /* 0x000fd00000000f00 */
        /* <DEDUP_REMOVED lines=48> */
[----:B------:R-:W-:Y:S01]  /*78b0*/  @!P5 IMAD R34, R38, R34, R21 ;  /* 0x000000222622d224 */ /* 0x000fe200078e0215 */
[----:B------:R-:W-:Y:S01]  /*78c0*/  CS2R R36, SRZ ;  /* 0x0000000000247805 */ /* 0x000fe2000001ff00 */
[----:B-1----:R-:W1:Y:S03]  /*78d0*/  @!P6 LDC.64 R12, c[0x0][0x388] ;  /* 0x0000e200ff0ceb82 */ /* 0x002e660000000a00 */
[----:B------:R-:W-:Y:S01]  /*78e0*/  @!P5 SHF.L.U32 R35, R34, 0x2, RZ ;  /* 0x000000022223d819 */ /* 0x000fe200000006ff */
[----:B------:R-:W-:-:S04]  /*78f0*/  @!P6 IMAD R38, R38, R41, R39 ;  /* 0x000000292626e224 */ /* 0x000fc800078e0227 */
[----:B0-----:R-:W-:Y:S01]  /*7900*/  @!P5 IMAD.WIDE R14, R35, 0x4, R14 ;  /* 0x00000004230ed825 */ /* 0x001fe200078e020e */
[----:B------:R-:W-:Y:S02]  /*7910*/  CS2R R34, SRZ ;  /* 0x0000000000227805 */ /* 0x000fe4000001ff00 */
[----:B------:R-:W-:Y:S02]  /*7920*/  @!P6 SHF.L.U32 R39, R38, 0x2, RZ ;  /* 0x000000022627e819 */ /* 0x000fe400000006ff */
[----:B------:R-:W-:Y:S01]  /*7930*/  MOV R41, RZ ;  /* 0x000000ff00297202 */ /* 0x000fe20000000f00 */
[----:B------:R-:W5:Y:S04]  /*7940*/  @!P5 LDG.E.CONSTANT R37, desc[UR6][R14.64] ;  /* 0x000000060e25d981 */ /* 0x000f68000c1e9900 */
[----:B------:R-:W5:Y:S04]  /*7950*/  @!P5 LDG.E.CONSTANT R36, desc[UR6][R14.64+0x4] ;  /* 0x000004060e24d981 */ /* 0x000f68000c1e9900 */
[----:B------:R-:W5:Y:S04]  /*7960*/  @!P5 LDG.E.CONSTANT R35, desc[UR6][R14.64+0x8] ;  /* 0x000008060e23d981 */ /* 0x000f68000c1e9900 */
[----:B------:R0:W5:Y:S01]  /*7970*/  @!P5 LDG.E.CONSTANT R34, desc[UR6][R14.64+0xc] ;  /* 0x00000c060e22d981 */ /* 0x000162000c1e9900 */
[----:B-1----:R-:W-:Y:S01]  /*7980*/  @!P6 IMAD.WIDE R12, R39, 0x4, R12 ;  /* 0x00000004270ce825 */ /* 0x002fe200078e020c */
[----:B------:R-:W-:-:S04]  /*7990*/  CS2R R38, SRZ ;  /* 0x0000000000267805 */ /* 0x000fc8000001ff00 */
[----:B------:R-:W5:Y:S01]  /*79a0*/  @!P6 LDG.E.CONSTANT R41, desc[UR6][R12.64] ;  /* 0x000000060c29e981 */ /* 0x000f62000c1e9900 */
[----:B0-----:R-:W-:-:S03]  /*79b0*/  MOV R14, RZ ;  /* 0x000000ff000e7202 */ /* 0x001fc60000000f00 */
[----:B------:R-:W5:Y:S04]  /*79c0*/  @!P6 LDG.E.CONSTANT R39, desc[UR6][R12.64+0x4] ;  /* 0x000004060c27e981 */ /* 0x000f68000c1e9900 */
        /* <DEDUP_REMOVED lines=13> */
[C---:B---3--:R-:W-:Y:S01]  /*7aa0*/  FMUL R27, R42.reuse, R27 ;  /* 0x0000001b2a1b7220 */ /* 0x048fe20000400000 */
[C---:B----4-:R-:W-:Y:S01]  /*7ab0*/  FMUL R16, R42.reuse, R31 ;  /* 0x0000001f2a107220 */ /* 0x050fe20000400000 */
[----:B-----5:R-:W-:Y:S01]  /*7ac0*/  FMUL R13, R42, R30 ;  /* 0x0000001e2a0d7220 */ /* 0x020fe20000400000 */
        /* <DEDUP_REMOVED lines=16> */
.L_x_205:
[----:B------:R-:W-:Y:S05]  /*7bd0*/  BSYNC.RECONVERGENT B0 ;  /* 0x0000000000007941 */ /* 0x000fea0003800200 */
.L_x_204:
[----:B------:R-:W-:Y:S01]  /*7be0*/  PLOP3.LUT P1, PT, P3, P0, PT, 0xf8, 0x8f ;  /* 0x00000000008f781c */ /* 0x000fe20001f21f70 */
[----:B------:R-:W-:Y:S01]  /*7bf0*/  FADD R20, R20, R15 ;  /* 0x0000000f14147221 */ /* 0x000fe20000000000 */
[----:B------:R-:W-:Y:S01]  /*7c00*/  FADD R18, R18, R13 ;  /* 0x0000000d12127221 */ /* 0x000fe20000000000 */
[----:B------:R-:W-:Y:S01]  /*7c10*/  BSSY.RECONVERGENT B0, `(.L_x_206) ;  /* 0x000006a000007945 */ /* 0x000fe20003800200 */
[----:B------:R-:W-:Y:S02]  /*7c20*/  HFMA2 R13, -RZ, RZ, 0, 0 ;  /* 0x00000000ff0d7431 */ /* 0x000fe400000001ff */
[----:B------:R-:W-:Y:S01]  /*7c30*/  FADD R8, R8, R17 ;  /* 0x0000001108087221 */ /* 0x000fe20000000000 */
[----:B------:R-:W-:Y:S01]  /*7c40*/  HFMA2 R15, -RZ, RZ, 0, 0 ;  /* 0x00000000ff0f7431 */ /* 0x000fe200000001ff */
[----:B------:R-:W-:Y:S01]  /*7c50*/  PLOP3.LUT P0, PT, P4, P0, PT, 0xf8, 0x8f ;  /* 0x00000000008f781c */ /* 0x000fe20002701f70 */
[----:B------:R-:W-:Y:S01]  /*7c60*/  FADD R19, R19, R12 ;  /* 0x0000000c13137221 */ /* 0x000fe20000000000 */
[----:B------:R-:W-:-:S02]  /*7c70*/  MOV R10, RZ ;  /* 0x000000ff000a7202 */ /* 0x000fc40000000f00 */
[----:B------:R-:W-:Y:S01]  /*7c80*/  MOV R17, RZ ;  /* 0x000000ff00117202 */ /* 0x000fe20000000f00 */
[----:B------:R-:W-:Y:S08]  /*7c90*/  @P1 BRA `(.L_x_207) ;  /* 0x0000000400841947 */ /* 0x000ff00003800000 */
        /* <DEDUP_REMOVED lines=97> */
.L_x_207:
[----:B------:R-:W-:Y:S05]  /*82b0*/  BSYNC.RECONVERGENT B0 ;  /* 0x0000000000007941 */ /* 0x000fea0003800200 */
.L_x_206:
[----:B------:R-:W-:Y:S01]  /*82c0*/  FADD R20, R20, R15 ;  /* 0x0000000f14147221 */ /* 0x000fe20000000000 */
[----:B------:R-:W-:Y:S01]  /*82d0*/  FADD R18, R18, R13 ;  /* 0x0000000d12127221 */ /* 0x000fe20000000000 */
[----:B------:R-:W-:Y:S01]  /*82e0*/  BSSY.RECONVERGENT B0, `(.L_x_208) ;  /* 0x0000069000007945 */ /* 0x000fe20003800200 */
[----:B------:R-:W-:Y:S01]  /*82f0*/  FADD R19, R19, R10 ;  /* 0x0000000a13137221 */ /* 0x000fe20000000000 */
[----:B------:R-:W-:Y:S02]  /*8300*/  HFMA2 R13, -RZ, RZ, 0, 0 ;  /* 0x00000000ff0d7431 */ /* 0x000fe400000001ff */
[----:B------:R-:W-:Y:S01]  /*8310*/  FADD R10, R8, R17 ;  /* 0x00000011080a7221 */ /* 0x000fe20000000000 */
[----:B------:R-:W-:Y:S01]  /*8320*/  HFMA2 R15, -RZ, RZ, 0, 0 ;  /* 0x00000000ff0f7431 */ /* 0x000fe200000001ff */
[----:B------:R-:W-:Y:S02]  /*8330*/  MOV R8, RZ ;  /* 0x000000ff00087202 */ /* 0x000fe40000000f00 */
[----:B------:R-:W-:Y:S01]  /*8340*/  MOV R17, RZ ;  /* 0x000000ff00117202 */ /* 0x000fe20000000f00 */
[----:B------:R-:W-:Y:S06]  /*8350*/  @P0 BRA `(.L_x_209) ;  /* 0x0000000400840947 */ /* 0x000fec0003800000 */
[----:B------:R-:W-:Y:S01]  /*8360*/  FFMA R15, R7, R32, -0.5 ;  /* 0xbf000000070f7423 */ /* 0x000fe20000000020 */
[----:B------:R-:W-:Y:S01]  /*8370*/  FFMA R16, R4, R9, -0.5 ;  /* 0xbf00000004107423 */ /* 0x000fe20000000009 */
[----:B------:R-:W0:Y:S01]  /*8380*/  LDCU UR4, c[0x0][0x3a4] ;  /* 0x00007480ff0477ac */ /* 0x000e220008000800 */
[----:B------:R-:W-:Y:S01]  /*8390*/  MOV R17, RZ ;  /* 0x000000ff00117202 */ /* 0x000fe20000000f00 */
[----:B------:R-:W0:Y:S01]  /*83a0*/  F2I.FLOOR.NTZ R14, R15 ;  /* 0x0000000f000e7305 */ /* 0x000e220000207100 */
[----:B------:R-:W-:Y:S01]  /*83b0*/  CS2R R24, SRZ ;  /* 0x0000000000187805 */ /* 0x000fe2000001ff00 */
[----:B------:R-:W1:Y:S01]  /*83c0*/  LDCU UR5, c[0x0][0x3a8] ;  /* 0x00007500ff0577ac */ /* 0x000e620008000800 */
[----:B------:R-:W-:Y:S02]  /*83d0*/  MOV R22, RZ ;  /* 0x000000ff00167202 */ /* 0x000fe40000000f00 */
        /* <DEDUP_REMOVED lines=25> */
[----:B------:R-:W-:Y:S02]  /*8570*/  ISETP.LT.OR P0, PT, R37, -0x1, !P0 ;  /* 0xffffffff2500780c */ /* 0x000fe40004701670 */
[C---:B------:R-:W-:Y:S02]  /*8580*/  ISETP.GE.OR P1, PT, R35.reuse, UR5, P1 ;  /* 0x0000000523007c0c */ /* 0x040fe40008f26670 */
[----:B------:R-:W-:-:S03]  /*8590*/  ISETP.GE.OR P0, PT, R35, UR5, P0 ;  /* 0x0000000523007c0c */ /* 0x000fc60008706670 */
[----:B------:R-:W0:Y:S08]  /*85a0*/  @P5 LDC.64 R30, c[0x0][0x388] ;  /* 0x0000e200ff1e5b82 */ /* 0x000e300000000a00 */
[----:B------:R-:W0:Y:S01]  /*85b0*/  @!P1 LDC R33, c[0x0][0x3ac] ;  /* 0x0000eb00ff219b82 */ /* 0x000e220000000800 */
[----:B-1----:R-:W-:-:S07]  /*85c0*/  @P5 IMAD R12, R37, R12, R34 ;  /* 0x0000000c250c5224 */ /* 0x002fce00078e0222 */
[----:B------:R-:W1:Y:S01]  /*85d0*/  @!P0 LDC R38, c[0x0][0x3ac] ;  /* 0x0000eb00ff268b82 */ /* 0x000e620000000800 */
[----:B------:R-:W-:-:S07]  /*85e0*/  @P5 SHF.L.U32 R13, R12, 0x2, RZ ;  /* 0x000000020c0d5819 */ /* 0x000fce00000006ff */
[----:B0-----:R-:W0:Y:S01]  /*85f0*/  @!P1 LDC.64 R8, c[0x0][0x388] ;  /* 0x0000e200ff089b82 */ /* 0x001e220000000a00 */
[----:B------:R-:W-:-:S05]  /*8600*/  @P5 IMAD.WIDE R30, R13, 0x4, R30 ;  /* 0x000000040d1e5825 */ /* 0x000fca00078e021e */
[----:B------:R-:W2:Y:S02]  /*8610*/  @P5 LDG.E.CONSTANT R36, desc[UR6][R30.64] ;  /* 0x000000061e245981 */ /* 0x000ea4000c1e9900 */
[----:B------:R-:W1:Y:S01]  /*8620*/  @!P0 LDC.64 R12, c[0x0][0x388] ;  /* 0x0000e200ff0c8b82 */ /* 0x000e620000000a00 */
[----:B------:R-:W-:Y:S01]  /*8630*/  @!P1 IMAD R33, R35, R33, R14 ;  /* 0x0000002123219224 */ /* 0x000fe200078e020e */
[----:B------:R-:W3:Y:S04]  /*8640*/  @P5 LDG.E.CONSTANT R27, desc[UR6][R30.64+0x4] ;  /* 0x000004061e1b5981 */ /* 0x000ee8000c1e9900 */
[----:B------:R-:W4:Y:S01]  /*8650*/  @P5 LDG.E.CONSTANT R26, desc[UR6][R30.64+0x8] ;  /* 0x000008061e1a5981 */ /* 0x000f22000c1e9900 */
[----:B------:R-:W-:-:S03]  /*8660*/  @!P1 SHF.L.U32 R33, R33, 0x2, RZ ;  /* 0x0000000221219819 */ /* 0x000fc600000006ff */
[----:B------:R1:W5:Y:S01]  /*8670*/  @P5 LDG.E.CONSTANT R25, desc[UR6][R30.64+0xc] ;  /* 0x00000c061e195981 */ /* 0x000362000c1e9900 */
[----:B------:R-:W-:Y:S01]  /*8680*/  MOV R41, RZ ;  /* 0x000000ff00297202 */ /* 0x000fe20000000f00 */
[----:B0-----:R-:W-:Y:S01]  /*8690*/  @!P1 IMAD.WIDE R8, R33, 0x4, R8 ;  /* 0x0000000421089825 */ /* 0x001fe200078e0208 */
[----:B------:R-:W-:-:S03]  /*86a0*/  MOV R33, RZ ;  /* 0x000000ff00217202 */ /* 0x000fc60000000f00 */
[----:B-1----:R-:W-:Y:S01]  /*86b0*/  @!P0 IMAD R30, R35, R38, R34 ;  /* 0x00000026231e8224 */ /* 0x002fe200078e0222 */
[----:B------:R-:W-:Y:S02]  /*86c0*/  CS2R R38, SRZ ;  /* 0x0000000000267805 */ /* 0x000fe4000001ff00 */
[----:B------:R-:W-:Y:S01]  /*86d0*/  CS2R R34, SRZ ;  /* 0x0000000000227805 */ /* 0x000fe2000001ff00 */
[----:B------:R-:W5:Y:S01]  /*86e0*/  @!P1 LDG.E.CONSTANT R41, desc[UR6][R8.64+0x8] ;  /* 0x0000080608299981 */ /* 0x000f62000c1e9900 */
[----:B------:R-:W-:-:S03]  /*86f0*/  @!P0 SHF.L.U32 R31, R30, 0x2, RZ ;  /* 0x000000021e1f8819 */ /* 0x000fc600000006ff */
[----:B------:R-:W5:Y:S02]  /*8700*/  @!P1 LDG.E.CONSTANT R38, desc[UR6][R8.64] ;  /* 0x0000000608269981 */ /* 0x000f64000c1e9900 */
[----:B------:R-:W-:Y:S01]  /*8710*/  @!P0 IMAD.WIDE R12, R31, 0x4, R12 ;  /* 0x000000041f0c8825 */ /* 0x000fe200078e020c */
[----:B------:R-:W-:Y:S01]  /*8720*/  CS2R R30, SRZ ;  /* 0x00000000001e7805 */ /* 0x000fe2000001ff00 */
[----:B------:R-:W5:Y:S04]  /*8730*/  @!P1 LDG.E.CONSTANT R39, desc[UR6][R8.64+0x4] ;  /* 0x0000040608279981 */ /* 0x000f68000c1e9900 */
[----:B------:R0:W5:Y:S04]  /*8740*/  @!P1 LDG.E.CONSTANT R35, desc[UR6][R8.64+0xc] ;  /* 0x00000c0608239981 */ /* 0x000168000c1e9900 */
[----:B------:R-:W5:Y:S04]  /*8750*/  @!P0 LDG.E.CONSTANT R34, desc[UR6][R12.64] ;  /* 0x000000060c228981 */ /* 0x000f68000c1e9900 */
[----:B------:R-:W5:Y:S04]  /*8760*/  @!P0 LDG.E.CONSTANT R33, desc[UR6][R12.64+0x4] ;  /* 0x000004060c218981 */ /* 0x000f68000c1e9900 */
[----:B------:R-:W5:Y:S04]  /*8770*/  @!P0 LDG.E.CONSTANT R31, desc[UR6][R12.64+0x8] ;  /* 0x000008060c1f8981 */ /* 0x000f68000c1e9900 */
[----:B------:R-:W5:Y:S01]  /*8780*/  @!P0 LDG.E.CONSTANT R30, desc[UR6][R12.64+0xc] ;  /* 0x00000c060c1e8981 */ /* 0x000f62000c1e9900 */
[----:B------:R-:W-:-:S02]  /*8790*/  I2FP.F32.S32 R37, R37 ;  /* 0x0000002500257245 */ /* 0x000fc40000201400 */
[----:B------:R-:W-:-:S03]  /*87a0*/  I2FP.F32.S32 R14, R14 ;  /* 0x0000000e000e7245 */ /* 0x000fc60000201400 */
[----:B------:R-:W-:Y:S02]  /*87b0*/  FADD R37, R16, -R37 ;  /* 0x8000002510257221 */ /* 0x000fe40000000000 */
[----:B------:R-:W-:Y:S02]  /*87c0*/  FADD R14, R15, -R14 ;  /* 0x8000000e0f0e7221 */ /* 0x000fe40000000000 */
[C---:B------:R-:W-:Y:S02]  /*87d0*/  FADD R15, -R37.reuse, 1 ;  /* 0x3f800000250f7421 */ /* 0x040fe40000000100 */
[C---:B------:R-:W-:Y:S02]  /*87e0*/  FADD R16, -R14.reuse, 1 ;  /* 0x3f8000000e107421 */ /* 0x040fe40000000100 */
[-C--:B0-----:R-:W-:Y:S02]  /*87f0*/  FMUL R8, R14, R15.reuse ;  /* 0x0000000f0e087220 */ /* 0x081fe40000400000 */
[----:B------:R-:W-:Y:S01]  /*8800*/  FMUL R15, R16, R15 ;  /* 0x0000000f100f7220 */ /* 0x000fe20000400000 */
[----:B------:R-:W-:Y:S01]  /*8810*/  FMUL R16, R37, R16 ;  /* 0x0000001025107220 */ /* 0x000fe20000400000 */
[----:B------:R-:W-:Y:S01]  /*8820*/  FMUL R14, R14, R37 ;  /* 0x000000250e0e7220 */ /* 0x000fe20000400000 */
[C---:B--2---:R-:W-:Y:S01]  /*8830*/  FMUL R36, R8.reuse, R36 ;  /* 0x0000002408247220 */ /* 0x044fe20000400000 */
[C---:B---3--:R-:W-:Y:S01]  /*8840*/  FMUL R27, R8.reuse, R27 ;  /* 0x0000001b081b7220 */ /* 0x048fe20000400000 */
[----:B----4-:R-:W-:-:S02]  /*8850*/  FMUL R9, R8, R26 ;  /* 0x0000001a08097220 */ /* 0x010fc40000400000 */
[C---:B------:R-:W-:Y:S01]  /*8860*/  FFMA R17, R15.reuse, R17, R36 ;  /* 0x000000110f117223 */ /* 0x040fe20000000024 */
[----:B-----5:R-:W-:Y:S01]  /*8870*/  FMUL R8, R8, R25 ;  /* 0x0000001908087220 */ /* 0x020fe20000400000 */
[C---:B------:R-:W-:Y:S01]  /*8880*/  FFMA R24, R15.reuse, R24, R27 ;  /* 0x000000180f187223 */ /* 0x040fe2000000001b */
[C---:B------:R-:W-:Y:S02]  /*8890*/  FFMA R22, R15.reuse, R22, R9 ;  /* 0x000000160f167223 */ /* 0x040fe40000000009 */
[----:B------:R-:W-:Y:S02]  /*88a0*/  FFMA R8, R15, R21, R8 ;  /* 0x000000150f087223 */ /* 0x000fe40000000008 */
[C---:B------:R-:W-:Y:S01]  /*88b0*/  FFMA R22, R16.reuse, R41, R22 ;  /* 0x0000002910167223 */ /* 0x040fe20000000016 */
[C---:B------:R-:W-:Y:S01]  /*88c0*/  FFMA R17, R16.reuse, R38, R17 ;  /* 0x0000002610117223 */ /* 0x040fe20000000011 */
[C---:B------:R-:W-:Y:S01]  /*88d0*/  FFMA R24, R16.reuse, R39, R24 ;  /* 0x0000002710187223 */ /* 0x040fe20000000018 */
[----:B------:R-:W-:-:S02]  /*88e0*/  FFMA R35, R16, R35, R8 ;  /* 0x0000002310237223 */ /* 0x000fc40000000008 */
        /* <DEDUP_REMOVED lines=8> */
.L_x_209:
[----:B------:R-:W-:Y:S05]  /*8970*/  BSYNC.RECONVERGENT B0 ;  /* 0x0000000000007941 */ /* 0x000fea0003800200 */
.L_x_208:
[----:B------:R-:W-:Y:S01]  /*8980*/  ISETP.NE.AND P1, PT, R6, RZ, PT ;  /* 0x000000ff0600720c */ /* 0x000fe20003f25270 */
[----:B------:R-:W-:Y:S01]  /*8990*/  FADD R18, R18, R13 ;  /* 0x0000000d12127221 */ /* 0x000fe20000000000 */
[----:B------:R-:W-:Y:S01]  /*89a0*/  BSSY.RECONVERGENT B0, `(.L_x_210) ;  /* 0x000006d000007945 */ /* 0x000fe20003800200 */
[----:B------:R-:W-:Y:S01]  /*89b0*/  HFMA2 R9, -RZ, RZ, 0, 0 ;  /* 0x00000000ff097431 */ /* 0x000fe200000001ff */
[----:B------:R-:W-:Y:S01]  /*89c0*/  PLOP3.LUT P0, PT, P3, P1, PT, 0xf8, 0x8f ;  /* 0x00000000008f781c */ /* 0x000fe20001f03f70 */
[----:B------:R-:W-:Y:S02]  /*89d0*/  HFMA2 R13, -RZ, RZ, 0, 0 ;  /* 0x00000000ff0d7431 */ /* 0x000fe400000001ff */
[----:B------:R-:W-:Y:S01]  /*89e0*/  FADD R20, R20, R15 ;  /* 0x0000000f14147221 */ /* 0x000fe20000000000 */
[----:B------:R-:W-:Y:S01]  /*89f0*/  PLOP3.LUT P1, PT, P4, P1, PT, 0xf8, 0x8f ;  /* 0x00000000008f781c */ /* 0x000fe20002723f70 */
[----:B------:R-:W-:Y:S01]  /*8a00*/  FADD R19, R19, R8 ;  /* 0x0000000813137221 */ /* 0x000fe20000000000 */
[----:B------:R-:W-:Y:S01]  /*8a10*/  FADD R10, R10, R17 ;  /* 0x000000110a0a7221 */ /* 0x000fe20000000000 */
[----:B------:R-:W-:-:S02]  /*8a20*/  MOV R6, RZ ;  /* 0x000000ff00067202 */ /* 0x000fc40000000f00 */
[----:B------:R-:W-:-:S04]  /*8a30*/  MOV R15, RZ ;  /* 0x000000ff000f7202 */ /* 0x000fc80000000f00 */
        /* <DEDUP_REMOVED lines=26> */
[----:B------:R-:W-:Y:S02]  /*8be0*/  MOV R35, RZ ;  /* 0x000000ff00237202 */ /* 0x000fe40000000f00 */
[----:B------:R-:W-:Y:S02]  /*8bf0*/  ISETP.GT.AND P0, PT, R31, -0x2, !P0 ;  /* 0xfffffffe1f00780c */ /* 0x000fe40004704270 */
[----:B------:R-:W-:Y:S02]  /*8c00*/  MOV R33, RZ ;  /* 0x000000ff00217202 */ /* 0x000fe40000000f00 */
[----:B------:R-:W-:Y:S02]  /*8c10*/  PLOP3.LUT P6, PT, P0, P6, PT, 0x80, 0x8 ;  /* 0x000000000008781c */ /* 0x000fe400007cd070 */
[C---:B------:R-:W-:Y:S02]  /*8c20*/  IADD3 R30, PT, PT, R34.reuse, 0x1, RZ ;  /* 0x00000001221e7810 */ /* 0x040fe40007ffe0ff */
[----:B------:R-:W-:-:S02]  /*8c30*/  ISETP.LT.OR P5, PT, R34, -0x1, !P5 ;  /* 0xffffffff2200780c */ /* 0x000fc40006fa1670 */
[----:B------:R-:W-:Y:S02]  /*8c40*/  MOV R24, RZ ;  /* 0x000000ff00187202 */ /* 0x000fe40000000f00 */
[----:B------:R-:W-:-:S05]  /*8c50*/  MOV R22, RZ ;  /* 0x000000ff00167202 */ /* 0x000fca0000000f00 */
        /* <DEDUP_REMOVED lines=18> */
[----:B------:R-:W-:Y:S01]  /*8d80*/  CS2R R38, SRZ ;  /* 0x0000000000267805 */ /* 0x000fe2000001ff00 */
[----:B0-----:R-:W-:Y:S01]  /*8d90*/  @!P5 IMAD.WIDE R8, R25, 0x4, R8 ;  /* 0x000000041908d825 */ /* 0x001fe200078e0208 */
[----:B------:R-:W-:-:S03]  /*8da0*/  MOV R25, RZ ;  /* 0x000000ff00197202 */ /* 0x000fc60000000f00 */
[----:B-1----:R-:W-:Y:S01]  /*8db0*/  @!P0 IMAD R26, R30, R36, R37 ;  /* 0x000000241e1a8224 */ /* 0x002fe200078e0225 */
[----:B------:R-:W-:Y:S02]  /*8dc0*/  CS2R R36, SRZ ;  /* 0x0000000000247805 */ /* 0x000fe4000001ff00 */
[----:B------:R-:W-:Y:S01]  /*8dd0*/  MOV R30, RZ ;  /* 0x000000ff001e7202 */ /* 0x000fe20000000f00 */
        /* <DEDUP_REMOVED lines=28> */
[----:B------:R-:W-:-:S03]  /*8fa0*/  FFMA R16, R14, R16, R9 ;  /* 0x000000100e107223 */ /* 0x000fc60000000009 */
[C---:B------:R-:W-:Y:S01]  /*8fb0*/  FFMA R17, R15.reuse, R38, R17 ;  /* 0x000000260f117223 */ /* 0x040fe20000000011 */
[C---:B------:R-:W-:Y:S01]  /*8fc0*/  FFMA R6, R15.reuse, R36, R6 ;  /* 0x000000240f067223 */ /* 0x040fe20000000006 */
[C---:B------:R-:W-:Y:S01]  /*8fd0*/  FFMA R12, R15.reuse, R37, R12 ;  /* 0x000000250f0c7223 */ /* 0x040fe2000000000c */
[----:B------:R-:W-:Y:S02]  /*8fe0*/  FFMA R16, R15, R39, R16 ;  /* 0x000000270f107223 */ /* 0x000fe40000000010 */
        /* <DEDUP_REMOVED lines=8> */
.L_x_211:
[----:B------:R-:W-:Y:S05]  /*9070*/  BSYNC.RECONVERGENT B0 ;  /* 0x0000000000007941 */ /* 0x000fea0003800200 */
.L_x_210:
[----:B------:R-:W-:Y:S01]  /*9080*/  FADD R20, R20, R13 ;  /* 0x0000000d14147221 */ /* 0x000fe20000000000 */
[----:B------:R-:W-:Y:S01]  /*9090*/  BSSY.RECONVERGENT B0, `(.L_x_212) ;  /* 0x000006a000007945 */ /* 0x000fe20003800200 */
[----:B------:R-:W-:Y:S01]  /*90a0*/  FADD R19, R19, R6 ;  /* 0x0000000613137221 */ /* 0x000fe20000000000 */
[----:B------:R-:W-:Y:S02]  /*90b0*/  HFMA2 R13, -RZ, RZ, 0, 0 ;  /* 0x00000000ff0d7431 */ /* 0x000fe400000001ff */
[----:B------:R-:W-:Y:S01]  /*90c0*/  FADD R18, R18, R9 ;  /* 0x0000000912127221 */ /* 0x000fe20000000000 */
[----:B------:R-:W-:Y:S01]  /*90d0*/  FADD R6, R10, R15 ;  /* 0x0000000f0a067221 */ /* 0x000fe20000000000 */
[----:B------:R-:W-:Y:S02]  /*90e0*/  CS2R R8, SRZ ;  /* 0x0000000000087805 */ /* 0x000fe4000001ff00 */
        /* <DEDUP_REMOVED lines=9> */
[----:B------:R-:W-:-:S05]  /*9180*/  CS2R R16, SRZ ;  /* 0x0000000000107805 */ /* 0x000fca000001ff00 */
        /* <DEDUP_REMOVED lines=33> */
[----:B------:R-:W-:-:S06]  /*93a0*/  MOV R22, RZ ;  /* 0x000000ff00167202 */ /* 0x000fcc0000000f00 */
[----:B------:R-:W0:Y:S01]  /*93b0*/  @!P1 LDC.64 R8, c[0x0][0x388] ;  /* 0x0000e200ff089b82 */ /* 0x000e220000000a00 */
[----:B------:R-:W-:Y:S01]  /*93c0*/  @!P5 IMAD R26, R26, R33, R31 ;  /* 0x000000211a1ad224 */ /* 0x000fe200078e021f */
[----:B------:R-:W-:Y:S02]  /*93d0*/  MOV R31, RZ ;  /* 0x000000ff001f7202 */ /* 0x000fe40000000f00 */
[----:B------:R-:W-:Y:S02]  /*93e0*/  MOV R33, RZ ;  /* 0x000000ff00217202 */ /* 0x000fe40000000f00 */
[----:B------:R-:W-:Y:S01]  /*93f0*/  @!P5 SHF.L.U32 R37, R26, 0x2, RZ ;  /* 0x000000021a25d819 */ /* 0x000fe200000006ff */
[----:B------:R-:W-:Y:S01]  /*9400*/  @P0 IMAD.WIDE R12, R25, 0x4, R12 ;  /* 0x00000004190c0825 */ /* 0x000fe200078e020c */
[----:B------:R-:W-:Y:S02]  /*9410*/  @!P1 SHF.L.U32 R25, R24, 0x2, RZ ;  /* 0x0000000218199819 */ /* 0x000fe400000006ff */
[----:B------:R-:W-:-:S02]  /*9420*/  CS2R R38, SRZ ;  /* 0x0000000000267805 */ /* 0x000fc4000001ff00 */
[----:B------:R-:W2:Y:S01]  /*9430*/  @P0 LDG.E.CONSTANT R31, desc[UR6][R12.64] ;  /* 0x000000060c1f0981 */ /* 0x000ea2000c1e9900 */
[----:B-1----:R-:W-:-:S03]  /*9440*/  @!P5 IMAD.WIDE R10, R37, 0x4, R10 ;  /* 0x00000004250ad825 */ /* 0x002fc600078e020a */
[----:B------:R-:W3:Y:S01]  /*9450*/  @P0 LDG.E.CONSTANT R33, desc[UR6][R12.64+0x4] ;  /* 0x000004060c210981 */ /* 0x000ee2000c1e9900 */
[----:B------:R-:W-:-:S03]  /*9460*/  CS2R R36, SRZ ;  /* 0x0000000000247805 */ /* 0x000fc6000001ff00 */
[----:B------:R-:W4:Y:S04]  /*9470*/  @P0 LDG.E.CONSTANT R35, desc[UR6][R12.64+0x8] ;  /* 0x000008060c230981 */ /* 0x000f28000c1e9900 */
[----:B------:R1:W5:Y:S01]  /*9480*/  @P0 LDG.E.CONSTANT R22, desc[UR6][R12.64+0xc] ;  /* 0x00000c060c160981 */ /* 0x000362000c1e9900 */
[----:B0-----:R-:W-:Y:S01]  /*9490*/  @!P1 IMAD.WIDE R8, R25, 0x4, R8 ;  /* 0x0000000419089825 */ /* 0x001fe200078e0208 */
[----:B------:R-:W-:Y:S02]  /*94a0*/  MOV R41, RZ ;  /* 0x000000ff00297202 */ /* 0x000fe40000000f00 */
[----:B------:R-:W-:Y:S02]  /*94b0*/  CS2R R24, SRZ ;  /* 0x0000000000187805 */ /* 0x000fe4000001ff00 */
        /* <DEDUP_REMOVED lines=9> */
[----:B-1----:R-:W-:-:S02]  /*9550*/  I2FP.F32.S32 R13, R34 ;  /* 0x00000022000d7245 */ /* 0x002fc40000201400 */
[----:B------:R-:W-:-:S03]  /*9560*/  I2FP.F32.S32 R27, R27 ;  /* 0x0000001b001b7245 */ /* 0x000fc60000201400 */
        /* <DEDUP_REMOVED lines=24> */
[----:B------:R-:W-:Y:S01]  /*96f0*/  FMUL R8, R26, 0.015625 ;  /* 0x3c8000001a087820 */ /* 0x000fe20000400000 */
[----:B------:R-:W-:Y:S02]  /*9700*/  FFMA R24, R27, R24, R39 ;  /* 0x000000181b187223 */ /* 0x000fe40000000027 */
[----:B------:R-:W-:Y:S02]  /*9710*/  FMUL R9, R25, 0.015625 ;  /* 0x3c80000019097820 */ /* 0x000fe40000400000 */
[----:B------:R-:W-:-:S07]  /*9720*/  FMUL R15, R24, 0.015625 ;  /* 0x3c800000180f7820 */ /* 0x000fce0000400000 */
.L_x_213:
[----:B------:R-:W-:Y:S05]  /*9730*/  BSYNC.RECONVERGENT B0 ;  /* 0x0000000000007941 */ /* 0x000fea0003800200 */
.L_x_212:
[----:B------:R-:W-:Y:S01]  /*9740*/  PLOP3.LUT P0, PT, P3, P2, PT, 0xf8, 0x8f ;  /* 0x00000000008f781c */ /* 0x000fe20001f05f70 */
[----:B------:R-:W-:Y:S01]  /*9750*/  BSSY.RECONVERGENT B0, `(.L_x_214) ;  /* 0x000006b000007945 */ /* 0x000fe20003800200 */
[----:B------:R-:W-:Y:S02]  /*9760*/  HFMA2 R11, -RZ, RZ, 0, 0 ;  /* 0x00000000ff0b7431 */ /* 0x000fe400000001ff */
[----:B------:R-:W-:Y:S01]  /*9770*/  FADD R20, R20, R13 ;  /* 0x0000000d14147221 */ /* 0x000fe20000000000 */
[----:B------:R-:W-:Y:S01]  /*9780*/  FADD R19, R19, R8 ;  /* 0x0000000813137221 */ /* 0x000fe20000000000 */
[----:B------:R-:W-:Y:S01]  /*9790*/  FADD R18, R18, R9 ;  /* 0x0000000912127221 */ /* 0x000fe20000000000 */
[----:B------:R-:W-:Y:S01]  /*97a0*/  PLOP3.LUT P2, PT, P4, P2, PT, 0xf8, 0x8f ;  /* 0x00000000008f781c */ /* 0x000fe20002745f70 */
[----:B------:R-:W-:Y:S01]  /*97b0*/  FADD R6, R6, R15 ;  /* 0x0000000f06067221 */ /* 0x000fe20000000000 */
[----:B------:R-:W-:Y:S02]  /*97c0*/  CS2R R8, SRZ ;  /* 0x0000000000087805 */ /* 0x000fe4000001ff00 */
[----:B------:R-:W-:-:S02]  /*97d0*/  MOV R13, RZ ;  /* 0x000000ff000d7202 */ /* 0x000fc40000000f00 */
[----:B------:R-:W-:Y:S07]  /*97e0*/  @P0 BRA `(.L_x_215) ;  /* 0x0000000400840947 */ /* 0x000fee0003800000 */
        /* <DEDUP_REMOVED lines=39> */
[C---:B0-----:R-:W-:Y:S01]  /*9a60*/  @!P5 IMAD R26, R33.reuse, R34, R26 ;  /* 0x00000022211ad224 */ /* 0x041fe200078e021a */
[----:B------:R-:W-:Y:S02]  /*9a70*/  CS2R R34, SRZ ;  /* 0x0000000000227805 */ /* 0x000fe4000001ff00 */
[----:B------:R-:W-:Y:S02]  /*9a80*/  MOV R22, RZ ;  /* 0x000000ff00167202 */ /* 0x000fe40000000f00 */
[----:B------:R-:W-:Y:S02]  /*9a90*/  @!P5 SHF.L.U32 R37, R26, 0x2, RZ ;  /* 0x000000021a25d819 */ /* 0x000fe400000006ff */
[----:B------:R-:W0:Y:S01]  /*9aa0*/  @!P1 LDC.64 R8, c[0x0][0x388] ;  /* 0x0000e200ff089b82 */ /* 0x000e220000000a00 */
[----:B------:R-:W-:Y:S01]  /*9ab0*/  @!P1 IMAD R24, R33, R24, R30 ;  /* 0x0000001821189224 */ /* 0x000fe200078e021e */
[----:B------:R-:W-:Y:S01]  /*9ac0*/  MOV R33, RZ ;  /* 0x000000ff00217202 */ /* 0x000fe20000000f00 */
[----:B------:R-:W-:-:S03]  /*9ad0*/  @P0 IMAD.WIDE R12, R25, 0x4, R12 ;  /* 0x00000004190c0825 */ /* 0x000fc600078e020c */
[----:B------:R-:W-:Y:S02]  /*9ae0*/  @!P1 SHF.L.U32 R25, R24, 0x2, RZ ;  /* 0x0000000218199819 */ /* 0x000fe400000006ff */
[----:B------:R-:W-:Y:S01]  /*9af0*/  CS2R R38, SRZ ;  /* 0x0000000000267805 */ /* 0x000fe2000001ff00 */
        /* <DEDUP_REMOVED lines=42> */
[----:B------:R-:W-:Y:S01]  /*9da0*/  FMUL R11, R9, 0.00390625 ;  /* 0x3b800000090b7820 */ /* 0x000fe20000400000 */
[----:B------:R-:W-:Y:S01]  /*9db0*/  FFMA R25, R30, R25, R38 ;  /* 0x000000191e197223 */ /* 0x000fe20000000026 */
[----:B------:R-:W-:Y:S01]  /*9dc0*/  FMUL R8, R26, 0.00390625 ;  /* 0x3b8000001a087820 */ /* 0x000fe20000400000 */
[----:B------:R-:W-:Y:S02]  /*9dd0*/  FFMA R24, R30, R24, R39 ;  /* 0x000000181e187223 */ /* 0x000fe40000000027 */
[----:B------:R-:W-:Y:S02]  /*9de0*/  FMUL R9, R25, 0.00390625 ;  /* 0x3b80000019097820 */ /* 0x000fe40000400000 */
[----:B------:R-:W-:-:S07]  /*9df0*/  FMUL R13, R24, 0.00390625 ;  /* 0x3b800000180d7820 */ /* 0x000fce0000400000 */
.L_x_215:
[----:B------:R-:W-:Y:S05]  /*9e00*/  BSYNC.RECONVERGENT B0 ;  /* 0x0000000000007941 */ /* 0x000fea0003800200 */
.L_x_214:
[----:B------:R-:W-:Y:S01]  /*9e10*/  FADD R20, R20, R11 ;  /* 0x0000000b14147221 */ /* 0x000fe20000000000 */
[----:B------:R-:W-:Y:S01]  /*9e20*/  BSSY.RECONVERGENT B0, `(.L_x_216) ;  /* 0x0000068000007945 */ /* 0x000fe20003800200 */
[----:B------:R-:W-:Y:S02]  /*9e30*/  HFMA2 R11, -RZ, RZ, 0, 0 ;  /* 0x00000000ff0b7431 */ /* 0x000fe400000001ff */
[----:B------:R-:W-:Y:S01]  /*9e40*/  FADD R19, R19, R8 ;  /* 0x0000000813137221 */ /* 0x000fe20000000000 */
        /* <DEDUP_REMOVED lines=15> */
[----:B0-----:R-:W-:Y:S02]  /*9f40*/  ISETP.GE.AND P1, PT, R25, UR4, PT ;  /* 0x0000000419007c0c */ /* 0x001fe4000bf26270 */
[----:B------:R-:W-:Y:S02]  /*9f50*/  ISETP.GE.AND P2, PT, R31, UR4, PT ;  /* 0x000000041f007c0c */ /* 0x000fe4000bf46270 */
[C---:B------:R-:W-:Y:S02]  /*9f60*/  ISETP.GT.AND P1, PT, R25.reuse, -0x1, !P1 ;  /* 0xffffffff1900780c */ /* 0x040fe40004f24270 */
[----:B--2---:R-:W-:Y:S02]  /*9f70*/  ISETP.GE.AND P0, PT, R26, UR5, PT ;  /* 0x000000051a007c0c */ /* 0x004fe4000bf06270 */
[----:B------:R-:W-:-:S02]  /*9f80*/  ISETP.GT.AND P2, PT, R25, -0x2, !P2 ;  /* 0xfffffffe1900780c */ /* 0x000fc40005744270 */
[C---:B------:R-:W-:Y:S02]  /*9f90*/  ISETP.GT.AND P0, PT, R26.reuse, -0x1, !P0 ;  /* 0xffffffff1a00780c */ /* 0x040fe40004704270 */
[C---:B------:R-:W-:Y:S02]  /*9fa0*/  IADD3 R36, PT, PT, R26.reuse, 0x1, RZ ;  /* 0x000000011a247810 */ /* 0x040fe40007ffe0ff */
[----:B------:R-:W-:Y:S02]  /*9fb0*/  PLOP3.LUT P5, PT, P1, P0, PT, 0x80, 0x8 ;  /* 0x000000000008781c */ /* 0x000fe40000fa1070 */
[----:B------:R-:W-:Y:S02]  /*9fc0*/  PLOP3.LUT P0, PT, P2, P0, PT, 0x80, 0x8 ;  /* 0x000000000008781c */ /* 0x000fe40001701070 */
[C---:B------:R-:W-:Y:S02]  /*9fd0*/  ISETP.LT.OR P1, PT, R26.reuse, -0x1, !P1 ;  /* 0xffffffff1a00780c */ /* 0x040fe40004f21670 */
[----:B------:R-:W-:-:S02]  /*9fe0*/  ISETP.LT.OR P2, PT, R26, -0x1, !P2 ;  /* 0xffffffff1a00780c */ /* 0x000fc40005741670 */
[C---:B------:R-:W-:Y:S02]  /*9ff0*/  ISETP.GE.OR P1, PT, R36.reuse, UR5, P1 ;  /* 0x0000000524007c0c */ /* 0x040fe40008f26670 */
[----:B------:R-:W-:-:S03]  /*a000*/  ISETP.GE.OR P2, PT, R36, UR5, P2 ;  /* 0x0000000524007c0c */ /* 0x000fc60009746670 */
[----:B------:R-:W0:Y:S08]  /*a010*/  @P5 LDC R8, c[0x0][0x3ac] ;  /* 0x0000eb00ff085b82 */ /* 0x000e300000000800 */
[----:B------:R-:W1:Y:S08]  /*a020*/  @P5 LDC.64 R22, c[0x0][0x388] ;  /* 0x0000e200ff165b82 */ /* 0x000e700000000a00 */
[----:B------:R-:W2:Y:S08]  /*a030*/  @P0 LDC R27, c[0x0][0x3ac] ;  /* 0x0000eb00ff1b0b82 */ /* 0x000eb00000000800 */
[----:B------:R-:W3:Y:S01]  /*a040*/  @!P1 LDC R34, c[0x0][0x3ac] ;  /* 0x0000eb00ff229b82 */ /* 0x000ee20000000800 */
[----:B0-----:R-:W-:-:S05]  /*a050*/  @P5 IMAD R8, R26, R8, R25 ;  /* 0x000000081a085224 */ /* 0x001fca00078e0219 */
[----:B------:R-:W-:Y:S02]  /*a060*/  @P5 SHF.L.U32 R9, R8, 0x2, RZ ;  /* 0x0000000208095819 */ /* 0x000fe400000006ff */
[----:B------:R-:W0:Y:S03]  /*a070*/  @!P2 LDC R30, c[0x0][0x3ac] ;  /* 0x0000eb00ff1eab82 */ /* 0x000e260000000800 */
[----:B-1----:R-:W-:-:S05]  /*a080*/  @P5 IMAD.WIDE R22, R9, 0x4, R22 ;  /* 0x0000000409165825 */ /* 0x002fca00078e0216 */
[----:B------:R-:W1:Y:S01]  /*a090*/  @P0 LDC.64 R12, c[0x0][0x388] ;  /* 0x0000e200ff0c0b82 */ /* 0x000e620000000a00 */
[----:B--2---:R-:W-:Y:S01]  /*a0a0*/  @P0 IMAD R27, R26, R27, R31 ;  /* 0x0000001b1a1b0224 */ /* 0x004fe200078e021f */
[----:B------:R-:W-:Y:S01]  /*a0b0*/  MOV R33, RZ ;  /* 0x000000ff00217202 */ /* 0x000fe20000000f00 */
[----:B------:R-:W2:Y:S03]  /*a0c0*/  @P5 LDG.E.CONSTANT R21, desc[UR6][R22.64] ;  /* 0x0000000616155981 */ /* 0x000ea6000c1e9900 */
[----:B------:R-:W-:Y:S01]  /*a0d0*/  @P0 SHF.L.U32 R27, R27, 0x2, RZ ;  /* 0x000000021b1b0819 */ /* 0x000fe200000006ff */
[----:B------:R-:W4:Y:S01]  /*a0e0*/  @P5 LDG.E.CONSTANT R17, desc[UR6][R22.64+0x4] ;  /* 0x0000040616115981 */ /* 0x000f22000c1e9900 */
[----:B------:R-:W5:Y:S01]  /*a0f0*/  @!P1 LDC.64 R10, c[0x0][0x388] ;  /* 0x0000e200ff0a9b82 */ /* 0x000f620000000a00 */
[C---:B---3--:R-:W-:Y:S01]  /*a100*/  @!P1 IMAD R34, R36.reuse, R34, R25 ;  /* 0x0000002224229224 */ /* 0x048fe200078e0219 */
[----:B------:R-:W-:Y:S01]  /*a110*/  CS2R R38, SRZ ;  /* 0x0000000000267805 */ /* 0x000fe2000001ff00 */
[----:B------:R-:W3:Y:S04]  /*a120*/  @P5 LDG.E.CONSTANT R16, desc[UR6][R22.64+0x8] ;  /* 0x0000080616105981 */ /* 0x000ee8000c1e9900 */
[----:B------:R5:W3:Y:S01]  /*a130*/  @P5 LDG.E.CONSTANT R15, desc[UR6][R22.64+0xc] ;  /* 0x00000c06160f5981 */ /* 0x000ae2000c1e9900 */
[----:B------:R-:W5:Y:S01]  /*a140*/  @!P2 LDC.64 R8, c[0x0][0x388] ;  /* 0x0000e200ff08ab82 */ /* 0x000f620000000a00 */
[----:B0-----:R-:W-:Y:S01]  /*a150*/  @!P2 IMAD R36, R36, R30, R31 ;  /* 0x0000001e2424a224 */ /* 0x001fe200078e021f */
[----:B------:R-:W-:-:S02]  /*a160*/  CS2R R30, SRZ ;  /* 0x00000000001e7805 */ /* 0x000fc4000001ff00 */
[----:B------:R-:W-:Y:S01]  /*a170*/  @!P1 SHF.L.U32 R35, R34, 0x2, RZ ;  /* 0x0000000222239819 */ /* 0x000fe200000006ff */
[----:B-1----:R-:W-:Y:S01]  /*a180*/  @P0 IMAD.WIDE R12, R27, 0x4, R12 ;  /* 0x000000041b0c0825 */ /* 0x002fe200078e020c */
[----:B------:R-:W-:Y:S02]  /*a190*/  MOV R27, RZ ;  /* 0x000000ff001b7202 */ /* 0x000fe40000000f00 */
[----:B------:R-:W-:Y:S02]  /*a1a0*/  @!P2 SHF.L.U32 R37, R36, 0x2, RZ ;  /* 0x000000022425a819 */ /* 0x000fe400000006ff */
[----:B------:R-:W2:Y:S01]  /*a1b0*/  @P0 LDG.E.CONSTANT R30, desc[UR6][R12.64+0x4] ;  /* 0x000004060c1e0981 */ /* 0x000ea2000c1e9900 */
[----:B-----5:R-:W-:-:S03]  /*a1c0*/  @!P1 IMAD.WIDE R10, R35, 0x4, R10 ;  /* 0x00000004230a9825 */ /* 0x020fc600078e020a */
[----:B------:R-:W5:Y:S01]  /*a1d0*/  @P0 LDG.E.CONSTANT R27, desc[UR6][R12.64] ;  /* 0x000000060c1b0981 */ /* 0x000f62000c1e9900 */
[----:B------:R-:W-:-:S03]  /*a1e0*/  CS2R R34, SRZ ;  /* 0x0000000000227805 */ /* 0x000fc6000001ff00 */
[----:B------:R-:W4:Y:S01]  /*a1f0*/  @P0 LDG.E.CONSTANT R31, desc[UR6][R12.64+0x8] ;  /* 0x000008060c1f0981 */ /* 0x000f22000c1e9900 */
[----:B------:R-:W-:-:S03]  /*a200*/  @!P2 IMAD.WIDE R8, R37, 0x4, R8 ;  /* 0x000000042508a825 */ /* 0x000fc600078e0208 */
[----:B------:R0:W3:Y:S01]  /*a210*/  @P0 LDG.E.CONSTANT R33, desc[UR6][R12.64+0xc] ;  /* 0x00000c060c210981 */ /* 0x0000e2000c1e9900 */
[----:B------:R-:W-:Y:S02]  /*a220*/  CS2R R36, SRZ ;  /* 0x0000000000247805 */ /* 0x000fe4000001ff00 */
        /* <DEDUP_REMOVED lines=9> */
[----:B0-----:R-:W-:-:S02]  /*a2c0*/  I2FP.F32.S32 R13, R26 ;  /* 0x0000001a000d7245 */ /* 0x001fc40000201400 */
[----:B------:R-:W-:-:S03]  /*a2d0*/  I2FP.F32.S32 R25, R25 ;  /* 0x0000001900197245 */ /* 0x000fc60000201400 */
[----:B------:R-:W-:Y:S02]  /*a2e0*/  FADD R24, R24, -R13 ;  /* 0x8000000d18187221 */ /* 0x000fe40000000000 */
[----:B------:R-:W-:Y:S02]  /*a2f0*/  FADD R25, R14, -R25 ;  /* 0x800000190e197221 */ /* 0x000fe40000000000 */
[C---:B------:R-:W-:Y:S02]  /*a300*/  FADD R12, -R24.reuse, 1 ;  /* 0x3f800000180c7421 */ /* 0x040fe40000000100 */
[C---:B------:R-:W-:Y:S02]  /*a310*/  FADD R13, -R25.reuse, 1 ;  /* 0x3f800000190d7421 */ /* 0x040fe40000000100 */
[-C--:B-1----:R-:W-:Y:S02]  /*a320*/  FMUL R10, R25, R12.reuse ;  /* 0x0000000c190a7220 */ /* 0x082fe40000400000 */
[----:B------:R-:W-:Y:S01]  /*a330*/  FMUL R12, R13, R12 ;  /* 0x0000000c0d0c7220 */ /* 0x000fe20000400000 */
[----:B------:R-:W-:Y:S01]  /*a340*/  FMUL R13, R24, R13 ;  /* 0x0000000d180d7220 */ /* 0x000fe20000400000 */
[----:B------:R-:W-:Y:S01]  /*a350*/  FMUL R25, R25, R24 ;  /* 0x0000001819197220 */ /* 0x000fe20000400000 */
[C---:B--2---:R-:W-:Y:S01]  /*a360*/  FMUL R30, R10.reuse, R30 ;  /* 0x0000001e0a1e7220 */ /* 0x044fe20000400000 */
[C---:B-----5:R-:W-:Y:S01]  /*a370*/  FMUL R27, R10.reuse, R27 ;  /* 0x0000001b0a1b7220 */ /* 0x060fe20000400000 */
[----:B----4-:R-:W-:-:S03]  /*a380*/  FMUL R31, R10, R31 ;  /* 0x0000001f0a1f7220 */ /* 0x010fc60000400000 */
[----:B------:R-:W-:Y:S01]  /*a390*/  FFMA R8, R12, R21, R27 ;  /* 0x000000150c087223 */ /* 0x000fe2000000001b */
[----:B---3--:R-:W-:Y:S01]  /*a3a0*/  FMUL R10, R10, R33 ;  /* 0x000000210a0a7220 */ /* 0x008fe20000400000 */
        /* <DEDUP_REMOVED lines=10> */
[C---:B------:R-:W-:Y:S01]  /*a450*/  FFMA R23, R25.reuse, R23, R36 ;  /* 0x0000001719177223 */ /* 0x040fe20000000024 */
[----:B------:R-:W-:Y:S01]  /*a460*/  FFMA R22, R25, R22, R37 ;  /* 0x0000001619167223 */ /* 0x000fe20000000025 */
[----:B------:R-:W-:Y:S02]  /*a470*/  FMUL R8, R30, 0.00390625 ;  /* 0x3b8000001e087820 */ /* 0x000fe40000400000 */
[----:B------:R-:W-:Y:S01]  /*a480*/  FMUL R9, R23, 0.00390625 ;  /* 0x3b80000017097820 */ /* 0x000fe20000400000 */
[----:B------:R-:W-:-:S07]  /*a490*/  FMUL R13, R22, 0.00390625 ;  /* 0x3b800000160d7820 */ /* 0x000fce0000400000 */
.L_x_217:
[----:B------:R-:W-:Y:S05]  /*a4a0*/  BSYNC.RECONVERGENT B0 ;  /* 0x0000000000007941 */ /* 0x000fea0003800200 */
.L_x_216:
[----:B------:R-:W-:Y:S01]  /*a4b0*/  ISETP.NE.AND P5, PT, R28, RZ, PT ;  /* 0x000000ff1c00720c */ /* 0x000fe20003fa5270 */
[----:B------:R-:W-:Y:S01]  /*a4c0*/  FADD R20, R20, R11 ;  /* 0x0000000b14147221 */ /* 0x000fe20000000000 */
[----:B------:R-:W-:Y:S01]  /*a4d0*/  BSSY.RECONVERGENT B0, `(.L_x_218) ;  /* 0x0000069000007945 */ /* 0x000fe20003800200 */
        /* <DEDUP_REMOVED lines=19> */
[C---:B--2---:R-:W-:Y:S02]  /*a610*/  ISETP.GE.AND P2, PT, R25.reuse, UR5, PT ;  /* 0x0000000519007c0c */ /* 0x044fe4000bf46270 */
[----:B------:R-:W-:Y:S02]  /*a620*/  ISETP.GE.AND P0, PT, R28, UR4, PT ;  /* 0x000000041c007c0c */ /* 0x000fe4000bf06270 */
[C---:B------:R-:W-:Y:S02]  /*a630*/  ISETP.GT.AND P2, PT, R25.reuse, -0x1, !P2 ;  /* 0xffffffff1900780c */ /* 0x040fe40005744270 */
[----:B------:R-:W-:Y:S02]  /*a640*/  IADD3 R33, PT, PT, R25, 0x1, RZ ;  /* 0x0000000119217810 */ /* 0x000fe40007ffe0ff */
[----:B------:R-:W-:-:S02]  /*a650*/  PLOP3.LUT P3, PT, P1, P2, PT, 0x80, 0x8 ;  /* 0x000000000008781c */ /* 0x000fc40000f65070 */
[----:B------:R-:W-:Y:S02]  /*a660*/  ISETP.LT.OR P1, PT, R25, -0x1, !P1 ;  /* 0xffffffff1900780c */ /* 0x000fe40004f21670 */
[----:B------:R-:W-:Y:S02]  /*a670*/  ISETP.GT.AND P0, PT, R24, -0x2, !P0 ;  /* 0xfffffffe1800780c */ /* 0x000fe40004704270 */
[----:B------:R-:W-:Y:S02]  /*a680*/  ISETP.GE.OR P1, PT, R33, UR5, P1 ;  /* 0x0000000521007c0c */ /* 0x000fe40008f26670 */
[----:B------:R-:W-:Y:S02]  /*a690*/  PLOP3.LUT P2, PT, P0, P2, PT, 0x80, 0x8 ;  /* 0x000000000008781c */ /* 0x000fe40000745070 */
[----:B------:R-:W-:-:S03]  /*a6a0*/  ISETP.LT.OR P0, PT, R25, -0x1, !P0 ;  /* 0xffffffff1900780c */ /* 0x000fc60004701670 */
[----:B------:R-:W0:Y:S01]  /*a6b0*/  @P3 LDC R8, c[0x0][0x3ac] ;  /* 0x0000eb00ff083b82 */ /* 0x000e220000000800 */
[----:B------:R-:W-:-:S07]  /*a6c0*/  ISETP.GE.OR P0, PT, R33, UR5, P0 ;  /* 0x0000000521007c0c */ /* 0x000fce0008706670 */
[----:B------:R-:W1:Y:S08]  /*a6d0*/  @P3 LDC.64 R22, c[0x0][0x388] ;  /* 0x0000e200ff163b82 */ /* 0x000e700000000a00 */
[----:B------:R-:W2:Y:S08]  /*a6e0*/  @!P1 LDC R27, c[0x0][0x3ac] ;  /* 0x0000eb00ff1b9b82 */ /* 0x000eb00000000800 */
[----:B------:R-:W3:Y:S01]  /*a6f0*/  @P2 LDC R26, c[0x0][0x3ac] ;  /* 0x0000eb00ff1a2b82 */ /* 0x000ee20000000800 */
[----:B0-----:R-:W-:-:S05]  /*a700*/  @P3 IMAD R8, R25, R8, R24 ;  /* 0x0000000819083224 */ /* 0x001fca00078e0218 */
[----:B------:R-:W-:Y:S02]  /*a710*/  @P3 SHF.L.U32 R9, R8, 0x2, RZ ;  /* 0x0000000208093819 */ /* 0x000fe400000006ff */
[----:B------:R-:W0:Y:S03]  /*a720*/  @!P1 LDC.64 R10, c[0x0][0x388] ;  /* 0x0000e200ff0a9b82 */ /* 0x000e260000000a00 */
[----:B-1----:R-:W-:-:S05]  /*a730*/  @P3 IMAD.WIDE R22, R9, 0x4, R22 ;  /* 0x0000000409163825 */ /* 0x002fca00078e0216 */
[----:B------:R-:W1:Y:S01]  /*a740*/  @!P0 LDC R30, c[0x0][0x3ac] ;  /* 0x0000eb00ff1e8b82 */ /* 0x000e620000000800 */
[----:B--2---:R-:W-:Y:S01]  /*a750*/  @!P1 IMAD R27, R33, R27, R24 ;  /* 0x0000001b211b9224 */ /* 0x004fe200078e0218 */
[----:B------:R-:W2:Y:S04]  /*a760*/  @P3 LDG.E.CONSTANT R17, desc[UR6][R22.64] ;  /* 0x0000000616113981 */ /* 0x000ea8000c1e9900 */
[----:B------:R-:W-:Y:S01]  /*a770*/  @!P1 SHF.L.U32 R31, R27, 0x2, RZ ;  /* 0x000000021b1f9819 */ /* 0x000fe200000006ff */
[----:B------:R-:W4:Y:S01]  /*a780*/  @P3 LDG.E.CONSTANT R16, desc[UR6][R22.64+0x4] ;  /* 0x0000040616103981 */ /* 0x000f22000c1e9900 */
[----:B------:R-:W5:Y:S01]  /*a790*/  @P2 LDC.64 R12, c[0x0][0x388] ;  /* 0x0000e200ff0c2b82 */ /* 0x000f620000000a00 */
[----:B---3--:R-:W-:Y:S02]  /*a7a0*/  @P2 IMAD R26, R25, R26, R28 ;  /* 0x0000001a191a2224 */ /* 0x008fe400078e021c */
[----:B------:R-:W3:Y:S03]  /*a7b0*/  @P3 LDG.E.CONSTANT R15, desc[UR6][R22.64+0x8] ;  /* 0x00000806160f3981 */ /* 0x000ee6000c1e9900 */
[----:B------:R-:W-:Y:S01]  /*a7c0*/  @P2 SHF.L.U32 R27, R26, 0x2, RZ ;  /* 0x000000021a1b2819 */ /* 0x000fe200000006ff */
[----:B------:R5:W3:Y:S01]  /*a7d0*/  @P3 LDG.E.CONSTANT R14, desc[UR6][R22.64+0xc] ;  /* 0x00000c06160e3981 */ /* 0x000ae2000c1e9900 */
[----:B------:R-:W5:Y:S01]  /*a7e0*/  @!P0 LDC.64 R8, c[0x0][0x388] ;  /* 0x0000e200ff088b82 */ /* 0x000f620000000a00 */
[----:B0-----:R-:W-:-:S04]  /*a7f0*/  @!P1 IMAD.WIDE R10, R31, 0x4, R10 ;  /* 0x000000041f0a9825 */ /* 0x001fc800078e020a */
[----:B-1----:R-:W-:Y:S01]  /*a800*/  @!P0 IMAD R31, R33, R30, R28 ;  /* 0x0000001e211f8224 */ /* 0x002fe200078e021c */
[----:B------:R-:W-:Y:S02]  /*a810*/  MOV R28, RZ ;  /* 0x000000ff001c7202 */ /* 0x000fe40000000f00 */
[----:B------:R-:W-:Y:S02]  /*a820*/  MOV R30, RZ ;  /* 0x000000ff001e7202 */ /* 0x000fe40000000f00 */
[----:B------:R-:W-:Y:S01]  /*a830*/  @!P0 SHF.L.U32 R31, R31, 0x2, RZ ;  /* 0x000000021f1f8819 */ /* 0x000fe200000006ff */
[----:B-----5:R-:W-:Y:S01]  /*a840*/  @P2 IMAD.WIDE R12, R27, 0x4, R12 ;  /* 0x000000041b0c2825 */ /* 0x020fe200078e020c */
[----:B------:R-:W-:Y:S02]  /*a850*/  CS2R R26, SRZ ;  /* 0x00000000001a7805 */ /* 0x000fe4000001ff00 */
[----:B------:R-:W-:Y:S02]  /*a860*/  CS2R R22, SRZ ;  /* 0x0000000000167805 */ /* 0x000fe4000001ff00 */
[----:B------:R-:W5:Y:S01]  /*a870*/  @P2 LDG.E.CONSTANT R28, desc[UR6][R12.64+0x8] ;  /* 0x000008060c1c2981 */ /* 0x000f62000c1e9900 */
[----:B------:R-:W-:Y:S01]  /*a880*/  MOV R33, RZ ;  /* 0x000000ff00217202 */ /* 0x000fe20000000f00 */
[----:B------:R-:W-:-:S02]  /*a890*/  @!P0 IMAD.WIDE R8, R31, 0x4, R8 ;  /* 0x000000041f088825 */ /* 0x000fc400078e0208 */
[----:B------:R-:W2:Y:S01]  /*a8a0*/  @P2 LDG.E.CONSTANT R26, desc[UR6][R12.64] ;  /* 0x000000060c1a2981 */ /* 0x000ea2000c1e9900 */
[----:B------:R-:W-:-:S03]  /*a8b0*/  MOV R31, RZ ;  /* 0x000000ff001f7202 */ /* 0x000fc60000000f00 */
[----:B------:R-:W4:Y:S04]  /*a8c0*/  @P2 LDG.E.CONSTANT R27, desc[UR6][R12.64+0x4] ;  /* 0x000004060c1b2981 */ /* 0x000f28000c1e9900 */
        /* <DEDUP_REMOVED lines=21> */
[C---:B-----5:R-:W-:Y:S01]  /*aa20*/  FMUL R28, R11.reuse, R28 ;  /* 0x0000001c0b1c7220 */ /* 0x060fe20000400000 */
[C---:B--2---:R-:W-:Y:S01]  /*aa30*/  FMUL R9, R11.reuse, R26 ;  /* 0x0000001a0b097220 */ /* 0x044fe20000400000 */
[----:B----4-:R-:W-:-:S03]  /*aa40*/  FMUL R27, R11, R27 ;  /* 0x0000001b0b1b7220 */ /* 0x010fc60000400000 */
[C---:B------:R-:W-:Y:S01]  /*aa50*/  FFMA R9, R24.reuse, R17, R9 ;  /* 0x0000001118097223 */ /* 0x040fe20000000009 */
        /* <DEDUP_REMOVED lines=12> */
[----:B------:R-:W-:Y:S01]  /*ab20*/  FMUL R11, R22, 0.00390625 ;  /* 0x3b800000160b7820 */ /* 0x000fe20000400000 */
[----:B------:R-:W-:Y:S01]  /*ab30*/  FMUL R8, R16, 0.00390625 ;  /* 0x3b80000010087820 */ /* 0x000fe20000400000 */
[----:B------:R-:W-:Y:S01]  /*ab40*/  FMUL R9, R31, 0.00390625 ;  /* 0x3b8000001f097820 */ /* 0x000fe20000400000 */
[----:B------:R-:W-:-:S07]  /*ab50*/  FMUL R13, R13, 0.00390625 ;  /* 0x3b8000000d0d7820 */ /* 0x000fce0000400000 */
.L_x_219:
[----:B------:R-:W-:Y:S05]  /*ab60*/  BSYNC.RECONVERGENT B0 ;  /* 0x0000000000007941 */ /* 0x000fea0003800200 */
.L_x_218:
[----:B------:R-:W-:Y:S01]  /*ab70*/  PLOP3.LUT P4, PT, P4, P5, PT, 0xf8, 0x8f ;  /* 0x00000000008f781c */ /* 0x000fe2000278bf70 */
        /* <DEDUP_REMOVED lines=8> */
[----:B------:R-:W-:-:S02]  /*ac00*/  MOV R13, RZ ;  /* 0x000000ff000d7202 */ /* 0x000fc40000000f00 */
[----:B------:R-:W-:Y:S05]  /*ac10*/  @P4 BRA `(.L_x_221) ;  /* 0x0000000400844947 */ /* 0x000fea0003800000 */
[----:B------:R-:W-:Y:S01]  /*ac20*/  FFMA R32, R7, R32, -0.5 ;  /* 0xbf00000007207423 */ /* 0x000fe20000000020 */
[----:B------:R-:W-:Y:S01]  /*ac30*/  FFMA R33, R4, R29, -0.5 ;  /* 0xbf00000004217423 */ /* 0x000fe2000000001d */
[----:B------:R-:W0:Y:S01]  /*ac40*/  LDCU UR4, c[0x0][0x3a4] ;  /* 0x00007480ff0477ac */ /* 0x000e220008000800 */
[----:B------:R-:W-:Y:S01]  /*ac50*/  CS2R R12, SRZ ;  /* 0x00000000000c7805 */ /* 0x000fe2000001ff00 */
[----:B------:R-:W1:Y:S01]  /*ac60*/  F2I.FLOOR.NTZ R31, R32 ;  /* 0x00000020001f7305 */ /* 0x000e620000207100 */
[----:B------:R-:W2:Y:S07]  /*ac70*/  LDCU UR5, c[0x0][0x3a8] ;  /* 0x00007500ff0577ac */ /* 0x000eae0008000800 */
[----:B------:R-:W2:Y:S01]  /*ac80*/  F2I.FLOOR.NTZ R34, R33 ;  /* 0x0000002100227305 */ /* 0x000ea20000207100 */
[----:B-1----:R-:W-:-:S02]  /*ac90*/  IADD3 R25, PT, PT, R31, 0x1, RZ ;  /* 0x000000011f197810 */ /* 0x002fc40007ffe0ff */
[----:B0-----:R-:W-:-:S04]  /*aca0*/  ISETP.GE.AND P0, PT, R31, UR4, PT ;  /* 0x000000041f007c0c */ /* 0x001fc8000bf06270 */
[----:B------:R-:W-:Y:S02]  /*acb0*/  ISETP.GT.AND P0, PT, R31, -0x1, !P0 ;  /* 0xffffffff1f00780c */ /* 0x000fe40004704270 */
[C---:B--2---:R-:W-:Y:S02]  /*acc0*/  ISETP.GE.AND P1, PT, R34.reuse, UR5, PT ;  /* 0x0000000522007c0c */ /* 0x044fe4000bf26270 */
[C---:B------:R-:W-:Y:S02]  /*acd0*/  IADD3 R24, PT, PT, R34.reuse, 0x1, RZ ;  /* 0x0000000122187810 */ /* 0x040fe40007ffe0ff */
[----:B------:R-:W-:Y:S02]  /*ace0*/  ISETP.GT.AND P2, PT, R34, -0x1, !P1 ;  /* 0xffffffff2200780c */ /* 0x000fe40004f44270 */
[----:B------:R-:W-:Y:S02]  /*acf0*/  ISETP.GE.AND P1, PT, R25, UR4, PT ;  /* 0x0000000419007c0c */ /* 0x000fe4000bf26270 */
        /* <DEDUP_REMOVED lines=8> */
[----:B------:R-:W1:Y:S08]  /*ad80*/  @!P1 LDC R22, c[0x0][0x3ac] ;  /* 0x0000eb00ff169b82 */ /* 0x000e700000000800 */
[----:B------:R-:W2:Y:S08]  /*ad90*/  @P0 LDC R21, c[0x0][0x3ac] ;  /* 0x0000eb00ff150b82 */ /* 0x000eb00000000800 */
[----:B------:R-:W3:Y:S01]  /*ada0*/  @!P2 LDC R26, c[0x0][0x3ac] ;  /* 0x0000eb00ff1aab82 */ /* 0x000ee20000000800 */
[----:B0-----:R-:W-:-:S05]  /*adb0*/  @P3 IMAD R4, R34, R4, R31 ;  /* 0x0000000422043224 */ /* 0x001fca00078e021f */
[----:B------:R-:W-:Y:S02]  /*adc0*/  @P3 SHF.L.U32 R9, R4, 0x2, RZ ;  /* 0x0000000204093819 */ /* 0x000fe400000006ff */
[----:B------:R-:W0:Y:S01]  /*add0*/  @!P1 LDC.64 R6, c[0x0][0x388] ;  /* 0x0000e200ff069b82 */ /* 0x000e220000000a00 */
[----:B-1----:R-:W-:Y:S01]  /*ade0*/  @!P1 IMAD R22, R24, R22, R31 ;  /* 0x0000001618169224 */ /* 0x002fe200078e021f */
[----:B------:R-:W-:-:S04]  /*adf0*/  MOV R4, RZ ;  /* 0x000000ff00047202 */ /* 0x000fc80000000f00 */
[----:B------:R-:W-:Y:S02]  /*ae00*/  @!P1 SHF.L.U32 R23, R22, 0x2, RZ ;  /* 0x0000000216179819 */ /* 0x000fe400000006ff */
[----:B------:R-:W1:Y:S01]  /*ae10*/  @P0 LDC.64 R14, c[0x0][0x388] ;  /* 0x0000e200ff0e0b82 */ /* 0x000e620000000a00 */
[----:B--2---:R-:W-:-:S05]  /*ae20*/  @P0 IMAD R21, R34, R21, R25 ;  /* 0x0000001522150224 */ /* 0x004fca00078e0219 */
[----:B------:R-:W-:Y:S02]  /*ae30*/  @P0 SHF.L.U32 R21, R21, 0x2, RZ ;  /* 0x0000000215150819 */ /* 0x000fe400000006ff */
[----:B------:R-:W2:Y:S08]  /*ae40*/  @P3 LDC.64 R16, c[0x0][0x388] ;  /* 0x0000e200ff103b82 */ /* 0x000eb00000000a00 */
[----:B------:R-:W4:Y:S01]  /*ae50*/  @!P2 LDC.64 R10, c[0x0][0x388] ;  /* 0x0000e200ff0aab82 */ /* 0x000f220000000a00 */
[----:B---3--:R-:W-:Y:S01]  /*ae60*/  @!P2 IMAD R25, R24, R26, R25 ;  /* 0x0000001a1819a224 */ /* 0x008fe200078e0219 */
[----:B------:R-:W-:Y:S01]  /*ae70*/  MOV R24, RZ ;  /* 0x000000ff00187202 */ /* 0x000fe20000000f00 */
[----:B0-----:R-:W-:Y:S01]  /*ae80*/  @!P1 IMAD.WIDE R6, R23, 0x4, R6 ;  /* 0x0000000417069825 */ /* 0x001fe200078e0206 */
[----:B------:R-:W-:-:S03]  /*ae90*/  CS2R R22, SRZ ;  /* 0x0000000000167805 */ /* 0x000fc6000001ff00 */
[----:B-1----:R-:W-:Y:S01]  /*aea0*/  @P0 IMAD.WIDE R14, R21, 0x4, R14 ;  /* 0x00000004150e0825 */ /* 0x002fe200078e020e */
[----:B------:R-:W-:Y:S02]  /*aeb0*/  MOV R21, RZ ;  /* 0x000000ff00157202 */ /* 0x000fe40000000f00 */
[----:B------:R-:W-:Y:S02]  /*aec0*/  @!P2 SHF.L.U32 R25, R25, 0x2, RZ ;  /* 0x000000021919a819 */ /* 0x000fe400000006ff */
[----:B------:R-:W3:Y:S01]  /*aed0*/  @P0 LDG.E.CONSTANT R22, desc[UR6][R14.64+0x4] ;  /* 0x000004060e160981 */ /* 0x000ee2000c1e9900 */
[----:B--2---:R-:W-:Y:S01]  /*aee0*/  @P3 IMAD.WIDE R16, R9, 0x4, R16 ;  /* 0x0000000409103825 */ /* 0x004fe200078e0210 */
[----:B------:R-:W-:Y:S02]  /*aef0*/  MOV R9, RZ ;  /* 0x000000ff00097202 */ /* 0x000fe40000000f00 */
[----:B------:R-:W2:Y:S01]  /*af00*/  @P0 LDG.E.CONSTANT R21, desc[UR6][R14.64] ;  /* 0x000000060e150981 */ /* 0x000ea2000c1e9900 */
[----:B------:R-:W-:-:S03]  /*af10*/  CS2R R26, SRZ ;  /* 0x00000000001a7805 */ /* 0x000fc6000001ff00 */
[----:B------:R-:W5:Y:S01]  /*af20*/  @P0 LDG.E.CONSTANT R23, desc[UR6][R14.64+0x8] ;  /* 0x000008060e170981 */ /* 0x000f62000c1e9900 */
[----:B----4-:R-:W-:-:S03]  /*af30*/  @!P2 IMAD.WIDE R10, R25, 0x4, R10 ;  /* 0x00000004190aa825 */ /* 0x010fc600078e020a */
[----:B------:R-:W4:Y:S01]  /*af40*/  @P0 LDG.E.CONSTANT R24, desc[UR6][R14.64+0xc] ;  /* 0x00000c060e180981 */ /* 0x000f22000c1e9900 */
[----:B------:R-:W-:-:S03]  /*af50*/  MOV R25, RZ ;  /* 0x000000ff00197202 */ /* 0x000fc60000000f00 */
[----:B------:R-:W4:Y:S04]  /*af60*/  @P3 LDG.E.CONSTANT R13, desc[UR6][R16.64] ;  /* 0x00000006100d3981 */ /* 0x000f28000c1e9900 */
[----:B------:R-:W4:Y:S04]  /*af70*/  @P3 LDG.E.CONSTANT R12, desc[UR6][R16.64+0x4] ;  /* 0x00000406100c3981 */ /* 0x000f28000c1e9900 */
[----:B------:R-:W4:Y:S04]  /*af80*/  @P3 LDG.E.CONSTANT R9, desc[UR6][R16.64+0x8] ;  /* 0x0000080610093981 */ /* 0x000f28000c1e9900 */
[----:B------:R0:W4:Y:S01]  /*af90*/  @P3 LDG.E.CONSTANT R4, desc[UR6][R16.64+0xc] ;  /* 0x00000c0610043981 */ /* 0x000122000c1e9900 */
[----:B------:R-:W-:-:S02]  /*afa0*/  CS2R R28, SRZ ;  /* 0x00000000001c7805 */ /* 0x000fc4000001ff00 */
[----:B------:R-:W-:Y:S01]  /*afb0*/  MOV R30, RZ ;  /* 0x000000ff001e7202 */ /* 0x000fe20000000f00 */
[----:B------:R-:W4:Y:S04]  /*afc0*/  @!P1 LDG.E.CONSTANT R25, desc[UR6][R6.64+0x8] ;  /* 0x0000080606199981 */ /* 0x000f28000c1e9900 */
[----:B------:R-:W4:Y:S01]  /*afd0*/  @!P1 LDG.E.CONSTANT R26, desc[UR6][R6.64+0xc] ;  /* 0x00000c06061a9981 */ /* 0x000f22000c1e9900 */
[----:B0-----:R-:W-:-:S03]  /*afe0*/  CS2R R16, SRZ ;  /* 0x0000000000107805 */ /* 0x001fc6000001ff00 */
[----:B------:R-:W4:Y:S04]  /*aff0*/  @!P2 LDG.E.CONSTANT R27, desc[UR6][R10.64] ;  /* 0x000000060a1ba981 */ /* 0x000f28000c1e9900 */
[----:B------:R-:W4:Y:S04]  /*b000*/  @!P1 LDG.E.CONSTANT R16, desc[UR6][R6.64] ;  /* 0x0000000606109981 */ /* 0x000f28000c1e9900 */
[----:B------:R0:W4:Y:S04]  /*b010*/  @!P1 LDG.E.CONSTANT R17, desc[UR6][R6.64+0x4] ;  /* 0x0000040606119981 */ /* 0x000128000c1e9900 */
[----:B------:R-:W4:Y:S04]  /*b020*/  @!P2 LDG.E.CONSTANT R28, desc[UR6][R10.64+0x4] ;  /* 0x000004060a1ca981 */ /* 0x000f28000c1e9900 */
[----:B------:R-:W4:Y:S04]  /*b030*/  @!P2 LDG.E.CONSTANT R29, desc[UR6][R10.64+0x8] ;  /* 0x000008060a1da981 */ /* 0x000f28000c1e9900 */
[----:B------:R5:W4:Y:S01]  /*b040*/  @!P2 LDG.E.CONSTANT R30, desc[UR6][R10.64+0xc] ;  /* 0x00000c060a1ea981 */ /* 0x000b22000c1e9900 */
        /* <DEDUP_REMOVED lines=10> */
[C---:B---3--:R-:W-:Y:S01]  /*b0f0*/  FMUL R7, R6.reuse, R22 ;  /* 0x0000001606077220 */ /* 0x048fe20000400000 */
[C---:B--2---:R-:W-:Y:S01]  /*b100*/  FMUL R21, R6.reuse, R21 ;  /* 0x0000001506157220 */ /* 0x044fe20000400000 */
[C---:B-----5:R-:W-:Y:S01]  /*b110*/  FMUL R10, R6.reuse, R23 ;  /* 0x00000017060a7220 */ /* 0x060fe20000400000 */
[----:B----4-:R-:W-:-:S02]  /*b120*/  FMUL R11, R6, R24 ;  /* 0x00000018060b7220 */ /* 0x010fc40000400000 */
[C---:B------:R-:W-:Y:S01]  /*b130*/  FFMA R13, R32.reuse, R13, R21 ;  /* 0x0000000d200d7223 */ /* 0x040fe20000000015 */
[C---:B------:R-:W-:Y:S01]  /*b140*/  FFMA R12, R32.reuse, R12, R7 ;  /* 0x0000000c200c7223 */ /* 0x040fe20000000007 */
[C---:B------:R-:W-:Y:S01]  /*b150*/  FFMA R10, R32.reuse, R9, R10 ;  /* 0x00000009200a7223 */ /* 0x040fe2000000000a */
[----:B------:R-:W-:-:S03]  /*b160*/  FFMA R11, R32, R4, R11 ;  /* 0x00000004200b7223 */ /* 0x000fc6000000000b */
[C---:B------:R-:W-:Y:S01]  /*b170*/  FFMA R10, R14.reuse, R25, R10 ;  /* 0x000000190e0a7223 */ /* 0x040fe2000000000a */
[C---:B------:R-:W-:Y:S01]  /*b180*/  FFMA R11, R14.reuse, R26, R11 ;  /* 0x0000001a0e0b7223 */ /* 0x040fe2000000000b */
[C---:B------:R-:W-:Y:S01]  /*b190*/  FFMA R16, R14.reuse, R16, R13 ;  /* 0x000000100e107223 */ /* 0x040fe2000000000d */
[----:B------:R-:W-:-:S03]  /*b1a0*/  FFMA R17, R14, R17, R12 ;  /* 0x000000110e117223 */ /* 0x000fc6000000000c */
        /* <DEDUP_REMOVED lines=8> */
.L_x_221:
[----:B------:R-:W-:Y:S05]  /*b230*/  BSYNC.RECONVERGENT B0 ;  /* 0x0000000000007941 */ /* 0x000fea0003800200 */
.L_x_220:
[----:B------:R-:W-:Y:S01]  /*b240*/  FADD R20, R20, R11 ;  /* 0x0000000b14147221 */ /* 0x000fe20000000000 */
[----:B------:R-:W-:Y:S01]  /*b250*/  FADD R19, R19, R6 ;  /* 0x0000000613137221 */ /* 0x000fe20000000000 */
[----:B------:R-:W-:Y:S01]  /*b260*/  FADD R18, R18, R9 ;  /* 0x0000000912127221 */ /* 0x000fe20000000000 */
[----:B------:R-:W-:Y:S01]  /*b270*/  FADD R8, R8, R13 ;  /* 0x0000000d08087221 */ /* 0x000fe20000000000 */
[----:B------:R-:W-:Y:S06]  /*b280*/  BRA `(.L_x_165) ;  /* 0x0000003c00247947 */ /* 0x000fec0003800000 */
.L_x_171:
[C---:B------:R-:W-:Y:S01]  /*b290*/  FMUL R31, R40.reuse, R31 ;  /* 0x0000001f281f7220 */ /* 0x040fe20000400000 */
[----:B------:R-:W-:Y:S01]  /*b2a0*/  FMUL R22, R40, R23 ;  /* 0x0000001728167220 */ /* 0x000fe20000400000 */
[----:B------:R-:W-:Y:S01]  /*b2b0*/  FSETP.GT.AND P0, PT, R2, 1, PT ;  /* 0x3f8000000200780b */ /* 0x000fe20003f04000 */
[----:B------:R-:W-:Y:S01]  /*b2c0*/  BSSY.RECONVERGENT B0, `(.L_x_222) ;  /* 0x000006c000007945 */ /* 0x000fe20003800200 */
[C-C-:B------:R-:W-:Y:S01]  /*b2d0*/  FADD R34, -R31.reuse, R2.reuse ;  /* 0x000000021f227221 */ /* 0x140fe20000000100 */
[----:B------:R-:W-:Y:S01]  /*b2e0*/  FADD R21, -R22, R5 ;  /* 0x0000000516157221 */ /* 0x000fe20000000100 */
[----:B------:R-:W-:Y:S01]  /*b2f0*/  FSETP.LT.OR P0, PT, R2, RZ, P0 ;  /* 0x000000ff0200720b */ /* 0x000fe20000701400 */
[----:B------:R-:W-:Y:S01]  /*b300*/  HFMA2 R6, -RZ, RZ, 0, 0 ;  /* 0x00000000ff067431 */ /* 0x000fe200000001ff */
[----:B------:R-:W-:Y:S02]  /*b310*/  CS2R R8, SRZ ;  /* 0x0000000000087805 */ /* 0x000fe4000001ff00 */
[----:B------:R-:W-:Y:S01]  /*b320*/  FSETP.GT.AND P2, PT, R34, 1, PT ;  /* 0x3f8000002200780b */ /* 0x000fe20003f44000 */
[----:B------:R-:W-:Y:S01]  /*b330*/  FADD R40, R31, R2 ;  /* 0x000000021f287221 */ /* 0x000fe20000000000 */
[----:B------:R-:W-:-:S02]  /*b340*/  FSETP.GT.AND P3, PT, R21, 1, PT ;  /* 0x3f8000001500780b */ /* 0x000fc40003f64000 */
[----:B------:R-:W-:Y:S02]  /*b350*/  FSETP.LT.OR P2, PT, R2, R31, P2 ;  /* 0x0000001f0200720b */ /* 0x000fe40001741400 */
[----:B------:R-:W-:Y:S02]  /*b360*/  FSETP.LT.OR P3, PT, R5, R22, P3 ;  /* 0x000000160500720b */ /* 0x000fe40001f61400 */
[----:B------:R-:W-:Y:S02]  /*b370*/  MOV R10, RZ ;  /* 0x000000ff000a7202 */ /* 0x000fe40000000f00 */
[----:B------:R-:W-:Y:S02]  /*b380*/  PLOP3.LUT P1, PT, P2, P3, PT, 0xf8, 0x8f ;  /* 0x00000000008f781c */ /* 0x000fe40001727f70 */
[----:B------:R-:W-:-:S11]  /*b390*/  PLOP3.LUT P5, PT, P0, P3, PT, 0xf8, 0x8f ;  /* 0x00000000008f781c */ /* 0x000fd600007a7f70 */
[----:B------:R-:W-:Y:S05]  /*b3a0*/  @P1 BRA `(.L_x_223) ;  /* 0x0000000400741947 */ /* 0x000fea0003800000 */
[----:B------:R-:W-:Y:S01]  /*b3b0*/  FFMA R15, R7, R34, -0.5 ;  /* 0xbf000000070f7423 */ /* 0x000fe20000000022 */
[----:B------:R-:W-:Y:S01]  /*b3c0*/  FFMA R18, R4, R21, -0.5 ;  /* 0xbf00000004127423 */ /* 0x000fe20000000015 */
[----:B------:R-:W0:Y:S01]  /*b3d0*/  LDCU UR4, c[0x0][0x3a4] ;  /* 0x00007480ff0477ac */ /* 0x000e220008000800 */
[----:B------:R-:W-:Y:S01]  /*b3e0*/  MOV R14, RZ ;  /* 0x000000ff000e7202 */ /* 0x000fe20000000f00 */
        /* <DEDUP_REMOVED lines=43> */
[----:B------:R-:W-:-:S04]  /*b6a0*/  MOV R23, RZ ;  /* 0x000000ff00177202 */ /* 0x000fc80000000f00 */
[----:B------:R-:W2:Y:S01]  /*b6b0*/  @P1 LDG.E.CONSTANT R20, desc[UR6][R16.64] ;  /* 0x0000000610141981 */ /* 0x000ea2000c1e9900 */
[----:B-1----:R-:W-:-:S03]  /*b6c0*/  @!P4 IMAD.WIDE R10, R27, 0x4, R10 ;  /* 0x000000041b0ac825 */ /* 0x002fc600078e020a */
[----:B------:R-:W3:Y:S01]  /*b6d0*/  @P1 LDG.E.CONSTANT R23, desc[UR6][R16.64+0x4] ;  /* 0x0000040610171981 */ /* 0x000ee2000c1e9900 */
[----:B------:R-:W-:-:S03]  /*b6e0*/  CS2R R26, SRZ ;  /* 0x00000000001a7805 */ /* 0x000fc6000001ff00 */
[----:B------:R-:W4:Y:S01]  /*b6f0*/  @P1 LDG.E.CONSTANT R24, desc[UR6][R16.64+0x8] ;  /* 0x0000080610181981 */ /* 0x000f22000c1e9900 */
[----:B0-----:R-:W-:-:S03]  /*b700*/  @!P6 IMAD.WIDE R8, R29, 0x4, R8 ;  /* 0x000000041d08e825 */ /* 0x001fc600078e0208 */
[----:B------:R0:W5:Y:S01]  /*b710*/  @P1 LDG.E.CONSTANT R25, desc[UR6][R16.64+0xc] ;  /* 0x00000c0610191981 */ /* 0x000162000c1e9900 */
[----:B------:R-:W-:Y:S02]  /*b720*/  CS2R R28, SRZ ;  /* 0x00000000001c7805 */ /* 0x000fe4000001ff00 */
        /* <DEDUP_REMOVED lines=11> */
[----:B0-----:R-:W-:-:S02]  /*b7e0*/  I2FP.F32.S32 R17, R36 ;  /* 0x0000002400117245 */ /* 0x001fc40000201400 */
[----:B------:R-:W-:-:S03]  /*b7f0*/  I2FP.F32.S32 R16, R19 ;  /* 0x0000001300107245 */ /* 0x000fc60000201400 */
[----:B------:R-:W-:Y:S02]  /*b800*/  FADD R17, R18, -R17 ;  /* 0x8000001112117221 */ /* 0x000fe40000000000 */
[----:B------:R-:W-:Y:S02]  /*b810*/  FADD R16, R15, -R16 ;  /* 0x800000100f107221 */ /* 0x000fe40000000000 */
[C---:B------:R-:W-:Y:S02]  /*b820*/  FADD R15, -R17.reuse, 1 ;  /* 0x3f800000110f7421 */ /* 0x040fe40000000100 */
[C---:B------:R-:W-:Y:S02]  /*b830*/  FADD R18, -R16.reuse, 1 ;  /* 0x3f80000010127421 */ /* 0x040fe40000000100 */
[C---:B-1----:R-:W-:Y:S01]  /*b840*/  FMUL R10, R16.reuse, R15 ;  /* 0x0000000f100a7220 */ /* 0x042fe20000400000 */
        /* <DEDUP_REMOVED lines=18> */
[----:B------:R-:W-:-:S07]  /*b970*/  FFMA R10, R16, R35, R12 ;  /* 0x00000023100a7223 */ /* 0x000fce000000000c */
.L_x_223:
[----:B------:R-:W-:Y:S05]  /*b980*/  BSYNC.RECONVERGENT B0 ;  /* 0x0000000000007941 */ /* 0x000fea0003800200 */
.L_x_222:
[----:B------:R-:W-:Y:S01]  /*b990*/  BSSY.RECONVERGENT B0, `(.L_x_224) ;  /* 0x0000064000007945 */ /* 0x000fe20003800200 */
[----:B------:R-:W-:Y:S01]  /*b9a0*/  HFMA2 R11, -RZ, RZ, 0, 0 ;  /* 0x00000000ff0b7431 */ /* 0x000fe200000001ff */
[----:B------:R-:W-:Y:S02]  /*b9b0*/  FSETP.GT.AND P1, PT, R40, 1, PT ;  /* 0x3f8000002800780b */ /* 0x000fe40003f24000 */
[----:B------:R-:W-:Y:S02]  /*b9c0*/  CS2R R12, SRZ ;  /* 0x00000000000c7805 */ /* 0x000fe4000001ff00 */
[----:B------:R-:W-:Y:S01]  /*b9d0*/  MOV R14, RZ ;  /* 0x000000ff000e7202 */ /* 0x000fe20000000f00 */
[----:B------:R-:W-:Y:S08]  /*b9e0*/  @P5 BRA `(.L_x_225) ;  /* 0x0000000400785947 */ /* 0x000ff00003800000 */
[----:B------:R-:W-:Y:S01]  /*b9f0*/  FFMA R18, R7, R2, -0.5 ;  /* 0xbf00000007127423 */ /* 0x000fe20000000002 */
[----:B------:R-:W-:Y:S01]  /*ba00*/  FFMA R28, R4, R21, -0.5 ;  /* 0xbf000000041c7423 */ /* 0x000fe20000000015 */
[----:B------:R-:W0:Y:S01]  /*ba10*/  LDCU UR4, c[0x0][0x3a4] ;  /* 0x00007480ff0477ac */ /* 0x000e220008000800 */
[----:B------:R-:W-:Y:S01]  /*ba20*/  MOV R23, RZ ;  /* 0x000000ff00177202 */ /* 0x000fe20000000f00 */
[----:B------:R-:W1:Y:S01]  /*ba30*/  F2I.FLOOR.NTZ R29, R18 ;  /* 0x00000012001d7305 */ /* 0x000e620000207100 */
[----:B------:R-:W-:Y:S01]  /*ba40*/  MOV R20, RZ ;  /* 0x000000ff00147202 */ /* 0x000fe20000000f00 */
        /* <DEDUP_REMOVED lines=29> */
[----:B------:R-:W0:Y:S08]  /*bc20*/  @P4 LDC.64 R16, c[0x0][0x388] ;  /* 0x0000e200ff104b82 */ /* 0x000e300000000a00 */
[----:B------:R-:W0:Y:S08]  /*bc30*/  @!P5 LDC R32, c[0x0][0x3ac] ;  /* 0x0000eb00ff20db82 */ /* 0x000e300000000800 */
[----:B------:R-:W0:Y:S01]  /*bc40*/  @!P6 LDC R33, c[0x0][0x3ac] ;  /* 0x0000eb00ff21eb82 */ /* 0x000e220000000800 */
[----:B-1----:R-:W-:-:S05]  /*bc50*/  @P4 IMAD R24, R30, R24, R27 ;  /* 0x000000181e184224 */ /* 0x002fca00078e021b */
[----:B------:R-:W-:Y:S02]  /*bc60*/  @P4 SHF.L.U32 R25, R24, 0x2, RZ ;  /* 0x0000000218194819 */ /* 0x000fe400000006ff */
[----:B0-----:R-:W0:Y:S01]  /*bc70*/  @!P5 LDC.64 R12, c[0x0][0x388] ;  /* 0x0000e200ff0cdb82 */ /* 0x001e220000000a00 */
[----:B------:R-:W-:Y:S02]  /*bc80*/  MOV R24, RZ ;  /* 0x000000ff00187202 */ /* 0x000fe40000000f00 */
[----:B------:R-:W-:-:S05]  /*bc90*/  @P4 IMAD.WIDE R16, R25, 0x4, R16 ;  /* 0x0000000419104825 */ /* 0x000fca00078e0210 */
[----:B------:R-:W1:Y:S01]  /*bca0*/  @!P6 LDC.64 R14, c[0x0][0x388] ;  /* 0x0000e200ff0eeb82 */ /* 0x000e620000000a00 */
[C---:B------:R-:W-:Y:S01]  /*bcb0*/  @!P5 IMAD R25, R26.reuse, R32, R29 ;  /* 0x000000201a19d224 */ /* 0x040fe200078e021d */
[----:B------:R-:W2:Y:S04]  /*bcc0*/  @P4 LDG.E.CONSTANT R35, desc[UR6][R16.64+0x8] ;  /* 0x0000080610234981 */ /* 0x000ea8000c1e9900 */
[----:B------:R-:W-:Y:S01]  /*bcd0*/  @!P5 SHF.L.U32 R25, R25, 0x2, RZ ;  /* 0x000000021919d819 */ /* 0x000fe200000006ff */
[----:B------:R-:W3:Y:S01]  /*bce0*/  @P4 LDG.E.CONSTANT R24, desc[UR6][R16.64+0xc] ;  /* 0x00000c0610184981 */ /* 0x000ee2000c1e9900 */
[----:B------:R-:W-:Y:S01]  /*bcf0*/  @!P6 IMAD R26, R26, R33, R27 ;  /* 0x000000211a1ae224 */ /* 0x000fe200078e021b */
[----:B------:R-:W-:Y:S02]  /*bd00*/  CS2R R32, SRZ ;  /* 0x0000000000207805 */ /* 0x000fe4000001ff00 */
[----:B------:R-:W-:-:S02]  /*bd10*/  CS2R R36, SRZ ;  /* 0x0000000000247805 */ /* 0x000fc4000001ff00 */
[----:B------:R-:W-:Y:S02]  /*bd20*/  @!P6 SHF.L.U32 R27, R26, 0x2, RZ ;  /* 0x000000021a1be819 */ /* 0x000fe400000006ff */
[----:B------:R-:W5:Y:S01]  /*bd30*/  @P4 LDG.E.CONSTANT R33, desc[UR6][R16.64+0x4] ;  /* 0x0000040610214981 */ /* 0x000f62000c1e9900 */
[----:B0-----:R-:W-:Y:S01]  /*bd40*/  @!P5 IMAD.WIDE R12, R25, 0x4, R12 ;  /* 0x00000004190cd825 */ /* 0x001fe200078e020c */
[----:B------:R-:W-:Y:S02]  /*bd50*/  CS2R R38, SRZ ;  /* 0x0000000000267805 */ /* 0x000fe4000001ff00 */
[----:B------:R0:W5:Y:S01]  /*bd60*/  @P4 LDG.E.CONSTANT R32, desc[UR6][R16.64] ;  /* 0x0000000610204981 */ /* 0x000162000c1e9900 */
[----:B------:R-:W-:Y:S02]  /*bd70*/  MOV R41, RZ ;  /* 0x000000ff00297202 */ /* 0x000fe40000000f00 */
[----:B------:R-:W-:Y:S01]  /*bd80*/  MOV R25, RZ ;  /* 0x000000ff00197202 */ /* 0x000fe20000000f00 */
[----:B------:R-:W5:Y:S01]  /*bd90*/  @!P5 LDG.E.CONSTANT R37, desc[UR6][R12.64+0x4] ;  /* 0x000004060c25d981 */ /* 0x000f62000c1e9900 */
[----:B-1----:R-:W-:Y:S01]  /*bda0*/  @!P6 IMAD.WIDE R14, R27, 0x4, R14 ;  /* 0x000000041b0ee825 */ /* 0x002fe200078e020e */
[----:B------:R-:W-:-:S02]  /*bdb0*/  CS2R R26, SRZ ;  /* 0x00000000001a7805 */ /* 0x000fc4000001ff00 */
        /* <DEDUP_REMOVED lines=24> */
[----:B------:R-:W-:Y:S02]  /*bf40*/  FFMA R12, R16, R11, R13 ;  /* 0x0000000b100c7223 */ /* 0x000fe4000000000d */
[C---:B------:R-:W-:Y:S02]  /*bf50*/  FFMA R14, R17.reuse, R37, R14 ;  /* 0x00000025110e7223 */ /* 0x040fe4000000000e */
[C---:B------:R-:W-:Y:S01]  /*bf60*/  FFMA R11, R17.reuse, R36, R12 ;  /* 0x00000024110b7223 */ /* 0x040fe2000000000c */
[C---:B------:R-:W-:Y:S01]  /*bf70*/  FFMA R35, R17.reuse, R38, R35 ;  /* 0x0000002611237223 */ /* 0x040fe20000000023 */
[----:B------:R-:W-:Y:S01]  /*bf80*/  FFMA R24, R17, R39, R24 ;  /* 0x0000002711187223 */ /* 0x000fe20000000018 */
[C---:B------:R-:W-:Y:S01]  /*bf90*/  FFMA R12, R18.reuse, R27, R14 ;  /* 0x0000001b120c7223 */ /* 0x040fe2000000000e */
[C---:B------:R-:W-:Y:S01]  /*bfa0*/  FFMA R11, R18.reuse, R41, R11 ;  /* 0x00000029120b7223 */ /* 0x040fe2000000000b */
[C---:B------:R-:W-:Y:S01]  /*bfb0*/  FFMA R13, R18.reuse, R26, R35 ;  /* 0x0000001a120d7223 */ /* 0x040fe20000000023 */
[----:B------:R-:W-:-:S07]  /*bfc0*/  FFMA R14, R18, R25, R24 ;  /* 0x00000019120e7223 */ /* 0x000fce0000000018 */
.L_x_225:
[----:B------:R-:W-:Y:S05]  /*bfd0*/  BSYNC.RECONVERGENT B0 ;  /* 0x0000000000007941 */ /* 0x000fea0003800200 */
.L_x_224:
[CC--:B------:R-:W-:Y:S01]  /*bfe0*/  FSETP.LT.OR P1, PT, R2.reuse, -R31.reuse, P1 ;  /* 0x8000001f0200720b */ /* 0x0c0fe20000f21400 */
[----:B------:R-:W-:Y:S01]  /*bff0*/  BSSY.RECONVERGENT B0, `(.L_x_226) ;  /* 0x0000066000007945 */ /* 0x000fe20003800200 */
[----:B------:R-:W-:Y:S02]  /*c000*/  FSETP.GEU.AND P5, PT, R2, R31, PT ;  /* 0x0000001f0200720b */ /* 0x000fe40003fae000 */
[----:B------:R-:W-:Y:S02]  /*c010*/  CS2R R16, SRZ ;  /* 0x0000000000107805 */ /* 0x000fe4000001ff00 */
[----:B------:R-:W-:Y:S02]  /*c020*/  PLOP3.LUT P4, PT, P1, P3, PT, 0xf8, 0x8f ;  /* 0x00000000008f781c */ /* 0x000fe40000f87f70 */
[----:B------:R-:W-:Y:S02]  /*c030*/  FMNMX R15, R34, R5, !PT ;  /* 0x00000005220f7209 */ /* 0x000fe40007800000 */
[----:B------:R-:W-:-:S02]  /*c040*/  MOV R19, RZ ;  /* 0x000000ff00137202 */ /* 0x000fc40000000f00 */
[----:B------:R-:W-:Y:S01]  /*c050*/  FSETP.GT.OR P3, PT, R15, 1, !P5 ;  /* 0x3f8000000f00780b */ /* 0x000fe20006f64400 */
[----:B------:R-:W-:-:S06]  /*c060*/  HFMA2 R15, -RZ, RZ, 0, 0 ;  /* 0x00000000ff0f7431 */ /* 0x000fcc00000001ff */
        /* <DEDUP_REMOVED lines=40> */
[----:B------:R-:W1:Y:S03]  /*c2f0*/  @!P5 LDC.64 R18, c[0x0][0x388] ;  /* 0x0000e200ff12db82 */ /* 0x000e660000000a00 */
[----:B0-----:R-:W-:Y:S01]  /*c300*/  @P4 IMAD.WIDE R20, R29, 0x4, R20 ;  /* 0x000000041d144825 */ /* 0x001fe200078e0214 */
[----:B------:R-:W-:-:S04]  /*c310*/  MOV R29, RZ ;  /* 0x000000ff001d7202 */ /* 0x000fc80000000f00 */
[----:B------:R-:W0:Y:S01]  /*c320*/  @!P6 LDC.64 R16, c[0x0][0x388] ;  /* 0x0000e200ff10eb82 */ /* 0x000e220000000a00 */
[----:B------:R-:W-:Y:S01]  /*c330*/  @!P5 IMAD R32, R30, R32, R15 ;  /* 0x000000201e20d224 */ /* 0x000fe200078e020f */
[----:B------:R-:W2:Y:S04]  /*c340*/  @P4 LDG.E.CONSTANT R39, desc[UR6][R20.64] ;  /* 0x0000000614274981 */ /* 0x000ea8000c1e9900 */
[----:B------:R-:W-:Y:S01]  /*c350*/  @!P5 SHF.L.U32 R33, R32, 0x2, RZ ;  /* 0x000000022021d819 */ /* 0x000fe200000006ff */
[----:B------:R-:W3:Y:S01]  /*c360*/  @P4 LDG.E.CONSTANT R29, desc[UR6][R20.64+0x8] ;  /* 0x00000806141d4981 */ /* 0x000ee2000c1e9900 */
[----:B------:R-:W-:Y:S01]  /*c370*/  @!P6 IMAD R35, R30, R31, R35 ;  /* 0x0000001f1e23e224 */ /* 0x000fe200078e0223 */
[----:B------:R-:W-:Y:S02]  /*c380*/  CS2R R30, SRZ ;  /* 0x00000000001e7805 */ /* 0x000fe4000001ff00 */
[----:B------:R-:W-:-:S02]  /*c390*/  MOV R41, RZ ;  /* 0x000000ff00297202 */ /* 0x000fc40000000f00 */
[----:B------:R-:W-:Y:S02]  /*c3a0*/  CS2R R42, SRZ ;  /* 0x00000000002a7805 */ /* 0x000fe4000001ff00 */
[----:B------:R-:W-:Y:S01]  /*c3b0*/  @!P6 SHF.L.U32 R35, R35, 0x2, RZ ;  /* 0x000000022323e819 */ /* 0x000fe200000006ff */
[----:B------:R-:W5:Y:S01]  /*c3c0*/  @P4 LDG.E.CONSTANT R31, desc[UR6][R20.64+0x4] ;  /* 0x00000406141f4981 */ /* 0x000f62000c1e9900 */
[----:B-1----:R-:W-:Y:S01]  /*c3d0*/  @!P5 IMAD.WIDE R18, R33, 0x4, R18 ;  /* 0x000000042112d825 */ /* 0x002fe200078e0212 */
[----:B------:R-:W-:Y:S02]  /*c3e0*/  CS2R R36, SRZ ;  /* 0x0000000000247805 */ /* 0x000fe4000001ff00 */
[----:B------:R1:W5:Y:S01]  /*c3f0*/  @P4 LDG.E.CONSTANT R30, desc[UR6][R20.64+0xc] ;  /* 0x00000c06141e4981 */ /* 0x000362000c1e9900 */
[----:B------:R-:W-:-:S03]  /*c400*/  CS2R R32, SRZ ;  /* 0x0000000000207805 */ /* 0x000fc6000001ff00 */
[----:B------:R-:W5:Y:S01]  /*c410*/  @!P5 LDG.E.CONSTANT R41, desc[UR6][R18.64] ;  /* 0x000000061229d981 */ /* 0x000f62000c1e9900 */
[----:B0-----:R-:W-:Y:S01]  /*c420*/  @!P6 IMAD.WIDE R16, R35, 0x4, R16 ;  /* 0x000000042310e825 */ /* 0x001fe200078e0210 */
[----:B------:R-:W-:Y:S02]  /*c430*/  MOV R35, RZ ;  /* 0x000000ff00237202 */ /* 0x000fe40000000f00 */
        /* <DEDUP_REMOVED lines=20> */
[----:B----4-:R-:W-:Y:S01]  /*c580*/  FFMA R20, R15, R27, R20 ;  /* 0x0000001b0f147223 */ /* 0x010fe20000000014 */
[C---:B-----5:R-:W-:Y:S01]  /*c590*/  FMUL R31, R18.reuse, R31 ;  /* 0x0000001f121f7220 */ /* 0x060fe20000400000 */
[----:B------:R-:W-:-:S03]  /*c5a0*/  FMUL R17, R18, R30 ;  /* 0x0000001e12117220 */ /* 0x000fc60000400000 */
[C---:B------:R-:W-:Y:S01]  /*c5b0*/  FFMA R31, R15.reuse, R28, R31 ;  /* 0x0000001c0f1f7223 */ /* 0x040fe2000000001f */
[----:B------:R-:W-:Y:S01]  /*c5c0*/  FFMA R26, R15, R26, R17 ;  /* 0x0000001a0f1a7223 */ /* 0x000fe20000000011 */
        /* <DEDUP_REMOVED lines=8> */
.L_x_227:
[----:B------:R-:W-:Y:S05]  /*c650*/  BSYNC.RECONVERGENT B0 ;  /* 0x0000000000007941 */ /* 0x000fea0003800200 */
.L_x_226:
[----:B------:R-:W-:Y:S01]  /*c660*/  BSSY.RECONVERGENT B0, `(.L_x_228) ;  /* 0x0000064000007945 */ /* 0x000fe20003800200 */
[----:B------:R-:W-:Y:S01]  /*c670*/  HFMA2 R18, -RZ, RZ, 0, 0 ;  /* 0x00000000ff127431 */ /* 0x000fe200000001ff */
[----:B------:R-:W-:Y:S02]  /*c680*/  FSETP.GEU.AND P4, PT, R2, RZ, PT ;  /* 0x000000ff0200720b */ /* 0x000fe40003f8e000 */
[----:B------:R-:W-:Y:S02]  /*c690*/  CS2R R20, SRZ ;  /* 0x0000000000147805 */ /* 0x000fe4000001ff00 */
[----:B------:R-:W-:Y:S01]  /*c6a0*/  FMNMX R47, R5, R2, !PT ;  /* 0x00000002052f7209 */ /* 0x000fe20007800000 */
[----:B------:R-:W-:Y:S01]  /*c6b0*/  FADD R39, R22, R5 ;  /* 0x0000000516277221 */ /* 0x000fe20000000000 */
        /* <DEDUP_REMOVED lines=50> */
[----:B------:R-:W-:-:S02]  /*c9e0*/  CS2R R48, SRZ ;  /* 0x0000000000307805 */ /* 0x000fc4000001ff00 */
[----:B------:R-:W-:Y:S02]  /*c9f0*/  MOV R46, RZ ;  /* 0x000000ff002e7202 */ /* 0x000fe40000000f00 */
[----:B------:R-:W-:Y:S01]  /*ca00*/  @!P6 SHF.L.U32 R43, R42, 0x2, RZ ;  /* 0x000000022a2be819 */ /* 0x000fe200000006ff */
[----:B------:R-:W4:Y:S01]  /*ca10*/  @P3 LDG.E.CONSTANT R36, desc[UR6][R26.64+0x8] ;  /* 0x000008061a243981 */ /* 0x000f22000c1e9900 */
[----:B------:R-:W-:-:S03]  /*ca20*/  CS2R R44, SRZ ;  /* 0x00000000002c7805 */ /* 0x000fc6000001ff00 */
[----:B------:R0:W5:Y:S01]  /*ca30*/  @P3 LDG.E.CONSTANT R37, desc[UR6][R26.64+0xc] ;  /* 0x00000c061a253981 */ /* 0x000162000c1e9900 */
[----:B-1----:R-:W-:Y:S01]  /*ca40*/  @!P5 IMAD.WIDE R24, R41, 0x4, R24 ;  /* 0x000000042918d825 */ /* 0x002fe200078e0218 */
[----:B------:R-:W-:-:S03]  /*ca50*/  MOV R41, RZ ;  /* 0x000000ff00297202 */ /* 0x000fc60000000f00 */
[----:B0-----:R-:W-:Y:S01]  /*ca60*/  @!P6 IMAD.WIDE R20, R43, 0x4, R20 ;  /* 0x000000042b14e825 */ /* 0x001fe200078e0214 */
        /* <DEDUP_REMOVED lines=35> */
.L_x_229:
[----:B------:R-:W-:Y:S05]  /*cca0*/  BSYNC.RECONVERGENT B0 ;  /* 0x0000000000007941 */ /* 0x000fea0003800200 */
.L_x_228:
[----:B------:R-:W-:Y:S01]  /*ccb0*/  FSETP.GT.OR P3, PT, R47, 1, !P4 ;  /* 0x3f8000002f00780b */ /* 0x000fe20006764400 */
[----:B------:R-:W-:Y:S01]  /*ccc0*/  BSSY.RECONVERGENT B0, `(.L_x_230) ;  /* 0x000006f000007945 */ /* 0x000fe20003800200 */
[----:B------:R-:W-:Y:S01]  /*ccd0*/  FSETP.GT.AND P5, PT, R39, 1, PT ;  /* 0x3f8000002700780b */ /* 0x000fe20003fa4000 */
[----:B------:R-:W-:Y:S01]  /*cce0*/  HFMA2 R42, -RZ, RZ, 0, 0 ;  /* 0x00000000ff2a7431 */ /* 0x000fe200000001ff */
[----:B------:R-:W-:Y:S02]  /*ccf0*/  CS2R R24, SRZ ;  /* 0x0000000000187805 */ /* 0x000fe4000001ff00 */
[----:B------:R-:W-:Y:S02]  /*cd00*/  CS2R R26, SRZ ;  /* 0x00000000001a7805 */ /* 0x000fe4000001ff00 */
[C---:B------:R-:W-:Y:S01]  /*cd10*/  FSETP.LT.OR P4, PT, R5.reuse, -R22, P5 ;  /* 0x800000160500720b */ /* 0x040fe20002f81400 */
[----:B------:R-:W-:Y:S01]  /*cd20*/  HFMA2 R22, -RZ, RZ, 0, 0 ;  /* 0x00000000ff167431 */ /* 0x000fe200000001ff */
[----:B------:R-:W-:-:S02]  /*cd30*/  FSETP.GT.OR P5, PT, R5, 1, P1 ;  /* 0x3f8000000500780b */ /* 0x000fc40000fa4400 */
[----:B------:R-:W-:Y:S02]  /*cd40*/  CS2R R36, SRZ ;  /* 0x0000000000247805 */ /* 0x000fe4000001ff00 */
[----:B------:R-:W-:Y:S02]  /*cd50*/  PLOP3.LUT P2, PT, P2, P4, PT, 0xf8, 0x8f ;  /* 0x00000000008f781c */ /* 0x000fe40001749f70 */
[----:B------:R-:W-:Y:S02]  /*cd60*/  PLOP3.LUT P0, PT, P0, P4, PT, 0xf8, 0x8f ;  /* 0x00000000008f781c */ /* 0x000fe40000709f70 */
[----:B------:R-:W-:Y:S02]  /*cd70*/  PLOP3.LUT P1, PT, P1, P4, PT, 0xf8, 0x8f ;  /* 0x00000000008f781c */ /* 0x000fe40000f29f70 */
[----:B------:R-:W-:Y:S02]  /*cd80*/  MOV R41, RZ ;  /* 0x000000ff00297202 */ /* 0x000fe40000000f00 */
[----:B------:R-:W-:Y:S01]  /*cd90*/  MOV R38, RZ ;  /* 0x000000ff00267202 */ /* 0x000fe20000000f00 */
[----:B------:R-:W-:Y:S08]  /*cda0*/  @P3 BRA `(.L_x_231) ;  /* 0x0000000400803947 */ /* 0x000ff00003800000 */
        /* <DEDUP_REMOVED lines=32> */
[----:B------:R-:W0:Y:S08]  /*cfb0*/  @P3 LDC R46, c[0x0][0x3ac] ;  /* 0x0000eb00ff2e3b82 */ /* 0x000e300000000800 */
[----:B------:R-:W1:Y:S08]  /*cfc0*/  @!P6 LDC R48, c[0x0][0x3ac] ;  /* 0x0000eb00ff30eb82 */ /* 0x000e700000000800 */
[----:B------:R-:W1:Y:S08]  /*cfd0*/  @!P4 LDC R53, c[0x0][0x3ac] ;  /* 0x0000eb00ff35cb82 */ /* 0x000e700000000800 */
[----:B------:R-:W1:Y:S01]  /*cfe0*/  @P3 LDC.64 R30, c[0x0][0x388] ;  /* 0x0000e200ff1e3b82 */ /* 0x000e620000000a00 */
[----:B0-----:R-:W-:-:S05]  /*cff0*/  @P3 IMAD R24, R32, R46, R47 ;  /* 0x0000002e20183224 */ /* 0x001fca00078e022f */
[----:B------:R-:W-:Y:S02]  /*d000*/  @P3 SHF.L.U32 R47, R24, 0x2, RZ ;  /* 0x00000002182f3819 */ /* 0x000fe400000006ff */
[----:B------:R-:W0:Y:S01]  /*d010*/  @!P6 LDC.64 R28, c[0x0][0x388] ;  /* 0x0000e200ff1ceb82 */ /* 0x000e220000000a00 */
[----:B-1----:R-:W-:Y:S01]  /*d020*/  @!P6 IMAD R50, R50, R48, R43 ;  /* 0x000000303232e224 */ /* 0x002fe200078e022b */
[----:B------:R-:W-:-:S04]  /*d030*/  CS2R R48, SRZ ;  /* 0x0000000000307805 */ /* 0x000fc8000001ff00 */
[----:B------:R-:W-:Y:S02]  /*d040*/  @!P6 SHF.L.U32 R51, R50, 0x2, RZ ;  /* 0x000000023233e819 */ /* 0x000fe400000006ff */
[----:B------:R-:W1:Y:S01]  /*d050*/  @!P4 LDC.64 R24, c[0x0][0x388] ;  /* 0x0000e200ff18cb82 */ /* 0x000e620000000a00 */
[----:B------:R-:W-:-:S05]  /*d060*/  @!P4 IMAD R52, R32, R53, R53 ;  /* 0x000000352034c224 */ /* 0x000fca00078e0235 */
[----:B------:R-:W-:Y:S01]  /*d070*/  @!P4 IADD3 R54, PT, PT, R43, R52, RZ ;  /* 0x000000342b36c210 */ /* 0x000fe20007ffe0ff */
[----:B------:R-:W-:Y:S01]  /*d080*/  @P3 IMAD.WIDE R30, R47, 0x4, R30 ;  /* 0x000000042f1e3825 */ /* 0x000fe200078e021e */
[----:B------:R-:W-:Y:S02]  /*d090*/  CS2R R46, SRZ ;  /* 0x00000000002e7805 */ /* 0x000fe4000001ff00 */
[----:B------:R-:W-:Y:S02]  /*d0a0*/  @!P4 LEA R55, R54, 0x4, 0x2 ;  /* 0x000000043637c811 */ /* 0x000fe400078e10ff */
[----:B------:R-:W2:Y:S01]  /*d0b0*/  @P3 LDG.E.CONSTANT R49, desc[UR6][R30.64] ;  /* 0x000000061e313981 */ /* 0x000ea2000c1e9900 */
[----:B------:R-:W-:Y:S01]  /*d0c0*/  CS2R R52, SRZ ;  /* 0x0000000000347805 */ /* 0x000fe2000001ff00 */
[----:B0-----:R-:W-:Y:S02]  /*d0d0*/  @!P6 IMAD.WIDE R28, R51, 0x4, R28 ;  /* 0x00000004331ce825 */ /* 0x001fe400078e021c */
[----:B------:R-:W3:Y:S01]  /*d0e0*/  @P3 LDG.E.CONSTANT R48, desc[UR6][R30.64+0x4] ;  /* 0x000004061e303981 */ /* 0x000ee2000c1e9900 */
[----:B------:R-:W-:-:S03]  /*d0f0*/  CS2R R50, SRZ ;  /* 0x0000000000327805 */ /* 0x000fc6000001ff00 */
[----:B------:R-:W4:Y:S04]  /*d100*/  @P3 LDG.E.CONSTANT R46, desc[UR6][R30.64+0x8] ;  /* 0x000008061e2e3981 */ /* 0x000f28000c1e9900 */
[----:B------:R0:W5:Y:S01]  /*d110*/  @P3 LDG.E.CONSTANT R47, desc[UR6][R30.64+0xc] ;  /* 0x00000c061e2f3981 */ /* 0x000162000c1e9900 */
[----:B-1----:R-:W-:Y:S01]  /*d120*/  @!P4 IMAD.WIDE R24, R55, 0x4, R24 ;  /* 0x000000043718c825 */ /* 0x002fe200078e0218 */
[----:B------:R-:W-:Y:S02]  /*d130*/  CS2R R54, SRZ ;  /* 0x0000000000367805 */ /* 0x000fe4000001ff00 */
[----:B------:R-:W5:Y:S04]  /*d140*/  @!P6 LDG.E.CONSTANT R50, desc[UR6][R28.64] ;  /* 0x000000061c32e981 */ /* 0x000f68000c1e9900 */
[----:B------:R-:W5:Y:S01]  /*d150*/  @!P6 LDG.E.CONSTANT R53, desc[UR6][R28.64+0x4] ;  /* 0x000004061c35e981 */ /* 0x000f62000c1e9900 */
[----:B0-----:R-:W-:-:S03]  /*d160*/  CS2R R30, SRZ ;  /* 0x00000000001e7805 */ /* 0x001fc6000001ff00 */
        /* <DEDUP_REMOVED lines=30> */
[----:B------:R-:W-:Y:S01]  /*d350*/  FMUL R22, R25, 0.25 ;  /* 0x3e80000019167820 */ /* 0x000fe20000400000 */
[C---:B------:R-:W-:Y:S01]  /*d360*/  FFMA R31, R28.reuse, R31, R52 ;  /* 0x0000001f1c1f7223 */ /* 0x040fe20000000034 */
[----:B------:R-:W-:Y:S01]  /*d370*/  FMUL R24, R53, 0.25 ;  /* 0x3e80000035187820 */ /* 0x000fe20000400000 */
[----:B------:R-:W-:Y:S02]  /*d380*/  FFMA R30, R28, R30, R51 ;  /* 0x0000001e1c1e7223 */ /* 0x000fe40000000033 */
[----:B------:R-:W-:Y:S02]  /*d390*/  FMUL R25, R31, 0.25 ;  /* 0x3e8000001f197820 */ /* 0x000fe40000400000 */
[----:B------:R-:W-:-:S07]  /*d3a0*/  FMUL R38, R30, 0.25 ;  /* 0x3e8000001e267820 */ /* 0x000fce0000400000 */
.L_x_231:
[----:B------:R-:W-:Y:S05]  /*d3b0*/  BSYNC.RECONVERGENT B0 ;  /* 0x0000000000007941 */ /* 0x000fea0003800200 */
.L_x_230:
[----:B------:R-:W-:Y:S04]  /*d3c0*/  BSSY.RECONVERGENT B0, `(.L_x_232) ;  /* 0x000005f000007945 */ /* 0x000fe80003800200 */
[----:B------:R-:W-:Y:S05]  /*d3d0*/  @P5 BRA `(.L_x_233) ;  /* 0x0000000400745947 */ /* 0x000fea0003800000 */
        /* <DEDUP_REMOVED lines=9> */
[----:B0-----:R-:W-:Y:S02]  /*d470*/  ISETP.GE.AND P5, PT, R44, UR4, PT ;  /* 0x000000042c007c0c */ /* 0x001fe4000bfa6270 */
[----:B------:R-:W-:Y:S02]  /*d480*/  ISETP.GE.AND P4, PT, R26, UR4, PT ;  /* 0x000000041a007c0c */ /* 0x000fe4000bf86270 */
[C---:B------:R-:W-:Y:S02]  /*d490*/  ISETP.GT.AND P5, PT, R44.reuse, -0x1, !P5 ;  /* 0xffffffff2c00780c */ /* 0x040fe40006fa4270 */
[C---:B--2---:R-:W-:Y:S02]  /*d4a0*/  ISETP.GE.AND P3, PT, R35.reuse, UR5, PT ;  /* 0x0000000523007c0c */ /* 0x044fe4000bf66270 */
[----:B------:R-:W-:Y:S02]  /*d4b0*/  ISETP.GT.AND P4, PT, R44, -0x2, !P4 ;  /* 0xfffffffe2c00780c */ /* 0x000fe40006784270 */
[----:B------:R-:W-:-:S02]  /*d4c0*/  ISETP.GT.AND P3, PT, R35, -0x1, !P3 ;  /* 0xffffffff2300780c */ /* 0x000fc40005f64270 */
[C---:B------:R-:W-:Y:S02]  /*d4d0*/  IADD3 R27, PT, PT, R35.reuse, 0x1, RZ ;  /* 0x00000001231b7810 */ /* 0x040fe40007ffe0ff */
[----:B------:R-:W-:Y:S02]  /*d4e0*/  PLOP3.LUT P6, PT, P5, P3, PT, 0x80, 0x8 ;  /* 0x000000000008781c */ /* 0x000fe40002fc7070 */
[----:B------:R-:W-:Y:S02]  /*d4f0*/  PLOP3.LUT P3, PT, P4, P3, PT, 0x80, 0x8 ;  /* 0x000000000008781c */ /* 0x000fe40002767070 */
[C---:B------:R-:W-:Y:S02]  /*d500*/  ISETP.LT.OR P5, PT, R35.reuse, -0x1, !P5 ;  /* 0xffffffff2300780c */ /* 0x040fe40006fa1670 */
[----:B------:R-:W-:Y:S02]  /*d510*/  ISETP.LT.OR P4, PT, R35, -0x1, !P4 ;  /* 0xffffffff2300780c */ /* 0x000fe40006781670 */
[----:B------:R-:W-:-:S02]  /*d520*/  ISETP.GE.OR P5, PT, R27, UR5, P5 ;  /* 0x000000051b007c0c */ /* 0x000fc4000afa6670 */
        /* <DEDUP_REMOVED lines=10> */
[----:B--2---:R-:W-:Y:S02]  /*d5d0*/  @P3 IMAD R49, R35, R43, R44 ;  /* 0x0000002b23313224 */ /* 0x004fe400078e022c */
[----:B------:R-:W-:Y:S01]  /*d5e0*/  HFMA2 R43, -RZ, RZ, 0, 0 ;  /* 0x00000000ff2b7431 */ /* 0x000fe200000001ff */
[----:B------:R-:W-:Y:S01]  /*d5f0*/  CS2R R50, SRZ ;  /* 0x0000000000327805 */ /* 0x000fe2000001ff00 */
[----:B------:R-:W2:Y:S01]  /*d600*/  @P6 LDG.E.CONSTANT R47, desc[UR6][R32.64+0x4] ;  /* 0x00000406202f6981 */ /* 0x000ea2000c1e9900 */
[----:B------:R-:W-:Y:S02]  /*d610*/  @P3 LEA R49, R49, 0x4, 0x2 ;  /* 0x0000000431313811 */ /* 0x000fe400078e10ff */
[----:B------:R-:W4:Y:S01]  /*d620*/  @!P5 LDC.64 R28, c[0x0][0x388] ;  /* 0x0000e200ff1cdb82 */ /* 0x000f220000000a00 */
[C---:B---3--:R-:W-:Y:S01]  /*d630*/  @!P5 IMAD R53, R35.reuse, R48, R48 ;  /* 0x000000302335d224 */ /* 0x048fe200078e0230 */
[----:B------:R-:W3:Y:S06]  /*d640*/  @P6 LDG.E.CONSTANT R46, desc[UR6][R32.64+0x8] ;  /* 0x00000806202e6981 */ /* 0x000eec000c1e9900 */
[----:B------:R-:W5:Y:S01]  /*d650*/  @!P4 LDC.64 R26, c[0x0][0x388] ;  /* 0x0000e200ff1acb82 */ /* 0x000f620000000a00 */
[----:B0-----:R-:W-:Y:S01]  /*d660*/  @!P4 IMAD R55, R35, R52, R52 ;  /* 0x000000342337c224 */ /* 0x001fe200078e0234 */
[----:B------:R-:W-:Y:S01]  /*d670*/  @!P5 IADD3 R53, PT, PT, R44, R53, RZ ;  /* 0x000000352c35d210 */ /* 0x000fe20007ffe0ff */
[----:B------:R-:W2:Y:S04]  /*d680*/  @P6 LDG.E.CONSTANT R43, desc[UR6][R32.64] ;  /* 0x00000006202b6981 */ /* 0x000ea8000c1e9900 */
[----:B------:R0:W3:Y:S01]  /*d690*/  @P6 LDG.E.CONSTANT R45, desc[UR6][R32.64+0xc] ;  /* 0x00000c06202d6981 */ /* 0x0000e2000c1e9900 */
[----:B-1----:R-:W-:Y:S01]  /*d6a0*/  @P3 IMAD.WIDE R30, R49, 0x4, R30 ;  /* 0x00000004311e3825 */ /* 0x002fe200078e021e */
[----:B------:R-:W-:-:S02]  /*d6b0*/  CS2R R48, SRZ ;  /* 0x0000000000307805 */ /* 0x000fc4000001ff00 */
[----:B------:R-:W-:Y:S02]  /*d6c0*/  @!P5 SHF.L.U32 R53, R53, 0x2, RZ ;  /* 0x000000023535d819 */ /* 0x000fe400000006ff */
[----:B------:R-:W-:Y:S01]  /*d6d0*/  @!P4 IADD3 R55, PT, PT, R44, R55, RZ ;  /* 0x000000372c37c210 */ /* 0x000fe20007ffe0ff */
[----:B------:R-:W2:Y:S03]  /*d6e0*/  @P3 LDG.E.CONSTANT R51, desc[UR6][R30.64] ;  /* 0x000000061e333981 */ /* 0x000ea6000c1e9900 */
[----:B------:R-:W-:Y:S01]  /*d6f0*/  @!P4 LEA R55, R55, 0x4, 0x2 ;  /* 0x000000043737c811 */ /* 0x000fe200078e10ff */
[----:B------:R-:W3:Y:S01]  /*d700*/  @P3 LDG.E.CONSTANT R48, desc[UR6][R30.64+0x4] ;  /* 0x000004061e303981 */ /* 0x000ee2000c1e9900 */
[----:B----4-:R-:W-:Y:S01]  /*d710*/  @!P5 IMAD.WIDE R28, R53, 0x4, R28 ;  /* 0x00000004351cd825 */ /* 0x010fe200078e021c */
[----:B------:R-:W-:Y:S02]  /*d720*/  CS2R R52, SRZ ;  /* 0x0000000000347805 */ /* 0x000fe4000001ff00 */
[----:B------:R-:W4:Y:S01]  /*d730*/  @P3 LDG.E.CONSTANT R49, desc[UR6][R30.64+0x8] ;  /* 0x000008061e313981 */ /* 0x000f22000c1e9900 */
[----:B0-----:R-:W-:-:S03]  /*d740*/  CS2R R32, SRZ ;  /* 0x0000000000207805 */ /* 0x001fc6000001ff00 */
[----:B------:R0:W4:Y:S01]  /*d750*/  @P3 LDG.E.CONSTANT R50, desc[UR6][R30.64+0xc] ;  /* 0x00000c061e323981 */ /* 0x000122000c1e9900 */
[----:B-----5:R-:W-:Y:S01]  /*d760*/  @!P4 IMAD.WIDE R26, R55, 0x4, R26 ;  /* 0x00000004371ac825 */ /* 0x020fe200078e021a */
        /* <DEDUP_REMOVED lines=12> */
[----:B0-----:R-:W-:Y:S02]  /*d830*/  FADD R28, R36, -R35 ;  /* 0x80000023241c7221 */ /* 0x001fe40000000000 */
        /* <DEDUP_REMOVED lines=8> */
[C---:B---3--:R-:W-:Y:S01]  /*d8c0*/  FMUL R48, R35.reuse, R48 ;  /* 0x0000003023307220 */ /* 0x048fe20000400000 */
[----:B----4-:R-:W-:-:S02]  /*d8d0*/  FMUL R49, R35, R49 ;  /* 0x0000003123317220 */ /* 0x010fc40000400000 */
[C---:B------:R-:W-:Y:S01]  /*d8e0*/  FFMA R43, R36.reuse, R43, R51 ;  /* 0x0000002b242b7223 */ /* 0x040fe20000000033 */
[----:B------:R-:W-:Y:S01]  /*d8f0*/  FMUL R50, R35, R50 ;  /* 0x0000003223327220 */ /* 0x000fe20000400000 */
[C---:B------:R-:W-:Y:S01]  /*d900*/  FFMA R47, R36.reuse, R47, R48 ;  /* 0x0000002f242f7223 */ /* 0x040fe20000000030 */
[C---:B------:R-:W-:Y:S02]  /*d910*/  FFMA R46, R36.reuse, R46, R49 ;  /* 0x0000002e242e7223 */ /* 0x040fe40000000031 */
[----:B------:R-:W-:Y:S01]  /*d920*/  FFMA R45, R36, R45, R50 ;  /* 0x0000002d242d7223 */ /* 0x000fe20000000032 */
[C---:B-----5:R-:W-:Y:S01]  /*d930*/  FFMA R26, R28.reuse, R53, R43 ;  /* 0x000000351c1a7223 */ /* 0x060fe2000000002b */
[C---:B------:R-:W-:Y:S01]  /*d940*/  FFMA R47, R28.reuse, R52, R47 ;  /* 0x000000341c2f7223 */ /* 0x040fe2000000002f */
[C---:B------:R-:W-:Y:S01]  /*d950*/  FFMA R46, R28.reuse, R33, R46 ;  /* 0x000000211c2e7223 */ /* 0x040fe2000000002e */
[----:B------:R-:W-:Y:S01]  /*d960*/  FFMA R45, R28, R32, R45 ;  /* 0x000000201c2d7223 */ /* 0x000fe2000000002d */
[C---:B------:R-:W-:Y:S01]  /*d970*/  FFMA R26, R37.reuse, R55, R26 ;  /* 0x00000037251a7223 */ /* 0x040fe2000000001a */
[C---:B------:R-:W-:Y:S01]  /*d980*/  FFMA R27, R37.reuse, R54, R47 ;  /* 0x00000036251b7223 */ /* 0x040fe2000000002f */
[C---:B------:R-:W-:Y:S01]  /*d990*/  FFMA R36, R37.reuse, R31, R46 ;  /* 0x0000001f25247223 */ /* 0x040fe2000000002e */
[----:B------:R-:W-:-:S07]  /*d9a0*/  FFMA R37, R37, R30, R45 ;  /* 0x0000001e25257223 */ /* 0x000fce000000002d */
.L_x_233:
[----:B------:R-:W-:Y:S05]  /*d9b0*/  BSYNC.RECONVERGENT B0 ;  /* 0x0000000000007941 */ /* 0x000fea0003800200 */
.L_x_232:
[----:B------:R-:W-:Y:S01]  /*d9c0*/  BSSY.RECONVERGENT B0, `(.L_x_234) ;  /* 0x0000065000007945 */ /* 0x000fe20003800200 */
[----:B------:R-:W-:Y:S01]  /*d9d0*/  HFMA2 R43, -RZ, RZ, 0, 0 ;  /* 0x00000000ff2b7431 */ /* 0x000fe200000001ff */
[----:B------:R-:W-:Y:S02]  /*d9e0*/  MOV R44, RZ ;  /* 0x000000ff002c7202 */ /* 0x000fe40000000f00 */
        /* <DEDUP_REMOVED lines=10> */
[----:B-1----:R-:W-:-:S07]  /*da90*/  IADD3 R28, PT, PT, R30, 0x1, RZ ;  /* 0x000000011e1c7810 */ /* 0x002fce0007ffe0ff */
[----:B------:R-:W1:Y:S01]  /*daa0*/  F2I.FLOOR.NTZ R44, R43 ;  /* 0x0000002b002c7305 */ /* 0x000e620000207100 */
[----:B0-----:R-:W-:-:S04]  /*dab0*/  ISETP.GE.AND P4, PT, R30, UR4, PT ;  /* 0x000000041e007c0c */ /* 0x001fc8000bf86270 */
[----:B------:R-:W-:Y:S02]  /*dac0*/  ISETP.GT.AND P4, PT, R30, -0x1, !P4 ;  /* 0xffffffff1e00780c */ /* 0x000fe40006784270 */
[----:B--2---:R-:W-:-:S04]  /*dad0*/  ISETP.GE.AND P2, PT, R41, UR5, PT ;  /* 0x0000000529007c0c */ /* 0x004fc8000bf46270 */
[C---:B------:R-:W-:Y:S02]  /*dae0*/  ISETP.GT.AND P3, PT, R41.reuse, -0x1, !P2 ;  /* 0xffffffff2900780c */ /* 0x040fe40005764270 */
[----:B------:R-:W-:Y:S02]  /*daf0*/  ISETP.GE.AND P2, PT, R28, UR4, PT ;  /* 0x000000041c007c0c */ /* 0x000fe4000bf46270 */
[----:B------:R-:W-:Y:S02]  /*db00*/  PLOP3.LUT P5, PT, P4, P3, PT, 0x80, 0x8 ;  /* 0x000000000008781c */ /* 0x000fe400027a7070 */
[----:B-1----:R-:W-:Y:S02]  /*db10*/  ISETP.GT.AND P2, PT, R44, -0x2, !P2 ;  /* 0xfffffffe2c00780c */ /* 0x002fe40005744270 */
[----:B------:R-:W-:Y:S02]  /*db20*/  IADD3 R28, PT, PT, R41, 0x1, RZ ;  /* 0x00000001291c7810 */ /* 0x000fe40007ffe0ff */
[----:B------:R-:W-:-:S02]  /*db30*/  PLOP3.LUT P3, PT, P2, P3, PT, 0x80, 0x8 ;  /* 0x000000000008781c */ /* 0x000fc40001767070 */
[C---:B------:R-:W-:Y:S02]  /*db40*/  ISETP.LT.OR P4, PT, R41.reuse, -0x1, !P4 ;  /* 0xffffffff2900780c */ /* 0x040fe40006781670 */
[----:B------:R-:W-:Y:S02]  /*db50*/  ISETP.LT.OR P2, PT, R41, -0x1, !P2 ;  /* 0xffffffff2900780c */ /* 0x000fe40005741670 */
[C---:B------:R-:W-:Y:S01]  /*db60*/  ISETP.GE.OR P4, PT, R28.reuse, UR5, P4 ;  /* 0x000000051c007c0c */ /* 0x040fe2000a786670 */
[----:B------:R-:W0:Y:S01]  /*db70*/  @P5 LDC R29, c[0x0][0x3ac] ;  /* 0x0000eb00ff1d5b82 */ /* 0x000e220000000800 */
[----:B------:R-:W-:-:S07]  /*db80*/  ISETP.GE.OR P2, PT, R28, UR5, P2 ;  /* 0x000000051c007c0c */ /* 0x000fce0009746670 */
[----:B------:R-:W1:Y:S08]  /*db90*/  @P3 LDC R32, c[0x0][0x3ac] ;  /* 0x0000eb00ff203b82 */ /* 0x000e700000000800 */
[----:B------:R-:W2:Y:S08]  /*dba0*/  @P5 LDC.64 R34, c[0x0][0x388] ;  /* 0x0000e200ff225b82 */ /* 0x000eb00000000a00 */
[----:B------:R-:W3:Y:S01]  /*dbb0*/  @!P4 LDC R50, c[0x0][0x3ac] ;  /* 0x0000eb00ff32cb82 */ /* 0x000ee20000000800 */
[----:B0-----:R-:W-:-:S05]  /*dbc0*/  @P5 IMAD R30, R41, R29, R30 ;  /* 0x0000001d291e5224 */ /* 0x001fca00078e021e */
[----:B------:R-:W-:Y:S02]  /*dbd0*/  @P5 SHF.L.U32 R31, R30, 0x2, RZ ;  /* 0x000000021e1f5819 */ /* 0x000fe400000006ff */
[----:B------:R-:W0:Y:S01]  /*dbe0*/  @!P2 LDC R54, c[0x0][0x3ac] ;  /* 0x0000eb00ff36ab82 */ /* 0x000e220000000800 */
[----:B-1----:R-:W-:-:S05]  /*dbf0*/  @P3 IMAD R32, R41, R32, R44 ;  /* 0x0000002029203224 */ /* 0x002fca00078e022c */
[----:B------:R-:W-:Y:S02]  /*dc00*/  @P3 LEA R49, R32, 0x4, 0x2 ;  /* 0x0000000420313811 */ /* 0x000fe400078e10ff */
[----:B------:R-:W1:Y:S01]  /*dc10*/  @P3 LDC.64 R28, c[0x0][0x388] ;  /* 0x0000e200ff1c3b82 */ /* 0x000e620000000a00 */
[----:B--2---:R-:W-:Y:S01]  /*dc20*/  @P5 IMAD.WIDE R34, R31, 0x4, R34 ;  /* 0x000000041f225825 */ /* 0x004fe200078e0222 */
[----:B------:R-:W-:-:S04]  /*dc30*/  MOV R52, RZ ;  /* 0x000000ff00347202 */ /* 0x000fc80000000f00 */
[----:B------:R-:W2:Y:S02]  /*dc40*/  @P5 LDG.E.CONSTANT R45, desc[UR6][R34.64] ;  /* 0x00000006222d5981 */ /* 0x000ea4000c1e9900 */
[----:B------:R-:W4:Y:S01]  /*dc50*/  @!P4 LDC.64 R30, c[0x0][0x388] ;  /* 0x0000e200ff1ecb82 */ /* 0x000f220000000a00 */
[C---:B---3--:R-:W-:Y:S01]  /*dc60*/  @!P4 IMAD R51, R41.reuse, R50, R50 ;  /* 0x000000322933c224 */ /* 0x048fe200078e0232 */
[----:B------:R-:W3:Y:S06]  /*dc70*/  @P5 LDG.E.CONSTANT R46, desc[UR6][R34.64+0x4] ;  /* 0x00000406222e5981 */ /* 0x000eec000c1e9900 */
[----:B------:R-:W5:Y:S01]  /*dc80*/  @!P2 LDC.64 R32, c[0x0][0x388] ;  /* 0x0000e200ff20ab82 */ /* 0x000f620000000a00 */
[----:B0-----:R-:W-:Y:S01]  /*dc90*/  @!P2 IMAD R55, R41, R54, R54 ;  /* 0x000000362937a224 */ /* 0x001fe200078e0236 */
[----:B------:R-:W-:-:S02]  /*dca0*/  @!P4 IADD3 R53, PT, PT, R44, R51, RZ ;  /* 0x000000332c35c210 */ /* 0x000fc40007ffe0ff */
[----:B------:R-:W-:Y:S01]  /*dcb0*/  CS2R R50, SRZ ;  /* 0x0000000000327805 */ /* 0x000fe2000001ff00 */
[----:B------:R-:W3:Y:S01]  /*dcc0*/  @P5 LDG.E.CONSTANT R48, desc[UR6][R34.64+0x8] ;  /* 0x0000080622305981 */ /* 0x000ee2000c1e9900 */
[----:B-1----:R-:W-:Y:S01]  /*dcd0*/  @P3 IMAD.WIDE R28, R49, 0x4, R28 ;  /* 0x00000004311c3825 */ /* 0x002fe200078e021c */
[----:B------:R-:W-:Y:S02]  /*dce0*/  MOV R49, RZ ;  /* 0x000000ff00317202 */ /* 0x000fe40000000f00 */
[----:B------:R0:W3:Y:S01]  /*dcf0*/  @P5 LDG.E.CONSTANT R47, desc[UR6][R34.64+0xc] ;  /* 0x00000c06222f5981 */ /* 0x0000e2000c1e9900 */
[----:B------:R-:W-:Y:S02]  /*dd00*/  @!P4 SHF.L.U32 R53, R53, 0x2, RZ ;  /* 0x000000023535c819 */ /* 0x000fe400000006ff */
[----:B------:R-:W-:Y:S01]  /*dd10*/  @!P2 IADD3 R55, PT, PT, R44, R55, RZ ;  /* 0x000000372c37a210 */ /* 0x000fe20007ffe0ff */
[----:B------:R-:W2:Y:S01]  /*dd20*/  @P3 LDG.E.CONSTANT R52, desc[UR6][R28.64] ;  /* 0x000000061c343981 */ /* 0x000ea2000c1e9900 */
[----:B------:R-:W-:Y:S01]  /*dd30*/  MOV R54, RZ ;  /* 0x000000ff00367202 */ /* 0x000fe20000000f00 */
[----:B----4-:R-:W-:Y:S01]  /*dd40*/  @!P4 IMAD.WIDE R30, R53, 0x4, R30 ;  /* 0x00000004351ec825 */ /* 0x010fe200078e021e */
[----:B------:R-:W-:Y:S01]  /*dd50*/  @!P2 LEA R55, R55, 0x4, 0x2 ;  /* 0x000000043737a811 */ /* 0x000fe200078e10ff */
[----:B------:R-:W4:Y:S01]  /*dd60*/  @P3 LDG.E.CONSTANT R49, desc[UR6][R28.64+0x4] ;  /* 0x000004061c313981 */ /* 0x000f22000c1e9900 */
[----:B------:R-:W-:-:S02]  /*dd70*/  MOV R53, RZ ;  /* 0x000000ff00357202 */ /* 0x000fc40000000f00 */
[----:B0-----:R-:W-:Y:S01]  /*dd80*/  CS2R R34, SRZ ;  /* 0x0000000000227805 */ /* 0x001fe2000001ff00 */
[----:B------:R-:W3:Y:S04]  /*dd90*/  @P3 LDG.E.CONSTANT R50, desc[UR6][R28.64+0x8] ;  /* 0x000008061c323981 */ /* 0x000ee8000c1e9900 */
[----:B------:R0:W3:Y:S01]  /*dda0*/  @P3 LDG.E.CONSTANT R51, desc[UR6][R28.64+0xc] ;  /* 0x00000c061c333981 */ /* 0x0000e2000c1e9900 */
[----:B-----5:R-:W-:Y:S01]  /*ddb0*/  @!P2 IMAD.WIDE R32, R55, 0x4, R32 ;  /* 0x000000043720a825 */ /* 0x020fe200078e0220 */
[----:B------:R-:W-:Y:S02]  /*ddc0*/  MOV R56, RZ ;  /* 0x000000ff00387202 */ /* 0x000fe40000000f00 */
[----:B------:R-:W-:Y:S01]  /*ddd0*/  MOV R55, RZ ;  /* 0x000000ff00377202 */ /* 0x000fe20000000f00 */
        /* <DEDUP_REMOVED lines=13> */
[C---:B0-----:R-:W-:Y:S02]  /*deb0*/  FADD R31, -R41.reuse, 1 ;  /* 0x3f800000291f7421 */ /* 0x041fe40000000100 */
[C---:B------:R-:W-:Y:S02]  /*dec0*/  FADD R30, -R44.reuse, 1 ;  /* 0x3f8000002c1e7421 */ /* 0x040fe40000000100 */
[-C--:B------:R-:W-:Y:S02]  /*ded0*/  FMUL R42, R44, R31.reuse ;  /* 0x0000001f2c2a7220 */ /* 0x080fe40000400000 */
[----:B------:R-:W-:Y:S01]  /*dee0*/  FMUL R31, R30, R31 ;  /* 0x0000001f1e1f7220 */ /* 0x000fe20000400000 */
[----:B------:R-:W-:Y:S01]  /*def0*/  FMUL R30, R41, R30 ;  /* 0x0000001e291e7220 */ /* 0x000fe20000400000 */
[----:B------:R-:W-:Y:S01]  /*df00*/  FMUL R44, R44, R41 ;  /* 0x000000292c2c7220 */ /* 0x000fe20000400000 */
[C---:B--2---:R-:W-:Y:S01]  /*df10*/  FMUL R52, R42.reuse, R52 ;  /* 0x000000342a347220 */ /* 0x044fe20000400000 */
[C---:B----4-:R-:W-:Y:S01]  /*df20*/  FMUL R49, R42.reuse, R49 ;  /* 0x000000312a317220 */ /* 0x050fe20000400000 */
[----:B---3--:R-:W-:-:S02]  /*df30*/  FMUL R33, R42, R50 ;  /* 0x000000322a217220 */ /* 0x008fc40000400000 */
        /* <DEDUP_REMOVED lines=13> */
.L_x_235:
[----:B------:R-:W-:Y:S05]  /*e010*/  BSYNC.RECONVERGENT B0 ;  /* 0x0000000000007941 */ /* 0x000fea0003800200 */
.L_x_234:
[----:B------:R-:W-:Y:S01]  /*e020*/  BSSY.RECONVERGENT B0, `(.L_x_236) ;  /* 0x0000069000007945 */ /* 0x000fe20003800200 */
[----:B------:R-:W-:Y:S01]  /*e030*/  HFMA2 R45, -RZ, RZ, 0, 0 ;  /* 0x00000000ff2d7431 */ /* 0x000fe200000001ff */
[----:B------:R-:W-:Y:S02]  /*e040*/  CS2R R46, SRZ ;  /* 0x00000000002e7805 */ /* 0x000fe4000001ff00 */
        /* <DEDUP_REMOVED lines=9> */
[----:B------:R-:W-:-:S05]  /*e0e0*/  MOV R50, RZ ;  /* 0x000000ff00327202 */ /* 0x000fca0000000f00 */
[----:B------:R-:W1:Y:S08]  /*e0f0*/  F2I.FLOOR.NTZ R29, R32 ;  /* 0x00000020001d7305 */ /* 0x000e700000207100 */
[----:B------:R-:W2:Y:S01]  /*e100*/  F2I.FLOOR.NTZ R46, R31 ;  /* 0x0000001f002e7305 */ /* 0x000ea20000207100 */
[----:B0-----:R-:W-:-:S04]  /*e110*/  ISETP.GE.AND P2, PT, R30, UR4, PT ;  /* 0x000000041e007c0c */ /* 0x001fc8000bf46270 */
[----:B------:R-:W-:Y:S02]  /*e120*/  ISETP.GT.AND P2, PT, R30, -0x1, !P2 ;  /* 0xffffffff1e00780c */ /* 0x000fe40005744270 */
[C---:B-1----:R-:W-:Y:S01]  /*e130*/  ISETP.GE.AND P0, PT, R29.reuse, UR5, PT ;  /* 0x000000051d007c0c */ /* 0x042fe2000bf06270 */
[----:B------:R-:W0:Y:S03]  /*e140*/  F2I.FLOOR.NTZ R45, R32 ;  /* 0x00000020002d7305 */ /* 0x000e260000207100 */
[----:B------:R-:W-:Y:S02]  /*e150*/  ISETP.GT.AND P0, PT, R29, -0x1, !P0 ;  /* 0xffffffff1d00780c */ /* 0x000fe40004704270 */
[----:B--2---:R-:W-:Y:S02]  /*e160*/  IADD3 R28, PT, PT, R46, 0x1, RZ ;  /* 0x000000012e1c7810 */ /* 0x004fe40007ffe0ff */
[----:B------:R-:W-:-:S02]  /*e170*/  PLOP3.LUT P4, PT, P2, P0, PT, 0x80, 0x8 ;  /* 0x000000000008781c */ /* 0x000fc40001781070 */
[----:B------:R-:W-:-:S04]  /*e180*/  ISETP.GE.AND P3, PT, R28, UR4, PT ;  /* 0x000000041c007c0c */ /* 0x000fc8000bf66270 */
[----:B------:R-:W-:Y:S02]  /*e190*/  ISETP.GT.AND P3, PT, R46, -0x2, !P3 ;  /* 0xfffffffe2e00780c */ /* 0x000fe40005f64270 */
[C---:B0-----:R-:W-:Y:S02]  /*e1a0*/  IADD3 R28, PT, PT, R45.reuse, 0x1, RZ ;  /* 0x000000012d1c7810 */ /* 0x041fe40007ffe0ff */
[----:B------:R-:W-:Y:S02]  /*e1b0*/  PLOP3.LUT P0, PT, P3, P0, PT, 0x80, 0x8 ;  /* 0x000000000008781c */ /* 0x000fe40001f01070 */
[C---:B------:R-:W-:Y:S01]  /*e1c0*/  ISETP.LT.OR P2, PT, R45.reuse, -0x1, !P2 ;  /* 0xffffffff2d00780c */ /* 0x040fe20005741670 */
[----:B------:R-:W0:Y:S01]  /*e1d0*/  @P4 LDC R31, c[0x0][0x3ac] ;  /* 0x0000eb00ff1f4b82 */ /* 0x000e220000000800 */
[----:B------:R-:W-:Y:S02]  /*e1e0*/  ISETP.LT.OR P3, PT, R45, -0x1, !P3 ;  /* 0xffffffff2d00780c */ /* 0x000fe40005f61670 */
[----:B------:R-:W-:-:S02]  /*e1f0*/  ISETP.GE.OR P2, PT, R28, UR5, P2 ;  /* 0x000000051c007c0c */ /* 0x000fc40009746670 */
[----:B------:R-:W-:-:S03]  /*e200*/  ISETP.GE.OR P3, PT, R28, UR5, P3 ;  /* 0x000000051c007c0c */ /* 0x000fc60009f66670 */
        /* <DEDUP_REMOVED lines=11> */
[----:B------:R-:W-:Y:S01]  /*e2c0*/  @P0 LEA R51, R33, 0x4, 0x2 ;  /* 0x0000000421330811 */ /* 0x000fe200078e10ff */
[----:B------:R-:W4:Y:S01]  /*e2d0*/  @P4 LDG.E.CONSTANT R49, desc[UR6][R34.64+0x4] ;  /* 0x0000040622314981 */ /* 0x000f22000c1e9900 */
[----:B------:R-:W5:Y:S01]  /*e2e0*/  @!P2 LDC.64 R30, c[0x0][0x388] ;  /* 0x0000e200ff1eab82 */ /* 0x000f620000000a00 */
[C---:B---3--:R-:W-:Y:S02]  /*e2f0*/  @!P2 IMAD R53, R45.reuse, R32, R32 ;  /* 0x000000202d35a224 */ /* 0x048fe400078e0220 */
[----:B------:R-:W3:Y:S04]  /*e300*/  @P4 LDG.E.CONSTANT R50, desc[UR6][R34.64+0x8] ;  /* 0x0000080622324981 */ /* 0x000ee8000c1e9900 */
[----:B------:R5:W3:Y:S01]  /*e310*/  @P4 LDG.E.CONSTANT R48, desc[UR6][R34.64+0xc] ;  /* 0x00000c0622304981 */ /* 0x000ae2000c1e9900 */
[----:B------:R-:W5:Y:S01]  /*e320*/  @!P3 LDC.64 R32, c[0x0][0x388] ;  /* 0x0000e200ff20bb82 */ /* 0x000f620000000a00 */
[----:B0-----:R-:W-:Y:S01]  /*e330*/  @!P3 IMAD R57, R45, R56, R56 ;  /* 0x000000382d39b224 */ /* 0x001fe200078e0238 */
[----:B------:R-:W-:-:S02]  /*e340*/  @!P2 IADD3 R55, PT, PT, R46, R53, RZ ;  /* 0x000000352e37a210 */ /* 0x000fc40007ffe0ff */
[----:B------:R-:W-:Y:S01]  /*e350*/  CS2R R52, SRZ ;  /* 0x0000000000347805 */ /* 0x000fe2000001ff00 */
[----:B-1----:R-:W-:Y:S01]  /*e360*/  @P0 IMAD.WIDE R28, R51, 0x4, R28 ;  /* 0x00000004331c0825 */ /* 0x002fe200078e021c */
[----:B------:R-:W-:Y:S02]  /*e370*/  MOV R51, RZ ;  /* 0x000000ff00337202 */ /* 0x000fe40000000f00 */
[----:B------:R-:W-:Y:S02]  /*e380*/  @!P2 SHF.L.U32 R55, R55, 0x2, RZ ;  /* 0x000000023737a819 */ /* 0x000fe400000006ff */
[----:B------:R-:W-:Y:S01]  /*e390*/  @!P3 IADD3 R57, PT, PT, R46, R57, RZ ;  /* 0x000000392e39b210 */ /* 0x000fe20007ffe0ff */
[----:B------:R-:W2:Y:S01]  /*e3a0*/  @P0 LDG.E.CONSTANT R54, desc[UR6][R28.64] ;  /* 0x000000061c360981 */ /* 0x000ea2000c1e9900 */
[----:B------:R-:W-:Y:S01]  /*e3b0*/  MOV R56, RZ ;  /* 0x000000ff00387202 */ /* 0x000fe20000000f00 */
[----:B-----5:R-:W-:Y:S01]  /*e3c0*/  @!P2 IMAD.WIDE R30, R55, 0x4, R30 ;  /* 0x00000004371ea825 */ /* 0x020fe200078e021e */
[----:B------:R-:W-:Y:S01]  /*e3d0*/  @!P3 LEA R57, R57, 0x4, 0x2 ;  /* 0x000000043939b811 */ /* 0x000fe200078e10ff */
[----:B------:R-:W5:Y:S01]  /*e3e0*/  @P0 LDG.E.CONSTANT R51, desc[UR6][R28.64+0x4] ;  /* 0x000004061c330981 */ /* 0x000f62000c1e9900 */
[----:B------:R-:W-:-:S02]  /*e3f0*/  MOV R55, RZ ;  /* 0x000000ff00377202 */ /* 0x000fc40000000f00 */
[----:B------:R-:W-:Y:S01]  /*e400*/  CS2R R34, SRZ ;  /* 0x0000000000227805 */ /* 0x000fe2000001ff00 */
[----:B------:R-:W4:Y:S04]  /*e410*/  @P0 LDG.E.CONSTANT R52, desc[UR6][R28.64+0x8] ;  /* 0x000008061c340981 */ /* 0x000f28000c1e9900 */
[----:B------:R0:W3:Y:S01]  /*e420*/  @P0 LDG.E.CONSTANT R53, desc[UR6][R28.64+0xc] ;  /* 0x00000c061c350981 */ /* 0x0000e2000c1e9900 */
[----:B------:R-:W-:Y:S01]  /*e430*/  @!P3 IMAD.WIDE R32, R57, 0x4, R32 ;  /* 0x000000043920b825 */ /* 0x000fe200078e0220 */
[----:B------:R-:W-:Y:S02]  /*e440*/  MOV R58, RZ ;  /* 0x000000ff003a7202 */ /* 0x000fe40000000f00 */
[----:B------:R-:W-:Y:S01]  /*e450*/  MOV R57, RZ ;  /* 0x000000ff00397202 */ /* 0x000fe20000000f00 */
[----:B------:R-:W3:Y:S04]  /*e460*/  @!P2 LDG.E.CONSTANT R56, desc[UR6][R30.64] ;  /* 0x000000061e38a981 */ /* 0x000ee8000c1e9900 */
[----:B------:R-:W3:Y:S01]  /*e470*/  @!P2 LDG.E.CONSTANT R55, desc[UR6][R30.64+0x4] ;  /* 0x000004061e37a981 */ /* 0x000ee2000c1e9900 */
[----:B0-----:R-:W-:-:S03]  /*e480*/  CS2R R28, SRZ ;  /* 0x00000000001c7805 */ /* 0x001fc6000001ff00 */
[----:B------:R-:W3:Y:S04]  /*e490*/  @!P2 LDG.E.CONSTANT R35, desc[UR6][R30.64+0x8] ;  /* 0x000008061e23a981 */ /* 0x000ee8000c1e9900 */
[----:B------:R0:W3:Y:S04]  /*e4a0*/  @!P2 LDG.E.CONSTANT R34, desc[UR6][R30.64+0xc] ;  /* 0x00000c061e22a981 */ /* 0x0000e8000c1e9900 */
[----:B------:R-:W3:Y:S04]  /*e4b0*/  @!P3 LDG.E.CONSTANT R58, desc[UR6][R32.64] ;  /* 0x00000006203ab981 */ /* 0x000ee8000c1e9900 */
[----:B------:R-:W3:Y:S04]  /*e4c0*/  @!P3 LDG.E.CONSTANT R57, desc[UR6][R32.64+0x4] ;  /* 0x000004062039b981 */ /* 0x000ee8000c1e9900 */
[----:B------:R-:W3:Y:S04]  /*e4d0*/  @!P3 LDG.E.CONSTANT R29, desc[UR6][R32.64+0x8] ;  /* 0x00000806201db981 */ /* 0x000ee8000c1e9900 */
[----:B------:R1:W3:Y:S01]  /*e4e0*/  @!P3 LDG.E.CONSTANT R28, desc[UR6][R32.64+0xc] ;  /* 0x00000c06201cb981 */ /* 0x0002e2000c1e9900 */
[----:B------:R-:W-:Y:S01]  /*e4f0*/  I2FP.F32.S32 R45, R45 ;  /* 0x0000002d002d7245 */ /* 0x000fe20000201400 */
[----:B0-----:R-:W-:Y:S01]  /*e500*/  FFMA R30, R4, R39, -0.5 ;  /* 0xbf000000041e7423 */ /* 0x001fe20000000027 */
[----:B------:R-:W-:Y:S01]  /*e510*/  I2FP.F32.S32 R46, R46 ;  /* 0x0000002e002e7245 */ /* 0x000fe20000201400 */
[----:B------:R-:W-:-:S02]  /*e520*/  FFMA R31, R7, R2, -0.5 ;  /* 0xbf000000071f7423 */ /* 0x000fc40000000002 */
[----:B------:R-:W-:Y:S02]  /*e530*/  FADD R45, R30, -R45 ;  /* 0x8000002d1e2d7221 */ /* 0x000fe40000000000 */
[----:B------:R-:W-:Y:S02]  /*e540*/  FADD R46, R31, -R46 ;  /* 0x8000002e1f2e7221 */ /* 0x000fe40000000000 */
[C---:B------:R-:W-:Y:S02]  /*e550*/  FADD R59, -R45.reuse, 1 ;  /* 0x3f8000002d3b7421 */ /* 0x040fe40000000100 */
[C---:B------:R-:W-:Y:S02]  /*e560*/  FADD R60, -R46.reuse, 1 ;  /* 0x3f8000002e3c7421 */ /* 0x040fe40000000100 */
[C---:B------:R-:W-:Y:S01]  /*e570*/  FMUL R31, R46.reuse, R59 ;  /* 0x0000003b2e1f7220 */ /* 0x040fe20000400000 */
[----:B------:R-:W-:Y:S01]  /*e580*/  FMUL R30, R46, R45 ;  /* 0x0000002d2e1e7220 */ /* 0x000fe20000400000 */
[----:B-1----:R-:W-:Y:S01]  /*e590*/  FMUL R33, R45, R60 ;  /* 0x0000003c2d217220 */ /* 0x002fe20000400000 */
[----:B------:R-:W-:Y:S01]  /*e5a0*/  FMUL R32, R60, R59 ;  /* 0x0000003b3c207220 */ /* 0x000fe20000400000 */
[C---:B--2---:R-:W-:Y:S01]  /*e5b0*/  FMUL R45, R31.reuse, R54 ;  /* 0x000000361f2d7220 */ /* 0x044fe20000400000 */
[C---:B-----5:R-:W-:Y:S01]  /*e5c0*/  FMUL R54, R31.reuse, R51 ;  /* 0x000000331f367220 */ /* 0x060fe20000400000 */
[C---:B----4-:R-:W-:Y:S01]  /*e5d0*/  FMUL R51, R31.reuse, R52 ;  /* 0x000000341f337220 */ /* 0x050fe20000400000 */
[----:B---3--:R-:W-:Y:S01]  /*e5e0*/  FMUL R53, R31, R53 ;  /* 0x000000351f357220 */ /* 0x008fe20000400000 */
        /* <DEDUP_REMOVED lines=12> */
.L_x_237:
[----:B------:R-:W-:Y:S05]  /*e6b0*/  BSYNC.RECONVERGENT B0 ;  /* 0x0000000000007941 */ /* 0x000fea0003800200 */
.L_x_236:
[----:B------:R-:W-:Y:S01]  /*e6c0*/  BSSY.RECONVERGENT B0, `(.L_x_238) ;  /* 0x0000065000007945 */ /* 0x000fe20003800200 */
[----:B------:R-:W-:Y:S01]  /*e6d0*/  HFMA2 R60, -RZ, RZ, 0, 0 ;  /* 0x00000000ff3c7431 */ /* 0x000fe200000001ff */
[----:B------:R-:W-:Y:S02]  /*e6e0*/  MOV R53, RZ ;  /* 0x000000ff00357202 */ /* 0x000fe40000000f00 */
[----:B------:R-:W-:Y:S01]  /*e6f0*/  CS2R R34, SRZ ;  /* 0x0000000000227805 */ /* 0x000fe2000001ff00 */
[----:B------:R-:W-:Y:S06]  /*e700*/  @P1 BRA `(.L_x_239) ;  /* 0x0000000400801947 */ /* 0x000fec0003800000 */
[----:B------:R-:W-:Y:S01]  /*e710*/  FFMA R7, R7, R40, -0.5 ;  /* 0xbf00000007077423 */ /* 0x000fe20000000028 */
[----:B------:R-:W-:Y:S01]  /*e720*/  FFMA R39, R4, R39, -0.5 ;  /* 0xbf00000004277423 */ /* 0x000fe20000000027 */
[----:B------:R-:W0:Y:S01]  /*e730*/  LDCU UR4, c[0x0][0x3a4] ;  /* 0x00007480ff0477ac */ /* 0x000e220008000800 */
[----:B------:R-:W1:Y:S01]  /*e740*/  LDCU UR5, c[0x0][0x3a8] ;  /* 0x00007500ff0577ac */ /* 0x000e620008000800 */
[----:B------:R-:W0:Y:S01]  /*e750*/  F2I.FLOOR.NTZ R30, R7 ;  /* 0x00000007001e7305 */ /* 0x000e220000207100 */
[----:B------:R-:W-:Y:S02]  /*e760*/  CS2R R56, SRZ ;  /* 0x0000000000387805 */ /* 0x000fe4000001ff00 */
[----:B------:R-:W-:Y:S02]  /*e770*/  MOV R40, RZ ;  /* 0x000000ff00287202 */ /* 0x000fe40000000f00 */
[----:B------:R-:W-:Y:S02]  /*e780*/  CS2R R50, SRZ ;  /* 0x0000000000327805 */ /* 0x000fe4000001ff00 */
[----:B------:R-:W-:Y:S01]  /*e790*/  MOV R52, RZ ;  /* 0x000000ff00347202 */ /* 0x000fe20000000f00 */
[----:B------:R-:W1:Y:S01]  /*e7a0*/  F2I.FLOOR.NTZ R29, R39 ;  /* 0x00000027001d7305 */ /* 0x000e620000207100 */
[----:B0-----:R-:W-:-:S07]  /*e7b0*/  ISETP.GE.AND P0, PT, R30, UR4, PT ;  /* 0x000000041e007c0c */ /* 0x001fce000bf06270 */
[----:B------:R-:W0:Y:S01]  /*e7c0*/  F2I.FLOOR.NTZ R49, R7 ;  /* 0x0000000700317305 */ /* 0x000e220000207100 */
[----:B------:R-:W-:Y:S02]  /*e7d0*/  ISETP.GT.AND P2, PT, R30, -0x1, !P0 ;  /* 0xffffffff1e00780c */ /* 0x000fe40004744270 */
[----:B-1----:R-:W-:-:S05]  /*e7e0*/  ISETP.GE.AND P1, PT, R29, UR5, PT ;  /* 0x000000051d007c0c */ /* 0x002fca000bf26270 */
[----:B------:R-:W1:Y:S01]  /*e7f0*/  F2I.FLOOR.NTZ R4, R39 ;  /* 0x0000002700047305 */ /* 0x000e620000207100 */
[----:B------:R-:W-:-:S04]  /*e800*/  ISETP.GT.AND P4, PT, R29, -0x1, !P1 ;  /* 0xffffffff1d00780c */ /* 0x000fc80004f84270 */
[----:B------:R-:W-:Y:S02]  /*e810*/  PLOP3.LUT P3, PT, P2, P4, PT, 0x80, 0x8 ;  /* 0x000000000008781c */ /* 0x000fe40001769070 */
[----:B0-----:R-:W-:-:S04]  /*e820*/  IADD3 R28, PT, PT, R49, 0x1, RZ ;  /* 0x00000001311c7810 */ /* 0x001fc80007ffe0ff */
[----:B------:R-:W-:Y:S02]  /*e830*/  ISETP.GE.AND P0, PT, R28, UR4, PT ;  /* 0x000000041c007c0c */ /* 0x000fe4000bf06270 */
[C---:B-1----:R-:W-:Y:S02]  /*e840*/  IADD3 R31, PT, PT, R4.reuse, 0x1, RZ ;  /* 0x00000001041f7810 */ /* 0x042fe40007ffe0ff */
[----:B------:R-:W-:Y:S02]  /*e850*/  ISETP.GT.AND P5, PT, R49, -0x2, !P0 ;  /* 0xfffffffe3100780c */ /* 0x000fe400047a4270 */
[----:B------:R-:W-:Y:S01]  /*e860*/  ISETP.LT.OR P1, PT, R4, -0x1, !P2 ;  /* 0xffffffff0400780c */ /* 0x000fe20005721670 */
[----:B------:R-:W0:Y:S01]  /*e870*/  @P3 LDC R28, c[0x0][0x3ac] ;  /* 0x0000eb00ff1c3b82 */ /* 0x000e220000000800 */
[----:B------:R-:W-:Y:S02]  /*e880*/  PLOP3.LUT P0, PT, P5, P4, PT, 0x80, 0x8 ;  /* 0x000000000008781c */ /* 0x000fe40002f09070 */
[----:B------:R-:W-:-:S02]  /*e890*/  ISETP.GE.OR P1, PT, R31, UR5, P1 ;  /* 0x000000051f007c0c */ /* 0x000fc40008f26670 */
[----:B------:R-:W-:-:S03]  /*e8a0*/  ISETP.LT.OR P2, PT, R4, -0x1, !P5 ;  /* 0xffffffff0400780c */ /* 0x000fc60006f41670 */
[----:B------:R-:W1:Y:S01]  /*e8b0*/  @P3 LDC.64 R32, c[0x0][0x388] ;  /* 0x0000e200ff203b82 */ /* 0x000e620000000a00 */
[----:B------:R-:W-:-:S07]  /*e8c0*/  ISETP.GE.OR P2, PT, R31, UR5, P2 ;  /* 0x000000051f007c0c */ /* 0x000fce0009746670 */
[----:B------:R-:W2:Y:S08]  /*e8d0*/  @P0 LDC R34, c[0x0][0x3ac] ;  /* 0x0000eb00ff220b82 */ /* 0x000eb00000000800 */
[----:B------:R-:W3:Y:S01]  /*e8e0*/  @!P1 LDC R35, c[0x0][0x3ac] ;  /* 0x0000eb00ff239b82 */ /* 0x000ee20000000800 */
[----:B0-----:R-:W-:-:S05]  /*e8f0*/  @P3 IMAD R30, R29, R28, R30 ;  /* 0x0000001c1d1e3224 */ /* 0x001fca00078e021e */
[----:B------:R-:W-:Y:S02]  /*e900*/  @P3 SHF.L.U32 R31, R30, 0x2, RZ ;  /* 0x000000021e1f3819 */ /* 0x000fe400000006ff */
[----:B------:R-:W0:Y:S03]  /*e910*/  @P0 LDC.64 R28, c[0x0][0x388] ;  /* 0x0000e200ff1c0b82 */ /* 0x000e260000000a00 */
[----:B-1----:R-:W-:-:S05]  /*e920*/  @P3 IMAD.WIDE R32, R31, 0x4, R32 ;  /* 0x000000041f203825 */ /* 0x002fca00078e0220 */
[----:B------:R-:W1:Y:S01]  /*e930*/  @!P1 LDC.64 R30, c[0x0][0x388] ;  /* 0x0000e200ff1e9b82 */ /* 0x000e620000000a00 */
[----:B--2---:R-:W-:Y:S01]  /*e940*/  @P0 IMAD R34, R4, R34, R49 ;  /* 0x0000002204220224 */ /* 0x004fe200078e0231 */
[----:B------:R-:W2:Y:S01]  /*e950*/  @P3 LDG.E.CONSTANT R40, desc[UR6][R32.64] ;  /* 0x0000000620283981 */ /* 0x000ea2000c1e9900 */
[----:B------:R-:W-:-:S03]  /*e960*/  CS2R R58, SRZ ;  /* 0x00000000003a7805 */ /* 0x000fc6000001ff00 */
[----:B------:R-:W4:Y:S01]  /*e970*/  @P3 LDG.E.CONSTANT R50, desc[UR6][R32.64+0x4] ;  /* 0x0000040620323981 */ /* 0x000f22000c1e9900 */
[----:B---3--:R-:W-:Y:S01]  /*e980*/  @!P1 IMAD R54, R4, R35, R35 ;  /* 0x0000002304369224 */ /* 0x008fe200078e0223 */
[----:B------:R-:W-:Y:S01]  /*e990*/  @P0 LEA R35, R34, 0x4, 0x2 ;  /* 0x0000000422230811 */ /* 0x000fe200078e10ff */
[----:B------:R-:W3:Y:S01]  /*e9a0*/  @!P2 LDC R53, c[0x0][0x3ac] ;  /* 0x0000eb00ff35ab82 */ /* 0x000ee20000000800 */
[----:B------:R-:W5:Y:S04]  /*e9b0*/  @P3 LDG.E.CONSTANT R52, desc[UR6][R32.64+0x8] ;  /* 0x0000080620343981 */ /* 0x000f68000c1e9900 */
[----:B------:R1:W5:Y:S01]  /*e9c0*/  @P3 LDG.E.CONSTANT R51, desc[UR6][R32.64+0xc] ;  /* 0x00000c0620333981 */ /* 0x000362000c1e9900 */
[----:B0-----:R-:W-:Y:S01]  /*e9d0*/  @P0 IMAD.WIDE R34, R35, 0x4, R28 ;  /* 0x0000000423220825 */ /* 0x001fe200078e021c */
[----:B------:R-:W-:-:S04]  /*e9e0*/  @!P1 IADD3 R28, PT, PT, R49, R54, RZ ;  /* 0x00000036311c9210 */ /* 0x000fc80007ffe0ff */
[----:B------:R-:W-:Y:S02]  /*e9f0*/  @!P1 SHF.L.U32 R29, R28, 0x2, RZ ;  /* 0x000000021c1d9819 */ /* 0x000fe400000006ff */
[----:B------:R-:W-:Y:S01]  /*ea00*/  CS2R R54, SRZ ;  /* 0x0000000000367805 */ /* 0x000fe2000001ff00 */
[----:B------:R-:W2:Y:S02]  /*ea10*/  @P0 LDG.E.CONSTANT R57, desc[UR6][R34.64] ;  /* 0x0000000622390981 */ /* 0x000ea4000c1e9900 */
[----:B-1----:R-:W-:Y:S02]  /*ea20*/  @!P1 IMAD.WIDE R30, R29, 0x4, R30 ;  /* 0x000000041d1e9825 */ /* 0x002fe400078e021e */
[----:B------:R-:W4:Y:S01]  /*ea30*/  @P0 LDG.E.CONSTANT R56, desc[UR6][R34.64+0xc] ;  /* 0x00000c0622380981 */ /* 0x000f22000c1e9900 */
[----:B------:R-:W0:Y:S03]  /*ea40*/  @!P2 LDC.64 R28, c[0x0][0x388] ;  /* 0x0000e200ff1cab82 */ /* 0x000e260000000a00 */
[----:B------:R-:W5:Y:S04]  /*ea50*/  @P0 LDG.E.CONSTANT R54, desc[UR6][R34.64+0x4] ;  /* 0x0000040622360981 */ /* 0x000f68000c1e9900 */
[----:B------:R3:W5:Y:S01]  /*ea60*/  @P0 LDG.E.CONSTANT R55, desc[UR6][R34.64+0x8] ;  /* 0x0000080622370981 */ /* 0x000762000c1e9900 */
[----:B------:R-:W-:-:S02]  /*ea70*/  CS2R R32, SRZ ;  /* 0x0000000000207805 */ /* 0x000fc4000001ff00 */
[----:B------:R-:W-:Y:S01]  /*ea80*/  MOV R60, RZ ;  /* 0x000000ff003c7202 */ /* 0x000fe20000000f00 */
[----:B------:R-:W5:Y:S04]  /*ea90*/  @!P1 LDG.E.CONSTANT R59, desc[UR6][R30.64] ;  /* 0x000000061e3b9981 */ /* 0x000f68000c1e9900 */
[----:B------:R-:W5:Y:S01]  /*eaa0*/  @!P1 LDG.E.CONSTANT R58, desc[UR6][R30.64+0x4] ;  /* 0x000004061e3a9981 */ /* 0x000f62000c1e9900 */
[----:B---3--:R-:W-:-:S03]  /*eab0*/  @!P2 IMAD R34, R4, R53, R53 ;  /* 0x000000350422a224 */ /* 0x008fc600078e0235 */
[----:B------:R-:W3:Y:S02]  /*eac0*/  @!P1 LDG.E.CONSTANT R33, desc[UR6][R30.64+0x8] ;  /* 0x000008061e219981 */ /* 0x000ee4000c1e9900 */
[----:B------:R-:W-:Y:S02]  /*ead0*/  @!P2 IADD3 R34, PT, PT, R49, R34, RZ ;  /* 0x000000223122a210 */ /* 0x000fe40007ffe0ff */
[----:B------:R1:W3:Y:S02]  /*eae0*/  @!P1 LDG.E.CONSTANT R32, desc[UR6][R30.64+0xc] ;  /* 0x00000c061e209981 */ /* 0x0002e4000c1e9900 */
[----:B------:R-:W-:Y:S02]  /*eaf0*/  @!P2 LEA R35, R34, 0x4, 0x2 ;  /* 0x000000042223a811 */ /* 0x000fe400078e10ff */
[----:B------:R-:W-:-:S03]  /*eb00*/  MOV R53, RZ ;  /* 0x000000ff00357202 */ /* 0x000fc60000000f00 */
[----:B0-----:R-:W-:Y:S01]  /*eb10*/  @!P2 IMAD.WIDE R28, R35, 0x4, R28 ;  /* 0x00000004231ca825 */ /* 0x001fe200078e021c */
[----:B------:R-:W-:-:S04]  /*eb20*/  CS2R R34, SRZ ;  /* 0x0000000000227805 */ /* 0x000fc8000001ff00 */
[----:B------:R-:W3:Y:S04]  /*eb30*/  @!P2 LDG.E.CONSTANT R60, desc[UR6][R28.64] ;  /* 0x000000061c3ca981 */ /* 0x000ee8000c1e9900 */
[----:B------:R-:W3:Y:S04]  /*eb40*/  @!P2 LDG.E.CONSTANT R53, desc[UR6][R28.64+0x4] ;  /* 0x000004061c35a981 */ /* 0x000ee8000c1e9900 */
[----:B------:R-:W3:Y:S04]  /*eb50*/  @!P2 LDG.E.CONSTANT R35, desc[UR6][R28.64+0x8] ;  /* 0x000008061c23a981 */ /* 0x000ee8000c1e9900 */
[----:B------:R2:W3:Y:S01]  /*eb60*/  @!P2 LDG.E.CONSTANT R34, desc[UR6][R28.64+0xc] ;  /* 0x00000c061c22a981 */ /* 0x0004e2000c1e9900 */
[----:B-1----:R-:W-:-:S02]  /*eb70*/  I2FP.F32.S32 R30, R4 ;  /* 0x00000004001e7245 */ /* 0x002fc40000201400 */
        /* <DEDUP_REMOVED lines=10> */
[C---:B----4-:R-:W-:Y:S01]  /*ec20*/  FMUL R56, R7.reuse, R56 ;  /* 0x0000003807387220 */ /* 0x050fe20000400000 */
[C---:B-----5:R-:W-:Y:S01]  /*ec30*/  FMUL R29, R7.reuse, R54 ;  /* 0x00000036071d7220 */ /* 0x060fe20000400000 */
[----:B------:R-:W-:Y:S01]  /*ec40*/  FMUL R55, R7, R55 ;  /* 0x0000003707377220 */ /* 0x000fe20000400000 */
[----:B------:R-:W-:-:S02]  /*ec50*/  FFMA R7, R31, R40, R28 ;  /* 0x000000281f077223 */ /* 0x000fc4000000001c */
[C---:B------:R-:W-:Y:S01]  /*ec60*/  FFMA R29, R31.reuse, R50, R29 ;  /* 0x000000321f1d7223 */ /* 0x040fe2000000001d */
[C---:B------:R-:W-:Y:S01]  /*ec70*/  FFMA R51, R31.reuse, R51, R56 ;  /* 0x000000331f337223 */ /* 0x040fe20000000038 */
[----:B------:R-:W-:Y:S01]  /*ec80*/  FFMA R52, R31, R52, R55 ;  /* 0x000000341f347223 */ /* 0x000fe20000000037 */
[C---:B------:R-:W-:Y:S01]  /*ec90*/  FFMA R7, R30.reuse, R59, R7 ;  /* 0x0000003b1e077223 */ /* 0x040fe20000000007 */
[C---:B------:R-:W-:Y:S02]  /*eca0*/  FFMA R58, R30.reuse, R58, R29 ;  /* 0x0000003a1e3a7223 */ /* 0x040fe4000000001d */
[C---:B---3--:R-:W-:Y:S01]  /*ecb0*/  FFMA R52, R30.reuse, R33, R52 ;  /* 0x000000211e347223 */ /* 0x048fe20000000034 */
[----:B------:R-:W-:Y:S01]  /*ecc0*/  FFMA R51, R30, R32, R51 ;  /* 0x000000201e337223 */ /* 0x000fe20000000033 */
[C---:B------:R-:W-:Y:S01]  /*ecd0*/  FFMA R60, R4.reuse, R60, R7 ;  /* 0x0000003c043c7223 */ /* 0x040fe20000000007 */
[C---:B------:R-:W-:Y:S01]  /*ece0*/  FFMA R53, R4.reuse, R53, R58 ;  /* 0x0000003504357223 */ /* 0x040fe2000000003a */
[C---:B------:R-:W-:Y:S01]  /*ecf0*/  FFMA R35, R4.reuse, R35, R52 ;  /* 0x0000002304237223 */ /* 0x040fe20000000034 */
[----:B------:R-:W-:-:S07]  /*ed00*/  FFMA R34, R4, R34, R51 ;  /* 0x0000002204227223 */ /* 0x000fce0000000033 */
.L_x_239:
[----:B------:R-:W-:Y:S05]  /*ed10*/  BSYNC.RECONVERGENT B0 ;  /* 0x0000000000007941 */ /* 0x000fea0003800200 */
.L_x_238:
        /* <DEDUP_REMOVED lines=24> */
[----:B------:R-:W-:Y:S01]  /*eea0*/  FFMA R22, R45, 0.125, R22 ;  /* 0x3e0000002d167823 */ /* 0x000fe20000000016 */
[----:B------:R-:W-:Y:S01]  /*eeb0*/  FFMA R24, R27, 0.125, R24 ;  /* 0x3e0000001b187823 */ /* 0x000fe20000000018 */
[----:B------:R-:W-:Y:S01]  /*eec0*/  FFMA R25, R36, 0.125, R25 ;  /* 0x3e00000024197823 */ /* 0x000fe20000000019 */
[----:B------:R-:W-:Y:S01]  /*eed0*/  FFMA R37, R37, 0.125, R38 ;  /* 0x3e00000025257823 */ /* 0x000fe20000000026 */
[----:B------:R-:W-:Y:S01]  /*eee0*/  FFMA R20, R41, 0.0625, R22 ;  /* 0x3d80000029147823 */ /* 0x000fe20000000016 */
[----:B------:R-:W-:Y:S01]  /*eef0*/  FFMA R19, R53, 0.0625, R24 ;  /* 0x3d80000035137823 */ /* 0x000fe20000000018 */
[----:B------:R-:W-:Y:S01]  /*ef00*/  FFMA R18, R6, 0.0625, R25 ;  /* 0x3d80000006127823 */ /* 0x000fe20000000019 */
[----:B------:R-:W-:-:S07]  /*ef10*/  FFMA R8, R34, 0.0625, R37 ;  /* 0x3d80000022087823 */ /* 0x000fce0000000025 */
.L_x_165:
[----:B------:R-:W0:Y:S01]  /*ef20*/  LDC R10, c[0x0][0x3cc] ;  /* 0x0000f300ff0a7b82 */ /* 0x000e220000000800 */
[----:B------:R-:W-:Y:S01]  /*ef30*/  FSETP.GEU.AND P0, PT, R2, RZ, PT ;  /* 0x000000ff0200720b */ /* 0x000fe20003f0e000 */
[----:B------:R-:W-:Y:S01]  /*ef40*/  BSSY.RECONVERGENT B0, `(.L_x_240) ;  /* 0x0000067000007945 */ /* 0x000fe20003800200 */
[----:B------:R-:W-:Y:S02]  /*ef50*/  FMNMX R4, R5, R2, !PT ;  /* 0x0000000205047209 */ /* 0x000fe40007800000 */
[----:B------:R-:W-:Y:S02]  /*ef60*/  MOV R13, RZ ;  /* 0x000000ff000d7202 */ /* 0x000fe40000000f00 */
[----:B------:R-:W-:Y:S02]  /*ef70*/  FSETP.GT.OR P0, PT, R4, 1, !P0 ;  /* 0x3f8000000400780b */ /* 0x000fe40004704400 */
[----:B------:R-:W-:Y:S02]  /*ef80*/  MOV R11, RZ ;  /* 0x000000ff000b7202 */ /* 0x000fe40000000f00 */
[----:B------:R-:W-:-:S02]  /*ef90*/  MOV R7, RZ ;  /* 0x000000ff00077202 */ /* 0x000fc40000000f00 */
[----:B------:R-:W-:Y:S02]  /*efa0*/  MOV R9, 0x3ca3d70a ;  /* 0x3ca3d70a00097802 */ /* 0x000fe40000000f00 */
[----:B------:R-:W-:Y:S02]  /*efb0*/  MOV R12, 0x42480000 ;  /* 0x42480000000c7802 */ /* 0x000fe40000000f00 */
[----:B------:R-:W-:-:S03]  /*efc0*/  MOV R14, RZ ;  /* 0x000000ff000e7202 */ /* 0x000fc60000000f00 */
[----:B------:R-:W-:Y:S05]  /*efd0*/  @P0 BRA `(.L_x_241) ;  /* 0x0000000400740947 */ /* 0x000fea0003800000 */
[----:B------:R-:W1:Y:S01]  /*efe0*/  LDCU.64 UR4, c[0x0][0x398] ;  /* 0x00007300ff0477ac */ /* 0x000e620008000a00 */
[----:B------:R-:W-:Y:S01]  /*eff0*/  HFMA2 R14, -RZ, RZ, 0, 0 ;  /* 0x00000000ff0e7431 */ /* 0x000fe200000001ff */
[----:B------:R-:W-:Y:S01]  /*f000*/  MOV R13, RZ ;  /* 0x000000ff000d7202 */ /* 0x000fe20000000f00 */
[----:B------:R-:W-:Y:S01]  /*f010*/  HFMA2 R11, -RZ, RZ, 0, 0 ;  /* 0x00000000ff0b7431 */ /* 0x000fe200000001ff */
[----:B-1----:R-:W-:Y:S02]  /*f020*/  I2FP.F32.S32 R15, UR4 ;  /* 0x00000004000f7c45 */ /* 0x002fe40008201400 */
[----:B------:R-:W-:-:S03]  /*f030*/  I2FP.F32.S32 R4, UR5 ;  /* 0x0000000500047c45 */ /* 0x000fc60008201400 */
[----:B------:R-:W-:Y:S02]  /*f040*/  FFMA R15, R15, R2, -0.5 ;  /* 0xbf0000000f0f7423 */ /* 0x000fe40000000002 */
[----:B------:R-:W-:Y:S02]  /*f050*/  FFMA R34, R4, R5, -0.5 ;  /* 0xbf00000004227423 */ /* 0x000fe40000000005 */
[----:B------:R-:W1:Y:S08]  /*f060*/  F2I.FLOOR.NTZ R21, R15 ;  /* 0x0000000f00157305 */ /* 0x000e700000207100 */
[----:B------:R-:W2:Y:S01]  /*f070*/  F2I.FLOOR.NTZ R35, R34 ;  /* 0x0000002200237305 */ /* 0x000ea20000207100 */
[----:B-1----:R-:W-:-:S02]  /*f080*/  ISETP.GE.AND P0, PT, R21, UR4, PT ;  /* 0x0000000415007c0c */ /* 0x002fc4000bf06270 */
[C---:B------:R-:W-:Y:S02]  /*f090*/  IADD3 R28, PT, PT, R21.reuse, 0x1, RZ ;  /* 0x00000001151c7810 */ /* 0x040fe40007ffe0ff */
[----:B------:R-:W-:Y:S02]  /*f0a0*/  ISETP.GT.AND P0, PT, R21, -0x1, !P0 ;  /* 0xffffffff1500780c */ /* 0x000fe40004704270 */
[C---:B--2---:R-:W-:Y:S02]  /*f0b0*/  ISETP.GE.AND P1, PT, R35.reuse, UR5, PT ;  /* 0x0000000523007c0c */ /* 0x044fe4000bf26270 */
[C---:B------:R-:W-:Y:S02]  /*f0c0*/  IADD3 R26, PT, PT, R35.reuse, 0x1, RZ ;  /* 0x00000001231a7810 */ /* 0x040fe40007ffe0ff */
[----:B------:R-:W-:Y:S02]  /*f0d0*/  ISETP.GT.AND P2, PT, R35, -0x1, !P1 ;  /* 0xffffffff2300780c */ /* 0x000fe40004f44270 */
[----:B------:R-:W-:-:S02]  /*f0e0*/  ISETP.GE.AND P1, PT, R28, UR4, PT ;  /* 0x000000041c007c0c */ /* 0x000fc4000bf26270 */
[----:B------:R-:W-:Y:S02]  /*f0f0*/  PLOP3.LUT P3, PT, P0, P2, PT, 0x80, 0x8 ;  /* 0x000000000008781c */ /* 0x000fe40000765070 */
[----:B------:R-:W-:Y:S02]  /*f100*/  ISETP.LT.OR P0, PT, R35, -0x1, !P0 ;  /* 0xffffffff2300780c */ /* 0x000fe40004701670 */
[----:B------:R-:W-:Y:S02]  /*f110*/  ISETP.GT.AND P4, PT, R21, -0x2, !P1 ;  /* 0xfffffffe1500780c */ /* 0x000fe40004f84270 */
[----:B------:R-:W-:Y:S02]  /*f120*/  ISETP.GE.OR P1, PT, R26, UR5, P0 ;  /* 0x000000051a007c0c */ /* 0x000fe40008726670 */
[----:B------:R-:W-:Y:S02]  /*f130*/  PLOP3.LUT P0, PT, P4, P2, PT, 0x80, 0x8 ;  /* 0x000000000008781c */ /* 0x000fe40002705070 */
[----:B------:R-:W-:-:S03]  /*f140*/  ISETP.LT.OR P2, PT, R35, -0x1, !P4 ;  /* 0xffffffff2300780c */ /* 0x000fc60006741670 */
[----:B------:R-:W1:Y:S01]  /*f150*/  @P3 LDC R2, c[0x0][0x3a0] ;  /* 0x0000e800ff023b82 */ /* 0x000e620000000800 */
[----:B------:R-:W-:-:S07]  /*f160*/  ISETP.GE.OR P2, PT, R26, UR5, P2 ;  /* 0x000000051a007c0c */ /* 0x000fce0009746670 */
[----:B------:R-:W2:Y:S08]  /*f170*/  @P3 LDC.64 R22, c[0x0][0x380] ;  /* 0x0000e000ff163b82 */ /* 0x000eb00000000a00 */
[----:B------:R-:W3:Y:S08]  /*f180*/  @!P1 LDC R25, c[0x0][0x3a0] ;  /* 0x0000e800ff199b82 */ /* 0x000ef00000000800 */
[----:B------:R-:W4:Y:S01]  /*f190*/  @P0 LDC R24, c[0x0][0x3a0] ;  /* 0x0000e800ff180b82 */ /* 0x000f220000000800 */
[----:B-1----:R-:W-:-:S05]  /*f1a0*/  @P3 IMAD R2, R35, R2, R21 ;  /* 0x0000000223023224 */ /* 0x002fca00078e0215 */
[----:B------:R-:W-:Y:S02]  /*f1b0*/  @P3 SHF.L.U32 R7, R2, 0x2, RZ ;  /* 0x0000000202073819 */ /* 0x000fe400000006ff */
[----:B------:R-:W1:Y:S01]  /*f1c0*/  @!P2 LDC R29, c[0x0][0x3a0] ;  /* 0x0000e800ff1dab82 */ /* 0x000e620000000800 */
[----:B------:R-:W-:Y:S02]  /*f1d0*/  MOV R2, RZ ;  /* 0x000000ff00027202 */ /* 0x000fe40000000f00 */
[----:B--2---:R-:W-:-:S05]  /*f1e0*/  @P3 IMAD.WIDE R22, R7, 0x4, R22 ;  /* 0x0000000407163825 */ /* 0x004fca00078e0216 */
[----:B------:R-:W2:Y:S01]  /*f1f0*/  @!P1 LDC.64 R4, c[0x0][0x380] ;  /* 0x0000e000ff049b82 */ /* 0x000ea20000000a00 */
[----:B---3--:R-:W-:Y:S01]  /*f200*/  @!P1 IMAD R25, R26, R25, R21 ;  /* 0x000000191a199224 */ /* 0x008fe200078e0215 */
[----:B------:R-:W3:Y:S04]  /*f210*/  @P3 LDG.E.CONSTANT R14, desc[UR6][R22.64] ;  /* 0x00000006160e3981 */ /* 0x000ee8000c1e9900 */
[----:B------:R-:W-:Y:S01]  /*f220*/  @!P1 SHF.L.U32 R27, R25, 0x2, RZ ;  /* 0x00000002191b9819 */ /* 0x000fe200000006ff */
[----:B------:R-:W5:Y:S01]  /*f230*/  @P3 LDG.E.CONSTANT R13, desc[UR6][R22.64+0x4] ;  /* 0x00000406160d3981 */ /* 0x000f62000c1e9900 */
[----:B------:R-:W0:Y:S01]  /*f240*/  @P0 LDC.64 R16, c[0x0][0x380] ;  /* 0x0000e000ff100b82 */ /* 0x000e220000000a00 */
[--C-:B----4-:R-:W-:Y:S02]  /*f250*/  @P0 IMAD R24, R35, R24, R28.reuse ;  /* 0x0000001823180224 */ /* 0x110fe400078e021c */
[----:B------:R-:W4:Y:S03]  /*f260*/  @P3 LDG.E.CONSTANT R11, desc[UR6][R22.64+0x8] ;  /* 0x00000806160b3981 */ /* 0x000f26000c1e9900 */
[----:B------:R-:W-:Y:S01]  /*f270*/  @P0 SHF.L.U32 R25, R24, 0x2, RZ ;  /* 0x0000000218190819 */ /* 0x000fe200000006ff */
[----:B------:R0:W4:Y:S01]  /*f280*/  @P3 LDG.E.CONSTANT R2, desc[UR6][R22.64+0xc] ;  /* 0x00000c0616023981 */ /* 0x000122000c1e9900 */
[----:B------:R-:W0:Y:S01]  /*f290*/  @!P2 LDC.64 R6, c[0x0][0x380] ;  /* 0x0000e000ff06ab82 */ /* 0x000e220000000a00 */
[----:B-1----:R-:W-:-:S02]  /*f2a0*/  @!P2 IMAD R28, R26, R29, R28 ;  /* 0x0000001d1a1ca224 */ /* 0x002fc400078e021c */
[----:B--2---:R-:W-:Y:S01]  /*f2b0*/  @!P1 IMAD.WIDE R4, R27, 0x4, R4 ;  /* 0x000000041b049825 */ /* 0x004fe200078e0204 */
[----:B------:R-:W-:Y:S02]  /*f2c0*/  CS2R R26, SRZ ;  /* 0x00000000001a7805 */ /* 0x000fe4000001ff00 */
[----:B------:R-:W-:Y:S01]  /*f2d0*/  @!P2 SHF.L.U32 R29, R28, 0x2, RZ ;  /* 0x000000021c1da819 */ /* 0x000fe200000006ff */
[----:B0-----:R-:W-:Y:S01]  /*f2e0*/  @P0 IMAD.WIDE R16, R25, 0x4, R16 ;  /* 0x0000000419100825 */ /* 0x001fe200078e0210 */
[----:B------:R-:W-:Y:S02]  /*f2f0*/  CS2R R24, SRZ ;  /* 0x0000000000187805 */ /* 0x000fe4000001ff00 */
[----:B------:R-:W-:Y:S02]  /*f300*/  CS2R R22, SRZ ;  /* 0x0000000000167805 */ /* 0x000fe4000001ff00 */
[----:B------:R-:W2:Y:S01]  /*f310*/  @P0 LDG.E.CONSTANT R26, desc[UR6][R16.64+0x8] ;  /* 0x00000806101a0981 */ /* 0x000ea2000c1e9900 */
[----:B------:R-:W-:-:S03]  /*f320*/  @!P2 IMAD.WIDE R6, R29, 0x4, R6 ;  /* 0x000000041d06a825 */ /* 0x000fc600078e0206 */
[----:B------:R-:W3:Y:S01]  /*f330*/  @P0 LDG.E.CONSTANT R24, desc[UR6][R16.64] ;  /* 0x0000000610180981 */ /* 0x000ee2000c1e9900 */
[----:B------:R-:W-:-:S03]  /*f340*/  CS2R R28, SRZ ;  /* 0x00000000001c7805 */ /* 0x000fc6000001ff00 */
[----:B------:R-:W5:Y:S04]  /*f350*/  @P0 LDG.E.CONSTANT R25, desc[UR6][R16.64+0x4] ;  /* 0x0000040610190981 */ /* 0x000f68000c1e9900 */
[----:B------:R0:W4:Y:S01]  /*f360*/  @P0 LDG.E.CONSTANT R27, desc[UR6][R16.64+0xc] ;  /* 0x00000c06101b0981 */ /* 0x000122000c1e9900 */
[----:B------:R-:W-:Y:S02]  /*f370*/  CS2R R30, SRZ ;  /* 0x00000000001e7805 */ /* 0x000fe4000001ff00 */
[----:B------:R-:W-:Y:S01]  /*f380*/  CS2R R32, SRZ ;  /* 0x0000000000207805 */ /* 0x000fe2000001ff00 */
[----:B------:R-:W4:Y:S04]  /*f390*/  @!P1 LDG.E.CONSTANT R22, desc[UR6][R4.64] ;  /* 0x0000000604169981 */ /* 0x000f28000c1e9900 */
[----:B------:R-:W4:Y:S04]  /*f3a0*/  @!P1 LDG.E.CONSTANT R23, desc[UR6][R4.64+0x4] ;  /* 0x0000040604179981 */ /* 0x000f28000c1e9900 */
[----:B------:R-:W4:Y:S04]  /*f3b0*/  @!P1 LDG.E.CONSTANT R28, desc[UR6][R4.64+0x8] ;  /* 0x00000806041c9981 */ /* 0x000f28000c1e9900 */
[----:B------:R1:W4:Y:S04]  /*f3c0*/  @!P1 LDG.E.CONSTANT R29, desc[UR6][R4.64+0xc] ;  /* 0x00000c06041d9981 */ /* 0x000328000c1e9900 */
[----:B------:R-:W4:Y:S04]  /*f3d0*/  @!P2 LDG.E.CONSTANT R30, desc[UR6][R6.64] ;  /* 0x00000006061ea981 */ /* 0x000f28000c1e9900 */
[----:B------:R-:W4:Y:S04]  /*f3e0*/  @!P2 LDG.E.CONSTANT R31, desc[UR6][R6.64+0x4] ;  /* 0x00000406061fa981 */ /* 0x000f28000c1e9900 */
[----:B------:R-:W4:Y:S04]  /*f3f0*/  @!P2 LDG.E.CONSTANT R32, desc[UR6][R6.64+0x8] ;  /* 0x000008060620a981 */ /* 0x000f28000c1e9900 */
[----:B------:R5:W4:Y:S01]  /*f400*/  @!P2 LDG.E.CONSTANT R33, desc[UR6][R6.64+0xc] ;  /* 0x00000c060621a981 */ /* 0x000b22000c1e9900 */
        /* <DEDUP_REMOVED lines=11> */
[C---:B---3--:R-:W-:Y:S01]  /*f4c0*/  FMUL R24, R4.reuse, R24 ;  /* 0x0000001804187220 */ /* 0x048fe20000400000 */
[C---:B-----5:R-:W-:Y:S01]  /*f4d0*/  FMUL R6, R4.reuse, R25 ;  /* 0x0000001904067220 */ /* 0x060fe20000400000 */
[----:B----4-:R-:W-:-:S02]  /*f4e0*/  FMUL R27, R4, R27 ;  /* 0x0000001b041b7220 */ /* 0x010fc40000400000 */
        /* <DEDUP_REMOVED lines=12> */
.L_x_241:
[----:B------:R-:W-:Y:S05]  /*f5b0*/  BSYNC.RECONVERGENT B0 ;  /* 0x0000000000007941 */ /* 0x000fea0003800200 */
.L_x_240:
[----:B------:R-:W1:Y:S01]  /*f5c0*/  LDCU UR4, c[0x0][0x3c4] ;  /* 0x00007880ff0477ac */ /* 0x000e620008000800 */
[----:B0-----:R-:W-:Y:S01]  /*f5d0*/  FADD R4, R10, -50 ;  /* 0xc24800000a047421 */ /* 0x001fe20000000000 */
[----:B------:R-:W-:-:S03]  /*f5e0*/  FFMA R12, -R9, R12, 1 ;  /* 0x3f800000090c7423 */ /* 0x000fc6000000010c */
[----:B------:R-:W0:Y:S01]  /*f5f0*/  FCHK P0, R4, -50 ;  /* 0xc248000004007902 */ /* 0x000e220000000000 */
[----:B------:R-:W-:-:S04]  /*f600*/  FFMA R9, R12, -R9, -0.019999999552965164185 ;  /* 0xbca3d70a0c097423 */ /* 0x000fc80000000809 */
[----:B------:R-:W-:-:S04]  /*f610*/  FFMA R2, R4, R9, RZ ;  /* 0x0000000904027223 */ /* 0x000fc800000000ff */
[----:B------:R-:W-:-:S04]  /*f620*/  FFMA R5, R2, 50, R4 ;  /* 0x4248000002057823 */ /* 0x000fc80000000004 */
[----:B------:R-:W-:Y:S01]  /*f630*/  FFMA R5, R9, R5, R2 ;  /* 0x0000000509057223 */ /* 0x000fe20000000002 */
[----:B-1----:R-:W-:Y:S01]  /*f640*/  I2FP.F32.S32 R2, UR4 ;  /* 0x0000000400027c45 */ /* 0x002fe20008201400 */
[----:B0-----:R-:W-:Y:S06]  /*f650*/  @!P0 BRA `(.L_x_242) ;  /* 0x0000000000148947 */ /* 0x001fec0003800000 */
[----:B------:R-:W-:Y:S01]  /*f660*/  HFMA2 R9, -RZ, RZ, -3.140625, 0 ;  /* 0xc2480000ff097431 */ /* 0x000fe200000001ff */
[----:B------:R-:W-:Y:S02]  /*f670*/  MOV R6, R4 ;  /* 0x0000000400067202 */ /* 0x000fe40000000f00 */
[----:B------:R-:W-:-:S07]  /*f680*/  MOV R10, 0xf6a0 ;  /* 0x0000f6a0000a7802 */ /* 0x000fce0000000f00 */
[----:B------:R-:W-:Y:S05]  /*f690*/  CALL.REL.NOINC `($__internal_4_$__cuda_sm3x_div_rn_noftz_f32_slowpath) ;  /* 0x00000010000c7944 */ /* 0x000fea0003c00000 */
[----:B------:R-:W-:-:S07]  /*f6a0*/  MOV R5, R15 ;  /* 0x0000000f00057202 */ /* 0x000fce0000000f00 */
.L_x_242:
[----:B------:R-:W-:Y:S01]  /*f6b0*/  HFMA2 R4, -RZ, RZ, 1.75, 0 ;  /* 0x3f000000ff047431 */ /* 0x000fe200000001ff */
[----:B------:R-:W-:Y:S01]  /*f6c0*/  MOV R16, 0x3a2c32e4 ;  /* 0x3a2c32e400107802 */ /* 0x000fe20000000f00 */
[----:B------:R-:W0:Y:S01]  /*f6d0*/  LDCU UR4, c[0x0][0x3c4] ;  /* 0x00007880ff0477ac */ /* 0x000e220008000800 */
[----:B------:R-:W-:Y:S02]  /*f6e0*/  BSSY.RECONVERGENT B0, `(.L_x_243) ;  /* 0x0000058000007945 */ /* 0x000fe40003800200 */
[----:B------:R-:W-:-:S04]  /*f6f0*/  FFMA R5, R5, R4, 1 ;  /* 0x3f80000005057423 */ /* 0x000fc80000000004 */
[C---:B------:R-:W-:Y:S01]  /*f700*/  FMUL R4, |R5|.reuse, 16777216 ;  /* 0x4b80000005047820 */ /* 0x040fe20000400200 */
[----:B------:R-:W-:-:S04]  /*f710*/  FSETP.GEU.AND P0, PT, |R5|, 1.175494350822287508e-38, PT ;  /* 0x008000000500780b */ /* 0x000fc80003f0e200 */
[----:B------:R-:W-:-:S04]  /*f720*/  FSEL R4, R4, |R5|, !P0 ;  /* 0x4000000504047208 */ /* 0x000fc80004000000 */
        /* <DEDUP_REMOVED lines=8> */
[----:B------:R-:W1:Y:S01]  /*f7b0*/  MUFU.RCP R10, R10 ;  /* 0x0000000a000a7308 */ /* 0x000e620000001000 */
[----:B------:R-:W-:Y:S02]  /*f7c0*/  FFMA R4, R9, 1.1920928955078125e-07, R4 ;  /* 0x3400000009047823 */ /* 0x000fe40000000004 */
[----:B-1----:R-:W-:-:S04]  /*f7d0*/  FMUL R15, R10, R15 ;  /* 0x0000000f0a0f7220 */ /* 0x002fc80000400000 */
        /* <DEDUP_REMOVED lines=16> */
[----:B------:R-:W-:Y:S01]  /*f8e0*/  FFMA R12, R15, R12, R17 ;  /* 0x0000000c0f0c7223 */ /* 0x000fe20000000011 */
[----:B------:R-:W-:-:S03]  /*f8f0*/  HFMA2 R17, -RZ, RZ, 0.64013671875, -15.109375 ;  /* 0x391fcb8eff117431 */ /* 0x000fc600000001ff */
[----:B------:R-:W-:-:S04]  /*f900*/  FADD R9, R21, R12 ;  /* 0x0000000c15097221 */ /* 0x000fc80000000000 */
[----:B------:R-:W-:Y:S01]  /*f910*/  FMUL R15, R2, R9 ;  /* 0x00000009020f7220 */ /* 0x000fe20000400000 */
[----:B------:R-:W-:-:S03]  /*f920*/  FADD R21, -R21, R9 ;  /* 0x0000000915157221 */ /* 0x000fc60000000100 */
[----:B------:R-:W1:Y:S01]  /*f930*/  FRND R6, R15 ;  /* 0x0000000f00067307 */ /* 0x000e620000201000 */
[----:B------:R-:W-:Y:S01]  /*f940*/  FADD R21, R12, -R21 ;  /* 0x800000150c157221 */ /* 0x000fe20000000000 */
[C---:B------:R-:W-:Y:S01]  /*f950*/  FFMA R4, R2.reuse, R9, -R15 ;  /* 0x0000000902047223 */ /* 0x040fe2000000080f */
[C---:B------:R-:W-:Y:S02]  /*f960*/  FSETP.GT.AND P1, PT, |R15|.reuse, 152, PT ;  /* 0x431800000f00780b */ /* 0x040fe40003f24200 */
[C---:B------:R-:W-:Y:S01]  /*f970*/  FSETP.GEU.AND P2, PT, R15.reuse, RZ, PT ;  /* 0x000000ff0f00720b */ /* 0x040fe20003f4e000 */
[----:B------:R-:W-:Y:S02]  /*f980*/  FFMA R4, R2, R21, R4 ;  /* 0x0000001502047223 */ /* 0x000fe40000000004 */
[----:B------:R-:W2:Y:S01]  /*f990*/  F2I.NTZ R10, R15 ;  /* 0x0000000f000a7305 */ /* 0x000ea20000203100 */
[----:B-1----:R-:W-:Y:S01]  /*f9a0*/  FADD R9, R15, -R6 ;  /* 0x800000060f097221 */ /* 0x002fe20000000000 */
[----:B------:R-:W-:-:S03]  /*f9b0*/  FSETP.GT.AND P0, PT, R6, RZ, PT ;  /* 0x000000ff0600720b */ /* 0x000fc60003f04000 */
[----:B------:R-:W-:-:S04]  /*f9c0*/  FADD R4, R4, R9 ;  /* 0x0000000904047221 */ /* 0x000fc80000000000 */
[C---:B------:R-:W-:Y:S01]  /*f9d0*/  FFMA R9, R4.reuse, R17, 0.0013391353422775864601 ;  /* 0x3aaf85ed04097423 */ /* 0x040fe20000000011 */
[----:B------:R-:W-:Y:S02]  /*f9e0*/  SEL R17, RZ, 0x83000000, P0 ;  /* 0x83000000ff117807 */ /* 0x000fe40000000000 */
[----:B------:R-:W-:Y:S01]  /*f9f0*/  FSETP.NEU.AND P0, PT, R5, 1, PT ;  /* 0x3f8000000500780b */ /* 0x000fe20003f0d000 */
[----:B------:R-:W-:-:S03]  /*fa00*/  FFMA R9, R4, R9, 0.0096188392490148544312 ;  /* 0x3c1d985604097423 */ /* 0x000fc60000000009 */
[----:B0-----:R-:W-:Y:S01]  /*fa10*/  ISETP.EQ.OR P0, PT, RZ, UR4, !P0 ;  /* 0x00000004ff007c0c */ /* 0x001fe2000c702670 */
[----:B------:R-:W-:-:S04]  /*fa20*/  FFMA R9, R4, R9, 0.055503588169813156128 ;  /* 0x3d6357bb04097423 */ /* 0x000fc80000000009 */
[----:B------:R-:W-:-:S04]  /*fa30*/  FFMA R9, R4, R9, 0.24022644758224487305 ;  /* 0x3e75fdec04097423 */ /* 0x000fc80000000009 */
[----:B------:R-:W-:-:S04]  /*fa40*/  FFMA R9, R4, R9, 0.69314718246459960938 ;  /* 0x3f31721804097423 */ /* 0x000fc80000000009 */
[----:B------:R-:W-:Y:S01]  /*fa50*/  FFMA R9, R4, R9, 1 ;  /* 0x3f80000004097423 */ /* 0x000fe20000000009 */
[----:B------:R-:W-:Y:S02]  /*fa60*/  IADD3 R4, PT, PT, R17, 0x7f000000, RZ ;  /* 0x7f00000011047810 */ /* 0x000fe40007ffe0ff */
[----:B--2---:R-:W-:-:S03]  /*fa70*/  LEA R17, R10, -R17, 0x17 ;  /* 0x800000110a117211 */ /* 0x004fc600078eb8ff */
[----:B------:R-:W-:-:S04]  /*fa80*/  FMUL R4, R9, R4 ;  /* 0x0000000409047220 */ /* 0x000fc80000400000 */
[----:B------:R-:W-:Y:S01]  /*fa90*/  FMUL R17, R4, R17 ;  /* 0x0000001104117220 */ /* 0x000fe20000400000 */
[----:B------:R-:W-:Y:S02]  /*faa0*/  MOV R4, 0x3f800000 ;  /* 0x3f80000000047802 */ /* 0x000fe40000000f00 */
[----:B------:R-:W-:Y:S01]  /*fab0*/  @P1 FSEL R17, RZ, +INF , !P2 ;  /* 0x7f800000ff111808 */ /* 0x000fe20005000000 */
[----:B------:R-:W-:Y:S06]  /*fac0*/  @P0 BRA `(.L_x_244) ;  /* 0x0000000000640947 */ /* 0x000fec0003800000 */
[----:B------:R-:W-:-:S04]  /*fad0*/  FSETP.NAN.AND P0, PT, |R2|, |R2|, PT ;  /* 0x400000020200720b */ /* 0x000fc80003f08200 */
[----:B------:R-:W-:-:S13]  /*fae0*/  FSETP.NUM.AND P0, PT, |R5|, |R5|, !P0 ;  /* 0x400000050500720b */ /* 0x000fda0004707200 */
[----:B------:R-:W-:Y:S01]  /*faf0*/  @!P0 FADD R4, R2, R5 ;  /* 0x0000000502048221 */ /* 0x000fe20000000000 */
[----:B------:R-:W-:Y:S06]  /*fb00*/  @!P0 BRA `(.L_x_244) ;  /* 0x0000000000548947 */ /* 0x000fec0003800000 */
[----:B------:R-:W-:Y:S02]  /*fb10*/  I2FP.F32.S32 R2, UR4 ;  /* 0x0000000400027c45 */ /* 0x000fe40008201400 */
[----:B------:R-:W-:-:S03]  /*fb20*/  FSETP.NEU.AND P0, PT, |R5|, +INF , PT ;  /* 0x7f8000000500780b */ /* 0x000fc60003f0d200 */
[----:B------:R-:W-:Y:S01]  /*fb30*/  FMUL R9, R2, 0.5 ;  /* 0x3f00000002097820 */ /* 0x000fe20000400000 */
[----:B------:R-:W-:-:S04]  /*fb40*/  FSETP.NEU.AND P0, PT, R5, RZ, P0 ;  /* 0x000000ff0500720b */ /* 0x000fc8000070d000 */
[----:B------:R-:W-:Y:S01]  /*fb50*/  ISETP.LE.OR P1, PT, RZ, UR4, P0 ;  /* 0x00000004ff007c0c */ /* 0x000fe20008723670 */
[----:B------:R-:W0:Y:S08]  /*fb60*/  FRND.TRUNC R9, R9 ;  /* 0x0000000900097307 */ /* 0x000e30000020d000 */
[----:B------:R-:W-:-:S05]  /*fb70*/  @!P0 FADD R6, R5, R5 ;  /* 0x0000000505068221 */ /* 0x000fca0000000000 */
[----:B------:R-:W-:Y:S01]  /*fb80*/  @!P1 LOP3.LUT R6, R6, 0x7f800000, RZ, 0x3c, !PT ;  /* 0x7f80000006069812 */ /* 0x000fe200078e3cff */
[----:B0-----:R-:W-:-:S04]  /*fb90*/  FADD R15, R9, R9 ;  /* 0x00000009090f7221 */ /* 0x001fc80000000000 */
[----:B------:R-:W-:-:S05]  /*fba0*/  FADD R15, R2, -R15 ;  /* 0x8000000f020f7221 */ /* 0x000fca0000000000 */
[----:B------:R-:W-:-:S13]  /*fbb0*/  FSETP.NEU.AND P2, PT, |R15|, 1, !P0 ;  /* 0x3f8000000f00780b */ /* 0x000fda000474d200 */
[----:B------:R-:W-:-:S04]  /*fbc0*/  @P2 LOP3.LUT R6, R6, 0x7fffffff, RZ, 0xc0, !PT ;  /* 0x7fffffff06062812 */ /* 0x000fc800078ec0ff */
[----:B------:R-:W-:Y:S01]  /*fbd0*/  @!P0 MOV R4, R6 ;  /* 0x0000000600048202 */ /* 0x000fe20000000f00 */
[----:B------:R-:W-:Y:S06]  /*fbe0*/  @!P0 BRA `(.L_x_244) ;  /* 0x00000000001c8947 */ /* 0x000fec0003800000 */
[----:B------:R-:W-:Y:S02]  /*fbf0*/  FSETP.NEU.AND P0, PT, |R2|, +INF , PT ;  /* 0x7f8000000200780b */ /* 0x000fe40003f0d200 */
[----:B------:R-:W-:-:S13]  /*fc00*/  FSETP.EQ.AND P1, PT, R5, -1, PT ;  /* 0xbf8000000500780b */ /* 0x000fda0003f22000 */
[----:B------:R-:W-:Y:S05]  /*fc10*/  @!P0 BRA P1, `(.L_x_244) ;  /* 0x0000000000108947 */ /* 0x000fea0000800000 */
[----:B------:R-:W-:Y:S02]  /*fc20*/  FSETP.GEU.AND P0, PT, R5, RZ, PT ;  /* 0x000000ff0500720b */ /* 0x000fe40003f0e000 */
[----:B------:R-:W-:-:S11]  /*fc30*/  MOV R4, R17 ;  /* 0x0000001100047202 */ /* 0x000fd60000000f00 */
[----:B------:R-:W-:-:S04]  /*fc40*/  @!P0 FSETP.NEU.AND P1, PT, |R15|, 1, PT ;  /* 0x3f8000000f00880b */ /* 0x000fc80003f2d200 */
[----:B------:R-:W-:-:S09]  /*fc50*/  @!P0 FSEL R4, R17, -R17, P1 ;  /* 0x8000001111048208 */ /* 0x000fd20000800000 */
.L_x_244:
[----:B------:R-:W-:Y:S05]  /*fc60*/  BSYNC.RECONVERGENT B0 ;  /* 0x0000000000007941 */ /* 0x000fea0003800200 */
.L_x_243:
[----:B------:R-:W0:Y:S01]  /*fc70*/  LDCU UR4, c[0x0][0x3d8] ;  /* 0x00007b00ff0477ac */ /* 0x000e220008000800 */
[----:B------:R-:W-:Y:S01]  /*fc80*/  BSSY.RECONVERGENT B0, `(.L_x_245) ;  /* 0x0000016000007945 */ /* 0x000fe20003800200 */
[----:B0-----:R-:W-:Y:S01]  /*fc90*/  I2FP.F32.S32 R5, UR4 ;  /* 0x0000000400057c45 */ /* 0x001fe20008201400 */
[----:B------:R-:W0:Y:S03]  /*fca0*/  LDCU UR4, c[0x0][0x3d0] ;  /* 0x00007a00ff0477ac */ /* 0x000e260008000800 */
[----:B------:R-:W-:-:S04]  /*fcb0*/  FMNMX R9, R5, 1, !PT ;  /* 0x3f80000005097809 */ /* 0x000fc80007800000 */
[----:B------:R-:W1:Y:S08]  /*fcc0*/  MUFU.RCP R6, R9 ;  /* 0x0000000900067308 */ /* 0x000e700000001000 */
[----:B------:R-:W2:Y:S01]  /*fcd0*/  FCHK P0, R2, R9 ;  /* 0x0000000902007302 */ /* 0x000ea20000000000 */
[----:B0-----:R-:W-:Y:S01]  /*fce0*/  FMUL R4, R4, UR4 ;  /* 0x0000000404047c20 */ /* 0x001fe20008400000 */
[----:B-1----:R-:W-:-:S04]  /*fcf0*/  FFMA R5, -R9, R6, 1 ;  /* 0x3f80000009057423 */ /* 0x002fc80000000106 */
[----:B------:R-:W-:Y:S01]  /*fd00*/  FFMA R15, R6, R5, R6 ;  /* 0x00000005060f7223 */ /* 0x000fe20000000006 */
[----:B------:R-:W-:-:S03]  /*fd10*/  FMNMX R6, RZ, R4, !PT ;  /* 0x00000004ff067209 */ /* 0x000fc60007800000 */
[----:B------:R-:W-:Y:S02]  /*fd20*/  FFMA R10, R2, R15, RZ ;  /* 0x0000000f020a7223 */ /* 0x000fe400000000ff */
[C---:B------:R-:W-:Y:S01]  /*fd30*/  FMUL R7, R6.reuse, R7 ;  /* 0x0000000706077220 */ /* 0x040fe20000400000 */
[C---:B------:R-:W-:Y:S01]  /*fd40*/  FMUL R4, R6.reuse, R11 ;  /* 0x0000000b06047220 */ /* 0x040fe20000400000 */
[----:B------:R-:W-:Y:S01]  /*fd50*/  FFMA R12, -R9, R10, R2 ;  /* 0x0000000a090c7223 */ /* 0x000fe20000000102 */
[C---:B------:R-:W-:Y:S01]  /*fd60*/  FMUL R13, R6.reuse, R13 ;  /* 0x0000000d060d7220 */ /* 0x040fe20000400000 */
[----:B------:R-:W-:Y:S02]  /*fd70*/  FMUL R5, R6, R14 ;  /* 0x0000000e06057220 */ /* 0x000fe40000400000 */
[----:B------:R-:W-:Y:S01]  /*fd80*/  FFMA R10, R15, R12, R10 ;  /* 0x0000000c0f0a7223 */ /* 0x000fe2000000000a */
[----:B--2---:R-:W-:Y:S06]  /*fd90*/  @!P0 BRA `(.L_x_246) ;  /* 0x0000000000108947 */ /* 0x004fec0003800000 */
[----:B------:R-:W-:Y:S02]  /*fda0*/  MOV R6, R2 ;  /* 0x0000000200067202 */ /* 0x000fe40000000f00 */
[----:B------:R-:W-:-:S07]  /*fdb0*/  MOV R10, 0xfdd0 ;  /* 0x0000fdd0000a7802 */ /* 0x000fce0000000f00 */
[----:B------:R-:W-:Y:S05]  /*fdc0*/  CALL.REL.NOINC `($__internal_4_$__cuda_sm3x_div_rn_noftz_f32_slowpath) ;  /* 0x0000000800407944 */ /* 0x000fea0003c00000 */
[----:B------:R-:W-:-:S07]  /*fdd0*/  MOV R10, R15 ;  /* 0x0000000f000a7202 */ /* 0x000fce0000000f00 */
.L_x_246:
[----:B------:R-:W-:Y:S05]  /*fde0*/  BSYNC.RECONVERGENT B0 ;  /* 0x0000000000007941 */ /* 0x000fea0003800200 */
.L_x_245:
[----:B------:R-:W0:Y:S01]  /*fdf0*/  LDC R9, c[0x0][0x3c8] ;  /* 0x0000f200ff097b82 */ /* 0x000e220000000800 */
[----:B------:R-:W-:Y:S01]  /*fe00*/  BSSY.RECONVERGENT B0, `(.L_x_247) ;  /* 0x000002a000007945 */ /* 0x000fe20003800200 */
[----:B0-----:R-:W-:-:S04]  /*fe10*/  FADD R9, -R9, 1 ;  /* 0x3f80000009097421 */ /* 0x001fc80000000100 */
[----:B------:R-:W-:-:S05]  /*fe20*/  FMUL.D2 R9, R9, R10 ;  /* 0x0000000a09097220 */ /* 0x000fca0000300000 */
[----:B------:R-:W-:-:S13]  /*fe30*/  FSETP.GT.AND P0, PT, R9, 0.0010000000474974513054, PT ;  /* 0x3a83126f0900780b */ /* 0x000fda0003f04000 */
[----:B------:R-:W-:Y:S05]  /*fe40*/  @!P0 BRA `(.L_x_248) ;  /* 0x0000000000948947 */ /* 0x000fea0003800000 */
[----:B------:R-:W-:Y:S01]  /*fe50*/  FMUL R6, R9, 0.5 ;  /* 0x3f00000009067820 */ /* 0x000fe20000400000 */
[----:B------:R-:W-:Y:S01]  /*fe60*/  FMNMX3 R10, R7, R4, R13, !PT ;  /* 0x00000004070a7276 */ /* 0x000fe2000780000d */
[----:B------:R-:W-:Y:S01]  /*fe70*/  BSSY.RECONVERGENT B1, `(.L_x_249) ;  /* 0x000001e000017945 */ /* 0x000fe20003800200 */
[----:B------:R-:W-:Y:S02]  /*fe80*/  HFMA2 R2, -RZ, RZ, 0, 0 ;  /* 0x00000000ff027431 */ /* 0x000fe400000001ff */
[----:B------:R-:W-:-:S05]  /*fe90*/  FADD R11, R9, -R6 ;  /* 0x80000006090b7221 */ /* 0x000fca0000000000 */
[----:B------:R-:W-:-:S13]  /*fea0*/  FSETP.GTU.AND P0, PT, R10, R11, PT ;  /* 0x0000000b0a00720b */ /* 0x000fda0003f0c000 */
[----:B------:R-:W-:Y:S05]  /*feb0*/  @!P0 BRA `(.L_x_250) ;  /* 0x0000000000648947 */ /* 0x000fea0003800000 */
[----:B------:R-:W-:Y:S01]  /*fec0*/  FADD R9, R9, R6 ;  /* 0x0000000609097221 */ /* 0x000fe20000000000 */
[----:B------:R-:W-:-:S04]  /*fed0*/  MOV R2, 0x3f800000 ;  /* 0x3f80000000027802 */ /* 0x000fc80000000f00 */
[----:B------:R-:W-:-:S13]  /*fee0*/  FSETP.GEU.AND P0, PT, R10, R9, PT ;  /* 0x000000090a00720b */ /* 0x000fda0003f0e000 */
[----:B------:R-:W-:Y:S05]  /*fef0*/  @P0 BRA `(.L_x_250) ;  /* 0x0000000000540947 */ /* 0x000fea0003800000 */
[----:B------:R-:W-:Y:S01]  /*ff00*/  FADD R2, R6, R6 ;  /* 0x0000000606027221 */ /* 0x000fe20000000000 */
[----:B------:R-:W-:Y:S01]  /*ff10*/  FADD R6, R10, -R11 ;  /* 0x8000000b0a067221 */ /* 0x000fe20000000000 */
[----:B------:R-:W-:Y:S03]  /*ff20*/  BSSY.RECONVERGENT B2, `(.L_x_251) ;  /* 0x000000e000027945 */ /* 0x000fe60003800200 */
[----:B------:R-:W-:-:S04]  /*ff30*/  FMNMX R15, R2, 0.0010000000474974513054, !PT ;  /* 0x3a83126f020f7809 */ /* 0x000fc80007800000 */
        /* <DEDUP_REMOVED lines=12> */
.L_x_252:
[----:B------:R-:W-:Y:S05]  /*10000*/  BSYNC.RECONVERGENT B2 ;  /* 0x0000000000027941 */ /* 0x000fea0003800200 */
.L_x_251:
[C---:B------:R-:W-:Y:S01]  /*10010*/  FADD R6, R2.reuse, R2 ;  /* 0x0000000202067221 */ /* 0x040fe20000000000 */
[----:B------:R-:W-:-:S03]  /*10020*/  FMUL R2, R2, R2 ;  /* 0x0000000202027220 */ /* 0x000fc60000400000 */
[----:B------:R-:W-:-:S04]  /*10030*/  FADD R9, -R6, 3 ;  /* 0x4040000006097421 */ /* 0x000fc80000000100 */
[----:B------:R-:W-:-:S07]  /*10040*/  FMUL R2, R2, R9 ;  /* 0x0000000902027220 */ /* 0x000fce0000400000 */
.L_x_250:
[----:B------:R-:W-:Y:S05]  /*10050*/  BSYNC.RECONVERGENT B1 ;  /* 0x0000000000017941 */ /* 0x000fea0003800200 */
.L_x_249:
[-C--:B------:R-:W-:Y:S01]  /*10060*/  FMUL R7, R7, R2.reuse ;  /* 0x0000000207077220 */ /* 0x080fe20000400000 */
[-C--:B------:R-:W-:Y:S01]  /*10070*/  FMUL R4, R4, R2.reuse ;  /* 0x0000000204047220 */ /* 0x080fe20000400000 */
[-C--:B------:R-:W-:Y:S01]  /*10080*/  FMUL R13, R13, R2.reuse ;  /* 0x000000020d0d7220 */ /* 0x080fe20000400000 */
[----:B------:R-:W-:-:S07]  /*10090*/  FMUL R5, R5, R2 ;  /* 0x0000000205057220 */ /* 0x000fce0000400000 */
.L_x_248:
[----:B------:R-:W-:Y:S05]  /*100a0*/  BSYNC.RECONVERGENT B0 ;  /* 0x0000000000007941 */ /* 0x000fea0003800200 */
.L_x_247:
[----:B------:R-:W0:Y:S02]  /*100b0*/  LDCU UR4, c[0x0][0x3e0] ;  /* 0x00007c00ff0477ac */ /* 0x000e240008000800 */
[----:B0-----:R-:W-:-:S09]  /*100c0*/  UISETP.NE.AND UP0, UPT, UR4, 0x3, UPT ;  /* 0x000000030400788c */ /* 0x001fd2000bf05270 */
[----:B------:R-:W-:Y:S05]  /*100d0*/  BRA.U !UP0, `(.L_x_253) ;  /* 0x0000000108347547 */ /* 0x000fea000b800000 */
[----:B------:R-:W-:-:S09]  /*100e0*/  UISETP.NE.AND UP0, UPT, UR4, 0x2, UPT ;  /* 0x000000020400788c */ /* 0x000fd2000bf05270 */
[----:B------:R-:W-:Y:S05]  /*100f0*/  BRA.U UP0, `(.L_x_254) ;  /* 0x00000001001c7547 */ /* 0x000fea000b800000 */
[----:B------:R-:W-:Y:S01]  /*10100*/  FADD R2, R7, R20 ;  /* 0x0000001407027221 */ /* 0x000fe20000000000 */
[C---:B------:R-:W-:Y:S01]  /*10110*/  FADD R9, R4.reuse, R19 ;  /* 0x0000001304097221 */ /* 0x040fe20000000000 */
[----:B------:R-:W-:Y:S02]  /*10120*/  FADD R6, R13, R18 ;  /* 0x000000120d067221 */ /* 0x000fe40000000000 */
[----:B------:R-:W-:Y:S01]  /*10130*/  FFMA R11, R7, -R20, R2 ;  /* 0x80000014070b7223 */ /* 0x000fe20000000002 */
[----:B------:R-:W-:Y:S01]  /*10140*/  FFMA R9, R4, -R19, R9 ;  /* 0x8000001304097223 */ /* 0x000fe20000000009 */
[----:B------:R-:W-:Y:S01]  /*10150*/  FFMA R15, R13, -R18, R6 ;  /* 0x800000120d0f7223 */ /* 0x000fe20000000006 */
[----:B------:R-:W-:Y:S06]  /*10160*/  BRA `(.L_x_255) ;  /* 0x0000000000587947 */ /* 0x000fec0003800000 */
.L_x_254:
[----:B------:R-:W-:Y:S01]  /*10170*/  FADD R11, R7, R20 ;  /* 0x00000014070b7221 */ /* 0x000fe20000000000 */
[----:B------:R-:W-:Y:S01]  /*10180*/  FADD R9, R4, R19 ;  /* 0x0000001304097221 */ /* 0x000fe20000000000 */
[----:B------:R-:W-:Y:S01]  /*10190*/  FADD R15, R13, R18 ;  /* 0x000000120d0f7221 */ /* 0x000fe20000000000 */
[----:B------:R-:W-:Y:S06]  /*101a0*/  BRA `(.L_x_255) ;  /* 0x0000000000487947 */ /* 0x000fec0003800000 */
.L_x_253:
[----:B------:R-:W-:Y:S02]  /*101b0*/  FSETP.GEU.AND P0, PT, R20, 0.5, PT ;  /* 0x3f0000001400780b */ /* 0x000fe40003f0e000 */
[----:B------:R-:W-:Y:S02]  /*101c0*/  FSETP.GEU.AND P1, PT, R19, 0.5, PT ;  /* 0x3f0000001300780b */ /* 0x000fe40003f2e000 */
[----:B------:R-:W-:-:S09]  /*101d0*/  FSETP.GEU.AND P2, PT, R18, 0.5, PT ;  /* 0x3f0000001200780b */ /* 0x000fd20003f4e000 */
[----:B------:R-:W-:Y:S02]  /*101e0*/  @!P0 FADD R2, R20, R20 ;  /* 0x0000001414028221 */ /* 0x000fe40000000000 */
[----:B------:R-:W-:Y:S02]  /*101f0*/  @!P1 FADD R9, R19, R19 ;  /* 0x0000001313099221 */ /* 0x000fe40000000000 */
[----:B------:R-:W-:Y:S01]  /*10200*/  @!P2 FADD R6, R18, R18 ;  /* 0x000000121206a221 */ /* 0x000fe20000000000 */
[----:B------:R-:W-:Y:S01]  /*10210*/  @!P0 FMUL R11, R2, R7 ;  /* 0x00000007020b8220 */ /* 0x000fe20000400000 */
[----:B------:R-:W-:Y:S01]  /*10220*/  @!P1 FMUL R9, R9, R4 ;  /* 0x0000000409099220 */ /* 0x000fe20000400000 */
[----:B------:R-:W-:Y:S01]  /*10230*/  @P0 FADD R7, R7, R7 ;  /* 0x0000000707070221 */ /* 0x000fe20000000000 */
[----:B------:R-:W-:Y:S01]  /*10240*/  @!P2 FMUL R15, R6, R13 ;  /* 0x0000000d060fa220 */ /* 0x000fe20000400000 */
[----:B------:R-:W-:Y:S01]  /*10250*/  @P1 FADD R4, R4, R4 ;  /* 0x0000000404041221 */ /* 0x000fe20000000000 */
[----:B------:R-:W-:Y:S01]  /*10260*/  @P2 FADD R13, R13, R13 ;  /* 0x0000000d0d0d2221 */ /* 0x000fe20000000000 */
[----:B------:R-:W-:Y:S01]  /*10270*/  @P0 FADD R2, -R20, 1 ;  /* 0x3f80000014020421 */ /* 0x000fe20000000100 */
[----:B------:R-:W-:Y:S01]  /*10280*/  @P1 FADD R6, -R19, 1 ;  /* 0x3f80000013061421 */ /* 0x000fe20000000100 */
[----:B------:R-:W-:-:S02]  /*10290*/  @P2 FADD R10, -R18, 1 ;  /* 0x3f800000120a2421 */ /* 0x000fc40000000100 */
[----:B------:R-:W-:Y:S01]  /*102a0*/  @P0 FFMA R11, R7, R2, R20 ;  /* 0x00000002070b0223 */ /* 0x000fe20000000014 */
[----:B------:R-:W-:Y:S01]  /*102b0*/  @P1 FFMA R9, R4, R6, R19 ;  /* 0x0000000604091223 */ /* 0x000fe20000000013 */
[----:B------:R-:W-:-:S07]  /*102c0*/  @P2 FFMA R15, R13, R10, R18 ;  /* 0x0000000a0d0f2223 */ /* 0x000fce0000000012 */
.L_x_255:
[----:B------:R-:W0:Y:S01]  /*102d0*/  LDCU UR4, c[0x0][0x3b8] ;  /* 0x00007700ff0477ac */ /* 0x000e220008000800 */
[----:B------:R-:W1:Y:S01]  /*102e0*/  LDC.64 R6, c[0x0][0x390] ;  /* 0x0000e400ff067b82 */ /* 0x000e620000000a00 */
[----:B------:R-:W-:-:S04]  /*102f0*/  FADD R13, -R8, 1 ;  /* 0x3f800000080d7421 */ /* 0x000fc80000000100 */
[----:B------:R-:W-:Y:S01]  /*10300*/  FFMA R13, R13, R5, R8 ;  /* 0x000000050d0d7223 */ /* 0x000fe20000000008 */
        /* <DEDUP_REMOVED lines=8> */
        .weak           $__internal_3_$__cuda_sm20_rcp_rn_f32_slowpath
        .type           $__internal_3_$__cuda_sm20_rcp_rn_f32_slowpath,@function
        .size           $__internal_3_$__cuda_sm20_rcp_rn_f32_slowpath,($__internal_4_$__cuda_sm3x_div_rn_noftz_f32_slowpath - $__internal_3_$__cuda_sm20_rcp_rn_f32_slowpath)
$__internal_3_$__cuda_sm20_rcp_rn_f32_slowpath:
[----:B------:R-:W-:-:S04]  /*10390*/  SHF.L.U32 R6, R4, 0x1, RZ ;  /* 0x0000000104067819 */ /* 0x000fc800000006ff */
[----:B------:R-:W-:-:S04]  /*103a0*/  SHF.R.U32.HI R13, RZ, 0x18, R6 ;  /* 0x00000018ff0d7819 */ /* 0x000fc80000011606 */
[----:B------:R-:W-:-:S13]  /*103b0*/  ISETP.NE.U32.AND P0, PT, R13, RZ, PT ;  /* 0x000000ff0d00720c */ /* 0x000fda0003f05070 */
[----:B------:R-:W-:Y:S05]  /*103c0*/  @P0 BRA `(.L_x_256) ;  /* 0x00000000002c0947 */ /* 0x000fea0003800000 */
[----:B------:R-:W-:-:S04]  /*103d0*/  SHF.L.U32 R6, R4, 0x1, RZ ;  /* 0x0000000104067819 */ /* 0x000fc800000006ff */
[----:B------:R-:W-:-:S13]  /*103e0*/  ISETP.NE.AND P0, PT, R6, RZ, PT ;  /* 0x000000ff0600720c */ /* 0x000fda0003f05270 */
[----:B------:R2:W3:Y:S01]  /*103f0*/  @!P0 MUFU.RCP R6, R4 ;  /* 0x0000000400068308 */ /* 0x0004e20000001000 */
[----:B------:R-:W-:Y:S05]  /*10400*/  @!P0 BRA `(.L_x_257) ;  /* 0x0000000000a48947 */ /* 0x000fea0003800000 */
[----:B------:R-:W-:-:S04]  /*10410*/  FFMA R8, R4, 1.84467440737095516160e+19, RZ ;  /* 0x5f80000004087823 */ /* 0x000fc800000000ff */
[----:B------:R-:W3:Y:S02]  /*10420*/  MUFU.RCP R9, R8 ;  /* 0x0000000800097308 */ /* 0x000ee40000001000 */
[----:B---3--:R-:W-:-:S04]  /*10430*/  FFMA R6, R8, R9, -1 ;  /* 0xbf80000008067423 */ /* 0x008fc80000000009 */
[----:B------:R-:W-:-:S04]  /*10440*/  FADD.FTZ R6, -R6, -RZ ;  /* 0x800000ff06067221 */ /* 0x000fc80000010100 */
[----:B------:R-:W-:-:S04]  /*10450*/  FFMA R6, R9, R6, R9 ;  /* 0x0000000609067223 */ /* 0x000fc80000000009 */
[----:B------:R-:W-:Y:S01]  /*10460*/  FFMA R6, R6, 1.84467440737095516160e+19, RZ ;  /* 0x5f80000006067823 */ /* 0x000fe200000000ff */
[----:B------:R-:W-:Y:S06]  /*10470*/  BRA `(.L_x_257) ;  /* 0x0000000000887947 */ /* 0x000fec0003800000 */
.L_x_256:
[----:B------:R-:W-:-:S04]  /*10480*/  IADD3 R14, PT, PT, R13, -0xfd, RZ ;  /* 0xffffff030d0e7810 */ /* 0x000fc80007ffe0ff */
[----:B------:R-:W-:-:S13]  /*10490*/  ISETP.GT.U32.AND P0, PT, R14, 0x1, PT ;  /* 0x000000010e00780c */ /* 0x000fda0003f04070 */
[----:B------:R-:W-:Y:S05]  /*104a0*/  @P0 BRA `(.L_x_258) ;  /* 0x0000000000780947 */ /* 0x000fea0003800000 */
[----:B------:R-:W-:Y:S01]  /*104b0*/  LOP3.LUT R6, R4, 0x7fffff, RZ, 0xc0, !PT ;  /* 0x007fffff04067812 */ /* 0x000fe200078ec0ff */
[----:B------:R-:W-:-:S03]  /*104c0*/  HFMA2 R11, -RZ, RZ, 0, 1.78813934326171875e-07 ;  /* 0x00000003ff0b7431 */ /* 0x000fc600000001ff */
        /* <DEDUP_REMOVED lines=14> */
[----:B------:R-:W-:Y:S02]  /*105b0*/  LOP3.LUT P1, RZ, R9, R14, R8, 0xf8, !PT ;  /* 0x0000000e09ff7212 */ /* 0x000fe4000782f808 */
[C---:B------:R-:W-:Y:S02]  /*105c0*/  LOP3.LUT P0, RZ, R11.reuse, 0x1, RZ, 0xc0, !PT ;  /* 0x000000010bff7812 */ /* 0x040fe4000780c0ff */
[----:B------:R-:W-:Y:S02]  /*105d0*/  LOP3.LUT P2, RZ, R11, 0x2, RZ, 0xc0, !PT ;  /* 0x000000020bff7812 */ /* 0x000fe4000784c0ff */
[----:B------:R-:W-:Y:S02]  /*105e0*/  IADD3 R9, PT, PT, R13, -0xfc, RZ ;  /* 0xffffff040d097810 */ /* 0x000fe40007ffe0ff */
[----:B------:R-:W-:-:S02]  /*105f0*/  PLOP3.LUT P0, PT, P0, P1, P2, 0xe0, 0x0 ;  /* 0x000000000000781c */ /* 0x000fc40000703c20 */
[----:B------:R-:W-:Y:S02]  /*10600*/  LOP3.LUT P1, RZ, R4, 0x7fffff, RZ, 0xc0, !PT ;  /* 0x007fffff04ff7812 */ /* 0x000fe4000782c0ff */
[----:B------:R-:W-:Y:S02]  /*10610*/  SEL R6, RZ, 0x1, !P0 ;  /* 0x00000001ff067807 */ /* 0x000fe40004000000 */
[----:B------:R-:W-:Y:S02]  /*10620*/  SHF.R.U32.HI R9, RZ, R9, R8 ;  /* 0x00000009ff097219 */ /* 0x000fe40000011608 */
[----:B------:R-:W-:-:S04]  /*10630*/  IADD3 R6, PT, PT, -R6, RZ, RZ ;  /* 0x000000ff06067210 */ /* 0x000fc80007ffe1ff */
[----:B------:R-:W-:-:S13]  /*10640*/  ISETP.GE.AND P0, PT, R6, RZ, PT ;  /* 0x000000ff0600720c */ /* 0x000fda0003f06270 */
[----:B------:R-:W-:-:S04]  /*10650*/  @!P0 IADD3 R9, PT, PT, R9, 0x1, RZ ;  /* 0x0000000109098810 */ /* 0x000fc80007ffe0ff */
[----:B------:R-:W-:-:S04]  /*10660*/  @!P1 SHF.L.U32 R9, R9, 0x1, RZ ;  /* 0x0000000109099819 */ /* 0x000fc800000006ff */
[----:B------:R-:W-:Y:S01]  /*10670*/  LOP3.LUT R6, R9, 0x80000000, R4, 0xf8, !PT ;  /* 0x8000000009067812 */ /* 0x000fe200078ef804 */
[----:B------:R-:W-:Y:S06]  /*10680*/  BRA `(.L_x_257) ;  /* 0x0000000000047947 */ /* 0x000fec0003800000 */
.L_x_258:
[----:B------:R0:W1:Y:S02]  /*10690*/  MUFU.RCP R6, R4 ;  /* 0x0000000400067308 */ /* 0x0000640000001000 */
.L_x_257:
[----:B------:R-:W-:Y:S02]  /*106a0*/  MOV R8, R12 ;  /* 0x0000000c00087202 */ /* 0x000fe40000000f00 */
[----:B------:R-:W-:-:S04]  /*106b0*/  MOV R9, 0x0 ;  /* 0x0000000000097802 */ /* 0x000fc80000000f00 */
[----:B0123--:R-:W-:Y:S05]  /*106c0*/  RET.REL.NODEC R8 `(UpsampleKernel) ;  /* 0xfffffef8084c7950 */ /* 0x00ffea0003c3ffff */
        .weak           $__internal_4_$__cuda_sm3x_div_rn_noftz_f32_slowpath
        .type           $__internal_4_$__cuda_sm3x_div_rn_noftz_f32_slowpath,@function
        .size           $__internal_4_$__cuda_sm3x_div_rn_noftz_f32_slowpath,(.L_x_904 - $__internal_4_$__cuda_sm3x_div_rn_noftz_f32_slowpath)
$__internal_4_$__cuda_sm3x_div_rn_noftz_f32_slowpath:
        /* <DEDUP_REMOVED lines=34> */
.L_x_260:
[----:B------:R-:W-:Y:S01]  /*108f0*/  LEA R16, R24, 0xc0800000, 0x17 ;  /* 0xc080000018107811 */ /* 0x000fe200078eb8ff */
[----:B------:R-:W-:Y:S03]  /*10900*/  BSSY.RECONVERGENT B4, `(.L_x_265) ;  /* 0x0000036000047945 */ /* 0x000fe60003800200 */
[----:B------:R-:W-:Y:S02]  /*10910*/  IADD3 R16, PT, PT, -R16, R9, RZ ;  /* 0x0000000910107210 */ /* 0x000fe40007ffe1ff */
[----:B------:R-:W-:Y:S02]  /*10920*/  IADD3 R9, PT, PT, R21, -0x7f, RZ ;  /* 0xffffff8115097810 */ /* 0x000fe40007ffe0ff */
[----:B------:R-:W0:Y:S01]  /*10930*/  MUFU.RCP R15, R16 ;  /* 0x00000010000f7308 */ /* 0x000e220000001000 */
[----:B------:R-:W-:Y:S02]  /*10940*/  FADD.FTZ R17, -R16, -RZ ;  /* 0x800000ff10117221 */ /* 0x000fe40000010100 */
[C---:B------:R-:W-:Y:S01]  /*10950*/  IMAD R6, R9.reuse, -0x800000, R6 ;  /* 0xff80000009067824 */ /* 0x040fe200078e0206 */
        /* <DEDUP_REMOVED lines=22> */
[-CC-:B------:R-:W-:Y:S01]  /*10ac0*/  FFMA.RZ R6, R26, R22.reuse, R21.reuse ;  /* 0x000000161a067223 */ /* 0x180fe2000000c015 */
[----:B------:R-:W-:Y:S01]  /*10ad0*/  IADD3 R17, PT, PT, R16, 0x20, RZ ;  /* 0x0000002010117810 */ /* 0x000fe20007ffe0ff */
[-CC-:B------:R-:W-:Y:S01]  /*10ae0*/  FFMA.RM R9, R26, R22.reuse, R21.reuse ;  /* 0x000000161a097223 */ /* 0x180fe20000004015 */
[----:B------:R-:W-:Y:S02]  /*10af0*/  ISETP.NE.AND P2, PT, R16, RZ, PT ;  /* 0x000000ff1000720c */ /* 0x000fe40003f45270 */
[----:B------:R-:W-:Y:S01]  /*10b00*/  LOP3.LUT R12, R6, 0x7fffff, RZ, 0xc0, !PT ;  /* 0x007fffff060c7812 */ /* 0x000fe200078ec0ff */
[----:B------:R-:W-:Y:S01]  /*10b10*/  FFMA.RP R6, R26, R22, R21 ;  /* 0x000000161a067223 */ /* 0x000fe20000008015 */
[----:B------:R-:W-:Y:S02]  /*10b20*/  ISETP.NE.AND P1, PT, R16, RZ, PT ;  /* 0x000000ff1000720c */ /* 0x000fe40003f25270 */
[----:B------:R-:W-:Y:S02]  /*10b30*/  LOP3.LUT R12, R12, 0x800000, RZ, 0xfc, !PT ;  /* 0x008000000c0c7812 */ /* 0x000fe400078efcff */
[----:B------:R-:W-:-:S02]  /*10b40*/  IADD3 R16, PT, PT, -R16, RZ, RZ ;  /* 0x000000ff10107210 */ /* 0x000fc40007ffe1ff */
[----:B------:R-:W-:Y:S02]  /*10b50*/  SHF.L.U32 R17, R12, R17, RZ ;  /* 0x000000110c117219 */ /* 0x000fe400000006ff */
[----:B------:R-:W-:Y:S02]  /*10b60*/  FSETP.NEU.FTZ.AND P0, PT, R6, R9, PT ;  /* 0x000000090600720b */ /* 0x000fe40003f1d000 */
[----:B------:R-:W-:Y:S02]  /*10b70*/  SEL R9, R16, RZ, P2 ;  /* 0x000000ff10097207 */ /* 0x000fe40001000000 */
[----:B------:R-:W-:Y:S02]  /*10b80*/  ISETP.NE.AND P1, PT, R17, RZ, P1 ;  /* 0x000000ff1100720c */ /* 0x000fe40000f25270 */
[----:B------:R-:W-:Y:S02]  /*10b90*/  SHF.R.U32.HI R9, RZ, R9, R12 ;  /* 0x00000009ff097219 */ /* 0x000fe4000001160c */
[----:B------:R-:W-:-:S02]  /*10ba0*/  PLOP3.LUT P0, PT, P0, P1, PT, 0xf8, 0x8f ;  /* 0x00000000008f781c */ /* 0x000fc40000703f70 */
[----:B------:R-:W-:Y:S02]  /*10bb0*/  SHF.R.U32.HI R17, RZ, 0x1, R9 ;  /* 0x00000001ff117819 */ /* 0x000fe40000011609 */
[----:B------:R-:W-:-:S04]  /*10bc0*/  SEL R6, RZ, 0x1, !P0 ;  /* 0x00000001ff067807 */ /* 0x000fc80004000000 */
[----:B------:R-:W-:-:S04]  /*10bd0*/  LOP3.LUT R6, R6, 0x1, R17, 0xf8, !PT ;  /* 0x0000000106067812 */ /* 0x000fc800078ef811 */
[----:B------:R-:W-:-:S04]  /*10be0*/  LOP3.LUT R6, R6, R9, RZ, 0xc0, !PT ;  /* 0x0000000906067212 */ /* 0x000fc800078ec0ff */
[----:B------:R-:W-:-:S04]  /*10bf0*/  IADD3 R6, PT, PT, R17, R6, RZ ;  /* 0x0000000611067210 */ /* 0x000fc80007ffe0ff */
[----:B------:R-:W-:Y:S01]  /*10c00*/  LOP3.LUT R15, R6, R15, RZ, 0xfc, !PT ;  /* 0x0000000f060f7212 */ /* 0x000fe200078efcff */
[----:B------:R-:W-:Y:S06]  /*10c10*/  BRA `(.L_x_268) ;  /* 0x0000000000107947 */ /* 0x000fec0003800000 */
.L_x_267:
[----:B------:R-:W-:-:S04]  /*10c20*/  LOP3.LUT R15, R15, 0x80000000, RZ, 0xc0, !PT ;  /* 0x800000000f0f7812 */ /* 0x000fc800078ec0ff */
[----:B------:R-:W-:Y:S01]  /*10c30*/  LOP3.LUT R15, R15, 0x7f800000, RZ, 0xfc, !PT ;  /* 0x7f8000000f0f7812 */ /* 0x000fe200078efcff */
[----:B------:R-:W-:Y:S06]  /*10c40*/  BRA `(.L_x_268) ;  /* 0x0000000000047947 */ /* 0x000fec0003800000 */
.L_x_266:
[----:B------:R-:W-:-:S07]  /*10c50*/  LEA R15, R9, R15, 0x17 ;  /* 0x0000000f090f7211 */ /* 0x000fce00078eb8ff */
.L_x_268:
[----:B------:R-:W-:Y:S05]  /*10c60*/  BSYNC.RECONVERGENT B4 ;  /* 0x0000000000047941 */ /* 0x000fea0003800200 */
.L_x_265:
[----:B------:R-:W-:Y:S05]  /*10c70*/  BRA `(.L_x_269) ;  /* 0x0000000000207947 */ /* 0x000fea0003800000 */
.L_x_264:
[----:B------:R-:W-:-:S04]  /*10c80*/  LOP3.LUT R6, R9, 0x80000000, R6, 0x48, !PT ;  /* 0x8000000009067812 */ /* 0x000fc800078e4806 */
[----:B------:R-:W-:Y:S01]  /*10c90*/  LOP3.LUT R15, R6, 0x7f800000, RZ, 0xfc, !PT ;  /* 0x7f800000060f7812 */ /* 0x000fe200078efcff */
[----:B------:R-:W-:Y:S06]  /*10ca0*/  BRA `(.L_x_269) ;  /* 0x0000000000147947 */ /* 0x000fec0003800000 */
.L_x_263:
[----:B------:R-:W-:Y:S01]  /*10cb0*/  LOP3.LUT R15, R9, 0x80000000, R6, 0x48, !PT ;  /* 0x80000000090f7812 */ /* 0x000fe200078e4806 */
[----:B------:R-:W-:Y:S06]  /*10cc0*/  BRA `(.L_x_269) ;  /* 0x00000000000c7947 */ /* 0x000fec0003800000 */
.L_x_262:
[----:B------:R-:W0:Y:S01]  /*10cd0*/  MUFU.RSQ R15, -QNAN ;  /* 0xffc00000000f7908 */ /* 0x000e220000001400 */
[----:B------:R-:W-:Y:S05]  /*10ce0*/  BRA `(.L_x_269) ;  /* 0x0000000000047947 */ /* 0x000fea0003800000 */
.L_x_261:
[----:B------:R-:W-:-:S07]  /*10cf0*/  FADD.FTZ R15, R6, R9 ;  /* 0x00000009060f7221 */ /* 0x000fce0000010000 */
.L_x_269:
[----:B------:R-:W-:Y:S05]  /*10d00*/  BSYNC.RECONVERGENT B3 ;  /* 0x0000000000037941 */ /* 0x000fea0003800200 */
.L_x_259:
[----:B------:R-:W-:Y:S01]  /*10d10*/  HFMA2 R17, -RZ, RZ, 0, 0 ;  /* 0x00000000ff117431 */ /* 0x000fe200000001ff */
[----:B------:R-:W-:-:S04]  /*10d20*/  MOV R16, R10 ;  /* 0x0000000a00107202 */ /* 0x000fc80000000f00 */
[----:B0-----:R-:W-:Y:S05]  /*10d30*/  RET.REL.NODEC R16 `(UpsampleKernel) ;  /* 0xfffffef010b07950 */ /* 0x001fea0003c3ffff */
.L_x_270:
        /* <DEDUP_REMOVED lines=12> */
.L_x_904:


//--------------------- .text.HorizontalBlurKernel --------------------------
	.section	.text.HorizontalBlurKernel,"ax",@progbits
	.align	128
        .global         HorizontalBlurKernel
        .type           HorizontalBlurKernel,@function
        .size           HorizontalBlurKernel,(.L_x_906 - HorizontalBlurKernel)
        .other          HorizontalBlurKernel,@"STO_CUDA_ENTRY STV_DEFAULT"
HorizontalBlurKernel:
.text.HorizontalBlurKernel:
        /* <DEDUP_REMOVED lines=27> */
[----:B------:R-:W-:Y:S05]  /*01b0*/  CALL.REL.NOINC `($__internal_6_$__cuda_sm3x_div_rn_noftz_f32_slowpath) ;  /* 0x0000001800607944 */ /* 0x000fea0003c00000 */
[----:B------:R-:W-:-:S07]  /*01c0*/  MOV R8, R7 ;  /* 0x0000000700087202 */ /* 0x000fce0000000f00 */
.L_x_272:
[----:B------:R-:W-:Y:S05]  /*01d0*/  BSYNC.RECONVERGENT B0 ;  /* 0x0000000000007941 */ /* 0x000fea0003800200 */
.L_x_271:
        /* <DEDUP_REMOVED lines=14> */
[----:B------:R-:W-:Y:S05]  /*02c0*/  CALL.REL.NOINC `($__internal_6_$__cuda_sm3x_div_rn_noftz_f32_slowpath) ;  /* 0x00000018001c7944 */ /* 0x000fea0003c00000 */
[----:B------:R-:W-:-:S07]  /*02d0*/  MOV R2, R7 ;  /* 0x0000000700027202 */ /* 0x000fce0000000f00 */
.L_x_274:
[----:B------:R-:W-:Y:S05]  /*02e0*/  BSYNC.RECONVERGENT B0 ;  /* 0x0000000000007941 */ /* 0x000fea0003800200 */
.L_x_273:
[----:B------:R-:W-:Y:S01]  /*02f0*/  IADD3 R0, PT, PT, R11, 0x1800000, RZ ;  /* 0x018000000b007810 */ /* 0x000fe20007ffe0ff */
[----:B------:R-:W0:Y:S03]  /*0300*/  LDCU.64 UR4, c[0x0][0x358] ;  /* 0x00006b00ff0477ac */ /* 0x000e260008000a00 */
[----:B------:R-:W-:-:S04]  /*0310*/  LOP3.LUT R0, R0, 0x7f800000, RZ, 0xc0, !PT ;  /* 0x7f80000000007812 */ /* 0x000fc800078ec0ff */
[----:B------:R-:W-:-:S13]  /*0320*/  ISETP.GT.U32.AND P0, PT, R0, 0x1ffffff, PT ;  /* 0x01ffffff0000780c */ /* 0x000fda0003f04070 */
[----:B0-----:R-:W-:Y:S05]  /*0330*/  @P0 BRA `(.L_x_275) ;  /* 0x00000000000c0947 */ /* 0x001fea0003800000 */
[----:B------:R-:W-:-:S07]  /*0340*/  MOV R4, 0x360 ;  /* 0x0000036000047802 */ /* 0x000fce0000000f00 */
[----:B------:R-:W-:Y:S05]  /*0350*/  CALL.REL.NOINC `($__internal_5_$__cuda_sm20_rcp_rn_f32_slowpath) ;  /* 0x0000001400247944 */ /* 0x000fea0003c00000 */
[----:B------:R-:W-:Y:S05]  /*0360*/  BRA `(.L_x_276) ;  /* 0x0000000000107947 */ /* 0x000fea0003800000 */
.L_x_275:
[----:B------:R-:W0:Y:S02]  /*0370*/  MUFU.RCP R13, R11 ;  /* 0x0000000b000d7308 */ /* 0x000e240000001000 */
[----:B0-----:R-:W-:-:S04]  /*0380*/  FFMA R0, R11, R13, -1 ;  /* 0xbf8000000b007423 */ /* 0x001fc8000000000d */
[----:B------:R-:W-:-:S04]  /*0390*/  FADD.FTZ R0, -R0, -RZ ;  /* 0x800000ff00007221 */ /* 0x000fc80000010100 */
[----:B------:R-:W-:-:S07]  /*03a0*/  FFMA R13, R13, R0, R13 ;  /* 0x000000000d0d7223 */ /* 0x000fce000000000d */
.L_x_276:
        /* <DEDUP_REMOVED lines=11> */
[----:B---3--:R-:W-:Y:S02]  /*0460*/  VIMNMX.RELU R14, PT, PT, R21, R16, PT ;  /* 0x00000010150e7248 */ /* 0x008fe40003fe1100 */
[C---:B----4-:R-:W-:Y:S02]  /*0470*/  VIADDMNMX.RELU R15, R25.reuse, 0x1, R18, PT ;  /* 0x00000001190f7846 */ /* 0x050fe40003801112 */
[----:B------:R-:W-:-:S03]  /*0480*/  VIMNMX.RELU R5, PT, PT, R25, R18, PT ;  /* 0x0000001219057248 */ /* 0x000fc60003fe1100 */
[C---:B-1----:R-:W-:Y:S01]  /*0490*/  IMAD R4, R14.reuse, UR6, R15 ;  /* 0x000000060e047c24 */ /* 0x042fe2000f8e020f */
[----:B------:R-:W-:Y:S01]  /*04a0*/  VIADDMNMX.RELU R16, R21, 0x1, R16, PT ;  /* 0x0000000115107846 */ /* 0x000fe20003801110 */
[----:B------:R-:W-:-:S03]  /*04b0*/  IMAD R0, R14, UR6, R5 ;  /* 0x000000060e007c24 */ /* 0x000fc6000f8e0205 */
[----:B------:R-:W-:Y:S01]  /*04c0*/  SHF.L.U32 R29, R4, 0x2, RZ ;  /* 0x00000002041d7819 */ /* 0x000fe200000006ff */
[----:B------:R-:W-:Y:S01]  /*04d0*/  IMAD R5, R16, UR6, R5 ;  /* 0x0000000610057c24 */ /* 0x000fe2000f8e0205 */
[----:B------:R-:W-:-:S03]  /*04e0*/  SHF.L.U32 R7, R0, 0x2, RZ ;  /* 0x0000000200077819 */ /* 0x000fc600000006ff */
[----:B--2---:R-:W-:Y:S01]  /*04f0*/  IMAD.WIDE R28, R29, 0x4, R2 ;  /* 0x000000041d1c7825 */ /* 0x004fe200078e0202 */
[----:B------:R-:W-:-:S03]  /*0500*/  SHF.L.U32 R5, R5, 0x2, RZ ;  /* 0x0000000205057819 */ /* 0x000fc600000006ff */
[--C-:B------:R-:W-:Y:S01]  /*0510*/  IMAD.WIDE R6, R7, 0x4, R2.reuse ;  /* 0x0000000407067825 */ /* 0x100fe200078e0202 */
[----:B------:R-:W2:Y:S03]  /*0520*/  LDG.E.CONSTANT R0, desc[UR4][R28.64] ;  /* 0x000000041c007981 */ /* 0x000ea6000c1e9900 */
[----:B------:R-:W-:Y:S01]  /*0530*/  IMAD.WIDE R4, R5, 0x4, R2 ;  /* 0x0000000405047825 */ /* 0x000fe200078e0202 */
[----:B------:R-:W3:Y:S04]  /*0540*/  LDG.E.CONSTANT R31, desc[UR4][R6.64] ;  /* 0x00000004061f7981 */ /* 0x000ee8000c1e9900 */
[----:B------:R-:W4:Y:S04]  /*0550*/  LDG.E.CONSTANT R12, desc[UR4][R28.64+0x4] ;  /* 0x000004041c0c7981 */ /* 0x000f28000c1e9900 */
[----:B------:R-:W5:Y:S04]  /*0560*/  LDG.E.CONSTANT R19, desc[UR4][R28.64+0x8] ;  /* 0x000008041c137981 */ /* 0x000f68000c1e9900 */
[----:B------:R0:W5:Y:S04]  /*0570*/  LDG.E.CONSTANT R20, desc[UR4][R28.64+0xc] ;  /* 0x00000c041c147981 */ /* 0x000168000c1e9900 */
[----:B------:R-:W5:Y:S04]  /*0580*/  LDG.E.CONSTANT R32, desc[UR4][R4.64] ;  /* 0x0000000404207981 */ /* 0x000f68000c1e9900 */
[----:B------:R-:W5:Y:S04]  /*0590*/  LDG.E.CONSTANT R36, desc[UR4][R6.64+0x4] ;  /* 0x0000040406247981 */ /* 0x000f68000c1e9900 */
[----:B------:R-:W5:Y:S04]  /*05a0*/  LDG.E.CONSTANT R17, desc[UR4][R6.64+0x8] ;  /* 0x0000080406117981 */ /* 0x000f68000c1e9900 */
[----:B------:R1:W5:Y:S04]  /*05b0*/  LDG.E.CONSTANT R26, desc[UR4][R6.64+0xc] ;  /* 0x00000c04061a7981 */ /* 0x000368000c1e9900 */
[----:B------:R-:W5:Y:S04]  /*05c0*/  LDG.E.CONSTANT R28, desc[UR4][R4.64+0x8] ;  /* 0x00000804041c7981 */ /* 0x000f68000c1e9900 */
[----:B------:R-:W5:Y:S04]  /*05d0*/  LDG.E.CONSTANT R34, desc[UR4][R4.64+0x4] ;  /* 0x0000040404227981 */ /* 0x000f68000c1e9900 */
[----:B------:R1:W5:Y:S01]  /*05e0*/  LDG.E.CONSTANT R35, desc[UR4][R4.64+0xc] ;  /* 0x00000c0404237981 */ /* 0x000362000c1e9900 */
[----:B------:R-:W-:Y:S01]  /*05f0*/  FFMA.SAT R30, R13, -1.3300000429153442383, R8 ;  /* 0xbfaa3d710d1e7823 */ /* 0x000fe20000002008 */
[----:B------:R-:W-:-:S03]  /*0600*/  I2FP.F32.S32 R22, R21 ;  /* 0x0000001500167245 */ /* 0x000fc60000201400 */
[----:B------:R-:W-:Y:S01]  /*0610*/  FFMA R30, R11, R30, -0.5 ;  /* 0xbf0000000b1e7423 */ /* 0x000fe2000000001e */
[----:B------:R-:W-:Y:S01]  /*0620*/  I2FP.F32.S32 R25, R25 ;  /* 0x0000001900197245 */ /* 0x000fe20000201400 */
[----:B------:R-:W-:Y:S02]  /*0630*/  FADD R23, R23, -R22 ;  /* 0x8000001617177221 */ /* 0x000fe40000000000 */
[----:B------:R-:W1:Y:S02]  /*0640*/  F2I.FLOOR.NTZ R33, R30 ;  /* 0x0000001e00217305 */ /* 0x000e640000207100 */
[----:B------:R-:W-:Y:S01]  /*0650*/  FADD R24, R24, -R25 ;  /* 0x8000001918187221 */ /* 0x000fe20000000000 */
[----:B0-----:R-:W-:Y:S01]  /*0660*/  FADD R29, -R23, 1 ;  /* 0x3f800000171d7421 */ /* 0x001fe20000000100 */
[----:B-1----:R-:W-:Y:S02]  /*0670*/  IMAD R6, R16, UR6, R15 ;  /* 0x0000000610067c24 */ /* 0x002fe4000f8e020f */
[C---:B------:R-:W-:Y:S01]  /*0680*/  FADD R15, -R24.reuse, 1 ;  /* 0x3f800000180f7421 */ /* 0x040fe20000000100 */
[----:B------:R-:W-:-:S02]  /*0690*/  FMUL R7, R24, R29 ;  /* 0x0000001d18077220 */ /* 0x000fc40000400000 */
[----:B------:R-:W-:Y:S02]  /*06a0*/  SHF.L.U32 R5, R6, 0x2, RZ ;  /* 0x0000000206057819 */ /* 0x000fe400000006ff */
[----:B------:R-:W-:-:S03]  /*06b0*/  VIADDMNMX.RELU R21, R33, 0x1, R18, PT ;  /* 0x0000000121157846 */ /* 0x000fc60003801112 */
[----:B------:R-:W-:-:S05]  /*06c0*/  IMAD.WIDE R4, R5, 0x4, R2 ;  /* 0x0000000405047825 */ /* 0x000fca00078e0202 */
[----:B------:R-:W5:Y:S01]  /*06d0*/  LDG.E.CONSTANT R22, desc[UR4][R4.64] ;  /* 0x0000000404167981 */ /* 0x000f62000c1e9900 */
[----:B--2---:R-:W-:Y:S01]  /*06e0*/  FMUL R27, R7, R0 ;  /* 0x00000000071b7220 */ /* 0x004fe20000400000 */
[----:B------:R-:W-:Y:S01]  /*06f0*/  FMUL R0, R15, R29 ;  /* 0x0000001d0f007220 */ /* 0x000fe20000400000 */
[----:B------:R-:W-:-:S03]  /*0700*/  FMUL R15, R23, R15 ;  /* 0x0000000f170f7220 */ /* 0x000fc60000400000 */
[----:B---3--:R-:W-:Y:S01]  /*0710*/  FFMA R31, R0, R31, R27 ;  /* 0x0000001f001f7223 */ /* 0x008fe2000000001b */
[C---:B----4-:R-:W-:Y:S01]  /*0720*/  FMUL R25, R7.reuse, R12 ;  /* 0x0000000c07197220 */ /* 0x050fe20000400000 */
[----:B------:R-:W-:Y:S02]  /*0730*/  IMAD R12, R14, UR6, R21 ;  /* 0x000000060e0c7c24 */ /* 0x000fe4000f8e0215 */
[C---:B-----5:R-:W-:Y:S01]  /*0740*/  FMUL R6, R7.reuse, R19 ;  /* 0x0000001307067220 */ /* 0x060fe20000400000 */
[----:B------:R-:W-:Y:S01]  /*0750*/  FMUL R7, R7, R20 ;  /* 0x0000001407077220 */ /* 0x000fe20000400000 */
[----:B------:R-:W-:Y:S01]  /*0760*/  FFMA R32, R15, R32, R31 ;  /* 0x000000200f207223 */ /* 0x000fe2000000001f */
[----:B------:R-:W-:Y:S01]  /*0770*/  VIMNMX.RELU R31, PT, PT, R33, R18, PT ;  /* 0x00000012211f7248 */ /* 0x000fe20003fe1100 */
[----:B------:R-:W2:Y:S01]  /*0780*/  LDG.E.CONSTANT R20, desc[UR4][R4.64+0x8] ;  /* 0x0000080404147981 */ /* 0x000ea2000c1e9900 */
[----:B------:R-:W-:Y:S01]  /*0790*/  SHF.L.U32 R19, R12, 0x2, RZ ;  /* 0x000000020c137819 */ /* 0x000fe200000006ff */
[----:B------:R-:W-:-:S02]  /*07a0*/  FFMA R36, R0, R36, R25 ;  /* 0x0000002400247223 */ /* 0x000fc40000000019 */
[----:B------:R-:W3:Y:S01]  /*07b0*/  LDG.E.CONSTANT R12, desc[UR4][R4.64+0xc] ;  /* 0x00000c04040c7981 */ /* 0x000ee2000c1e9900 */
[C---:B------:R-:W-:Y:S01]  /*07c0*/  FFMA R17, R0.reuse, R17, R6 ;  /* 0x0000001100117223 */ /* 0x040fe20000000006 */
[----:B------:R-:W-:Y:S02]  /*07d0*/  FFMA R26, R0, R26, R7 ;  /* 0x0000001a001a7223 */ /* 0x000fe40000000007 */
[----:B------:R0:W4:Y:S01]  /*07e0*/  LDG.E.CONSTANT R0, desc[UR4][R4.64+0x4] ;  /* 0x0000040404007981 */ /* 0x000122000c1e9900 */
[----:B------:R-:W-:-:S05]  /*07f0*/  IMAD.WIDE R6, R19, 0x4, R2 ;  /* 0x0000000413067825 */ /* 0x000fca00078e0202 */
[----:B------:R-:W5:Y:S01]  /*0800*/  LDG.E.CONSTANT R25, desc[UR4][R6.64] ;  /* 0x0000000406197981 */ /* 0x000f62000c1e9900 */
[----:B0-----:R-:W-:-:S03]  /*0810*/  IMAD R4, R14, UR6, R31 ;  /* 0x000000060e047c24 */ /* 0x001fc6000f8e021f */
[----:B------:R-:W5:Y:S02]  /*0820*/  LDG.E.CONSTANT R19, desc[UR4][R6.64+0x4] ;  /* 0x0000040406137981 */ /* 0x000f64000c1e9900 */
[----:B------:R-:W-:Y:S02]  /*0830*/  SHF.L.U32 R5, R4, 0x2, RZ ;  /* 0x0000000204057819 */ /* 0x000fe400000006ff */
[----:B------:R-:W5:Y:S04]  /*0840*/  LDG.E.CONSTANT R37, desc[UR4][R6.64+0x8] ;  /* 0x0000080406257981 */ /* 0x000f68000c1e9900 */
[----:B------:R0:W5:Y:S01]  /*0850*/  LDG.E.CONSTANT R27, desc[UR4][R6.64+0xc] ;  /* 0x00000c04061b7981 */ /* 0x000162000c1e9900 */
[----:B------:R-:W-:-:S04]  /*0860*/  IMAD.WIDE R4, R5, 0x4, R2 ;  /* 0x0000000405047825 */ /* 0x000fc800078e0202 */
[C---:B------:R-:W-:Y:S02]  /*0870*/  FFMA R28, R15.reuse, R28, R17 ;  /* 0x0000001c0f1c7223 */ /* 0x040fe40000000011 */
[----:B------:R-:W5:Y:S01]  /*0880*/  LDG.E.CONSTANT R17, desc[UR4][R4.64] ;  /* 0x0000000404117981 */ /* 0x000f62000c1e9900 */
[C---:B------:R-:W-:Y:S01]  /*0890*/  FFMA R34, R15.reuse, R34, R36 ;  /* 0x000000220f227223 */ /* 0x040fe20000000024 */
[----:B------:R-:W-:Y:S02]  /*08a0*/  FFMA R35, R15, R35, R26 ;  /* 0x000000230f237223 */ /* 0x000fe4000000001a */
[----:B------:R-:W5:Y:S04]  /*08b0*/  LDG.E.CONSTANT R15, desc[UR4][R4.64+0x4] ;  /* 0x00000404040f7981 */ /* 0x000f68000c1e9900 */
[----:B------:R-:W5:Y:S01]  /*08c0*/  LDG.E.CONSTANT R26, desc[UR4][R4.64+0x8] ;  /* 0x00000804041a7981 */ /* 0x000f62000c1e9900 */
[----:B------:R-:W-:-:S05]  /*08d0*/  IMAD R31, R16, UR6, R31 ;  /* 0x00000006101f7c24 */ /* 0x000fca000f8e021f */
[----:B0-----:R-:W-:Y:S01]  /*08e0*/  SHF.L.U32 R7, R31, 0x2, RZ ;  /* 0x000000021f077819 */ /* 0x001fe200000006ff */
[----:B------:R-:W-:Y:S01]  /*08f0*/  FMUL R24, R24, R23 ;  /* 0x0000001718187220 */ /* 0x000fe20000400000 */
[----:B------:R0:W5:Y:S03]  /*0900*/  LDG.E.CONSTANT R31, desc[UR4][R4.64+0xc] ;  /* 0x00000c04041f7981 */ /* 0x000166000c1e9900 */
[----:B------:R-:W-:-:S04]  /*0910*/  IMAD.WIDE R6, R7, 0x4, R2 ;  /* 0x0000000407067825 */ /* 0x000fc800078e0202 */
[----:B------:R-:W-:Y:S01]  /*0920*/  FFMA R22, R24, R22, R32 ;  /* 0x0000001618167223 */ /* 0x000fe20000000020 */
[----:B------:R-:W-:Y:S01]  /*0930*/  I2FP.F32.S32 R33, R33 ;  /* 0x0000002100217245 */ /* 0x000fe20000201400 */
[----:B------:R-:W5:Y:S01]  /*0940*/  LDG.E.CONSTANT R32, desc[UR4][R6.64] ;  /* 0x0000000406207981 */ /* 0x000f62000c1e9900 */
[----:B------:R-:W-:-:S03]  /*0950*/  IMAD R21, R16, UR6, R21 ;  /* 0x0000000610157c24 */ /* 0x000fc6000f8e0215 */
[----:B------:R-:W-:-:S04]  /*0960*/  FADD R30, R30, -R33 ;  /* 0x800000211e1e7221 */ /* 0x000fc80000000000 */
[----:B0-----:R-:W-:Y:S01]  /*0970*/  FMUL R4, R29, R30 ;  /* 0x0000001e1d047220 */ /* 0x001fe20000400000 */
[----:B------:R-:W-:Y:S01]  /*0980*/  SHF.L.U32 R5, R21, 0x2, RZ ;  /* 0x0000000215057819 */ /* 0x000fe200000006ff */
[----:B------:R-:W-:-:S04]  /*0990*/  FADD R36, -R30, 1 ;  /* 0x3f8000001e247421 */ /* 0x000fc80000000100 */
[----:B------:R-:W-:Y:S01]  /*09a0*/  FMUL R33, R29, R36 ;  /* 0x000000241d217220 */ /* 0x000fe20000400000 */
[C---:B--2---:R-:W-:Y:S02]  /*09b0*/  FFMA R20, R24.reuse, R20, R28 ;  /* 0x0000001418147223 */ /* 0x044fe4000000001c */
[----:B------:R-:W2:Y:S01]  /*09c0*/  LDG.E.CONSTANT R28, desc[UR4][R6.64+0x4] ;  /* 0x00000404061c7981 */ /* 0x000ea2000c1e9900 */
[----:B----4-:R-:W-:-:S03]  /*09d0*/  FFMA R0, R24, R0, R34 ;  /* 0x0000000018007223 */ /* 0x010fc60000000022 */
[----:B------:R-:W4:Y:S01]  /*09e0*/  LDG.E.CONSTANT R34, desc[UR4][R6.64+0x8] ;  /* 0x0000080406227981 */ /* 0x000f22000c1e9900 */
[----:B---3--:R-:W-:Y:S01]  /*09f0*/  FFMA R12, R24, R12, R35 ;  /* 0x0000000c180c7223 */ /* 0x008fe20000000023 */
[C---:B-----5:R-:W-:Y:S02]  /*0a00*/  FMUL R21, R4.reuse, R25 ;  /* 0x0000001904157220 */ /* 0x060fe40000400000 */
[----:B------:R0:W3:Y:S01]  /*0a10*/  LDG.E.CONSTANT R24, desc[UR4][R6.64+0xc] ;  /* 0x00000c0406187981 */ /* 0x0000e2000c1e9900 */
[C---:B------:R-:W-:Y:S01]  /*0a20*/  FMUL R19, R4.reuse, R19 ;  /* 0x0000001304137220 */ /* 0x040fe20000400000 */
[C---:B------:R-:W-:Y:S01]  /*0a30*/  FMUL R37, R4.reuse, R37 ;  /* 0x0000002504257220 */ /* 0x040fe20000400000 */
[----:B------:R-:W-:Y:S01]  /*0a40*/  FMUL R25, R4, R27 ;  /* 0x0000001b04197220 */ /* 0x000fe20000400000 */
[----:B------:R-:W-:-:S04]  /*0a50*/  IMAD.WIDE R4, R5, 0x4, R2 ;  /* 0x0000000405047825 */ /* 0x000fc800078e0202 */
[C---:B0-----:R-:W-:Y:S02]  /*0a60*/  FFMA R6, R33.reuse, R17, R21 ;  /* 0x0000001121067223 */ /* 0x041fe40000000015 */
[----:B------:R-:W5:Y:S01]  /*0a70*/  LDG.E.CONSTANT R21, desc[UR4][R4.64+0x4] ;  /* 0x0000040404157981 */ /* 0x000f62000c1e9900 */
[----:B------:R-:W-:-:S03]  /*0a80*/  FFMA R7, R33, R15, R19 ;  /* 0x0000000f21077223 */ /* 0x000fc60000000013 */
[----:B------:R-:W5:Y:S04]  /*0a90*/  LDG.E.CONSTANT R19, desc[UR4][R4.64+0x8] ;  /* 0x0000080404137981 */ /* 0x000f68000c1e9900 */
[----:B------:R-:W5:Y:S04]  /*0aa0*/  LDG.E.CONSTANT R15, desc[UR4][R4.64] ;  /* 0x00000004040f7981 */ /* 0x000f68000c1e9900 */
[----:B------:R2:W5:Y:S01]  /*0ab0*/  LDG.E.CONSTANT R17, desc[UR4][R4.64+0xc] ;  /* 0x00000c0404117981 */ /* 0x000562000c1e9900 */
[----:B------:R-:W-:Y:S01]  /*0ac0*/  FFMA R37, R33, R26, R37 ;  /* 0x0000001a21257223 */ /* 0x000fe20000000025 */
[----:B------:R-:W-:-:S04]  /*0ad0*/  FFMA.SAT R26, R13, 1.3300000429153442383, R8 ;  /* 0x3faa3d710d1a7823 */ /* 0x000fc80000002008 */
[----:B------:R-:W-:-:S04]  /*0ae0*/  FFMA R26, R11, R26, -0.5 ;  /* 0xbf0000000b1a7423 */ /* 0x000fc8000000001a */
[----:B------:R-:W0:Y:S01]  /*0af0*/  F2I.FLOOR.NTZ R27, R26 ;  /* 0x0000001a001b7305 */ /* 0x000e220000207100 */
[----:B------:R-:W-:Y:S01]  /*0b00*/  FFMA R31, R33, R31, R25 ;  /* 0x0000001f211f7223 */ /* 0x000fe20000000019 */
[----:B------:R-:W-:-:S04]  /*0b10*/  FMUL R35, R23, R36 ;  /* 0x0000002417237220 */ /* 0x000fc80000400000 */
[----:B------:R-:W-:Y:S01]  /*0b20*/  FFMA R25, R35, R32, R6 ;  /* 0x0000002023197223 */ /* 0x000fe20000000006 */
[----:B0-----:R-:W-:-:S05]  /*0b30*/  VIADDMNMX.RELU R33, R27, 0x1, R18, PT ;  /* 0x000000011b217846 */ /* 0x001fca0003801112 */
[----:B------:R-:W-:-:S05]  /*0b40*/  IMAD R6, R14, UR6, R33 ;  /* 0x000000060e067c24 */ /* 0x000fca000f8e0221 */
[----:B------:R-:W-:Y:S01]  /*0b50*/  SHF.L.U32 R6, R6, 0x2, RZ ;  /* 0x0000000206067819 */ /* 0x000fe200000006ff */
[----:B------:R-:W-:Y:S01]  /*0b60*/  FMUL R30, R23, R30 ;  /* 0x0000001e171e7220 */ /* 0x000fe20000400000 */
[----:B--2---:R-:W-:-:S03]  /*0b70*/  FFMA R4, R35, R28, R7 ;  /* 0x0000001c23047223 */ /* 0x004fc60000000007 */
[----:B------:R-:W-:-:S05]  /*0b80*/  IMAD.WIDE R6, R6, 0x4, R2 ;  /* 0x0000000406067825 */ /* 0x000fca00078e0202 */
[----:B------:R-:W2:Y:S04]  /*0b90*/  LDG.E.CONSTANT R32, desc[UR4][R6.64+0x8] ;  /* 0x0000080406207981 */ /* 0x000ea8000c1e9900 */
[----:B------:R-:W2:Y:S01]  /*0ba0*/  LDG.E.CONSTANT R28, desc[UR4][R6.64+0xc] ;  /* 0x00000c04061c7981 */ /* 0x000ea2000c1e9900 */
[----:B----4-:R-:W-:Y:S01]  /*0bb0*/  FFMA R34, R35, R34, R37 ;  /* 0x0000002223227223 */ /* 0x010fe20000000025 */
[----:B------:R-:W-:-:S05]  /*0bc0*/  VIMNMX.RELU R37, PT, PT, R27, R18, PT ;  /* 0x000000121b257248 */ /* 0x000fca0003fe1100 */
[----:B------:R-:W-:Y:S02]  /*0bd0*/  IMAD R5, R14, UR6, R37 ;  /* 0x000000060e057c24 */ /* 0x000fe4000f8e0225 */
[----:B---3--:R-:W-:Y:S02]  /*0be0*/  FFMA R24, R35, R24, R31 ;  /* 0x0000001823187223 */ /* 0x008fe4000000001f */
[----:B------:R-:W3:Y:S01]  /*0bf0*/  LDG.E.CONSTANT R31, desc[UR4][R6.64] ;  /* 0x00000004061f7981 */ /* 0x000ee2000c1e9900 */
[----:B------:R-:W-:-:S03]  /*0c00*/  SHF.L.U32 R5, R5, 0x2, RZ ;  /* 0x0000000205057819 */ /* 0x000fc600000006ff */
[----:B------:R0:W4:Y:S01]  /*0c10*/  LDG.E.CONSTANT R35, desc[UR4][R6.64+0x4] ;  /* 0x0000040406237981 */ /* 0x000122000c1e9900 */
[----:B-----5:R-:W-:Y:S01]  /*0c20*/  FFMA R21, R30, R21, R4 ;  /* 0x000000151e157223 */ /* 0x020fe20000000004 */
[----:B------:R-:W-:-:S04]  /*0c30*/  IMAD.WIDE R4, R5, 0x4, R2 ;  /* 0x0000000405047825 */ /* 0x000fc800078e0202 */
[C---:B------:R-:W-:Y:S02]  /*0c40*/  FFMA R19, R30.reuse, R19, R34 ;  /* 0x000000131e137223 */ /* 0x040fe40000000022 */
[----:B------:R-:W5:Y:S04]  /*0c50*/  LDG.E.CONSTANT R34, desc[UR4][R4.64] ;  /* 0x0000000404227981 */ /* 0x000f68000c1e9900 */
[----:B------:R-:W5:Y:S01]  /*0c60*/  LDG.E.CONSTANT R36, desc[UR4][R4.64+0x4] ;  /* 0x0000040404247981 */ /* 0x000f62000c1e9900 */
[C---:B------:R-:W-:Y:S01]  /*0c70*/  FFMA R15, R30.reuse, R15, R25 ;  /* 0x0000000f1e0f7223 */ /* 0x040fe20000000019 */
[----:B------:R-:W-:Y:S02]  /*0c80*/  FFMA R17, R30, R17, R24 ;  /* 0x000000111e117223 */ /* 0x000fe40000000018 */
[----:B------:R-:W5:Y:S04]  /*0c90*/  LDG.E.CONSTANT R24, desc[UR4][R4.64+0x8] ;  /* 0x0000080404187981 */ /* 0x000f68000c1e9900 */
[----:B------:R1:W5:Y:S01]  /*0ca0*/  LDG.E.CONSTANT R25, desc[UR4][R4.64+0xc] ;  /* 0x00000c0404197981 */ /* 0x000362000c1e9900 */
[----:B------:R-:W-:Y:S01]  /*0cb0*/  IMAD R37, R16, UR6, R37 ;  /* 0x0000000610257c24 */ /* 0x000fe2000f8e0225 */
[----:B------:R-:W-:-:S04]  /*0cc0*/  I2FP.F32.S32 R27, R27 ;  /* 0x0000001b001b7245 */ /* 0x000fc80000201400 */
[----:B0-----:R-:W-:Y:S01]  /*0cd0*/  SHF.L.U32 R7, R37, 0x2, RZ ;  /* 0x0000000225077819 */ /* 0x001fe200000006ff */
[----:B------:R-:W-:-:S04]  /*0ce0*/  FADD R26, R26, -R27 ;  /* 0x8000001b1a1a7221 */ /* 0x000fc80000000000 */
[----:B------:R-:W-:-:S04]  /*0cf0*/  IMAD.WIDE R6, R7, 0x4, R2 ;  /* 0x0000000407067825 */ /* 0x000fc800078e0202 */
[----:B------:R-:W-:Y:S01]  /*0d00*/  FMUL R30, R29, R26 ;  /* 0x0000001a1d1e7220 */ /* 0x000fe20000400000 */
[----:B------:R-:W5:Y:S01]  /*0d10*/  LDG.E.CONSTANT R27, desc[UR4][R6.64] ;  /* 0x00000004061b7981 */ /* 0x000f62000c1e9900 */
[----:B-1----:R-:W-:-:S03]  /*0d20*/  IMAD R4, R16, UR6, R33 ;  /* 0x0000000610047c24 */ /* 0x002fc6000f8e0221 */
[----:B------:R-:W5:Y:S02]  /*0d30*/  LDG.E.CONSTANT R33, desc[UR4][R6.64+0x8] ;  /* 0x0000080406217981 */ /* 0x000f64000c1e9900 */
[----:B------:R-:W-:-:S05]  /*0d40*/  SHF.L.U32 R5, R4, 0x2, RZ ;  /* 0x0000000204057819 */ /* 0x000fca00000006ff */
[----:B------:R-:W-:-:S04]  /*0d50*/  IMAD.WIDE R4, R5, 0x4, R2 ;  /* 0x0000000405047825 */ /* 0x000fc800078e0202 */
[C---:B--2---:R-:W-:Y:S01]  /*0d60*/  FMUL R32, R30.reuse, R32 ;  /* 0x000000201e207220 */ /* 0x044fe20000400000 */
[C---:B------:R-:W-:Y:S01]  /*0d70*/  FMUL R28, R30.reuse, R28 ;  /* 0x0000001c1e1c7220 */ /* 0x040fe20000400000 */
[C---:B---3--:R-:W-:Y:S01]  /*0d80*/  FMUL R31, R30.reuse, R31 ;  /* 0x0000001f1e1f7220 */ /* 0x048fe20000400000 */
[----:B----4-:R-:W-:Y:S01]  /*0d90*/  FMUL R35, R30, R35 ;  /* 0x000000231e237220 */ /* 0x010fe20000400000 */
[----:B------:R-:W-:-:S04]  /*0da0*/  FADD R30, -R26, 1 ;  /* 0x3f8000001a1e7421 */ /* 0x000fc80000000100 */
[----:B------:R-:W-:-:S04]  /*0db0*/  FMUL R29, R29, R30 ;  /* 0x0000001e1d1d7220 */ /* 0x000fc80000400000 */
[C---:B-----5:R-:W-:Y:S01]  /*0dc0*/  FFMA R34, R29.reuse, R34, R31 ;  /* 0x000000221d227223 */ /* 0x060fe2000000001f */
[C---:B------:R-:W-:Y:S02]  /*0dd0*/  FFMA R31, R29.reuse, R36, R35 ;  /* 0x000000241d1f7223 */ /* 0x040fe40000000023 */
[----:B------:R-:W2:Y:S04]  /*0de0*/  LDG.E.CONSTANT R36, desc[UR4][R6.64+0x4] ;  /* 0x0000040406247981 */ /* 0x000ea8000c1e9900 */
[----:B------:R0:W3:Y:S01]  /*0df0*/  LDG.E.CONSTANT R35, desc[UR4][R6.64+0xc] ;  /* 0x00000c0406237981 */ /* 0x0000e2000c1e9900 */
[C---:B------:R-:W-:Y:S01]  /*0e00*/  FFMA R24, R29.reuse, R24, R32 ;  /* 0x000000181d187223 */ /* 0x040fe20000000020 */
[----:B------:R-:W-:Y:S02]  /*0e10*/  FFMA R37, R29, R25, R28 ;  /* 0x000000191d257223 */ /* 0x000fe4000000001c */
[----:B------:R-:W4:Y:S04]  /*0e20*/  LDG.E.CONSTANT R29, desc[UR4][R4.64+0xc] ;  /* 0x00000c04041d7981 */ /* 0x000f28000c1e9900 */
[----:B------:R-:W5:Y:S04]  /*0e30*/  LDG.E.CONSTANT R32, desc[UR4][R4.64+0x4] ;  /* 0x0000040404207981 */ /* 0x000f68000c1e9900 */
[----:B------:R-:W5:Y:S04]  /*0e40*/  LDG.E.CONSTANT R28, desc[UR4][R4.64] ;  /* 0x00000004041c7981 */ /* 0x000f68000c1e9900 */
[----:B------:R1:W5:Y:S01]  /*0e50*/  LDG.E.CONSTANT R25, desc[UR4][R4.64+0x8] ;  /* 0x0000080404197981 */ /* 0x000362000c1e9900 */
[----:B0-----:R-:W-:Y:S01]  /*0e60*/  FMUL R6, R23, R30 ;  /* 0x0000001e17067220 */ /* 0x001fe20000400000 */
[----:B------:R-:W-:-:S03]  /*0e70*/  FFMA.SAT R30, R13, -3.1099998950958251953, R8 ;  /* 0xc0470a3d0d1e7823 */ /* 0x000fc60000002008 */
[----:B------:R-:W-:Y:S01]  /*0e80*/  FFMA R34, R6, R27, R34 ;  /* 0x0000001b06227223 */ /* 0x000fe20000000022 */
[----:B------:R-:W-:-:S04]  /*0e90*/  FFMA R27, R11, R30, -0.5 ;  /* 0xbf0000000b1b7423 */ /* 0x000fc8000000001e */
[----:B------:R-:W0:Y:S01]  /*0ea0*/  F2I.FLOOR.NTZ R30, R27 ;  /* 0x0000001b001e7305 */ /* 0x000e220000207100 */
[C---:B------:R-:W-:Y:S01]  /*0eb0*/  FFMA R24, R6.reuse, R33, R24 ;  /* 0x0000002106187223 */ /* 0x040fe20000000018 */
[----:B------:R-:W-:Y:S01]  /*0ec0*/  FFMA.SAT R8, R13, 3.1099998950958251953, R8 ;  /* 0x40470a3d0d087823 */ /* 0x000fe20000002008 */
[----:B--2---:R-:W-:Y:S01]  /*0ed0*/  FFMA R7, R6, R36, R31 ;  /* 0x0000002406077223 */ /* 0x004fe2000000001f */
[----:B0-----:R-:W-:-:S05]  /*0ee0*/  VIADDMNMX.RELU R31, R30, 0x1, R18, PT ;  /* 0x000000011e1f7846 */ /* 0x001fca0003801112 */
[----:B------:R-:W-:Y:S02]  /*0ef0*/  IMAD R33, R14, UR6, R31 ;  /* 0x000000060e217c24 */ /* 0x000fe4000f8e021f */
[----:B---3--:R-:W-:Y:S01]  /*0f00*/  FFMA R6, R6, R35, R37 ;  /* 0x0000002306067223 */ /* 0x008fe20000000025 */
[----:B------:R-:W-:Y:S02]  /*0f10*/  FMUL R35, R23, R26 ;  /* 0x0000001a17237220 */ /* 0x000fe40000400000 */
[----:B-1----:R-:W-:Y:S02]  /*0f20*/  SHF.L.U32 R5, R33, 0x2, RZ ;  /* 0x0000000221057819 */ /* 0x002fe400000006ff */
[----:B------:R-:W-:Y:S01]  /*0f30*/  VIMNMX.RELU R33, PT, PT, R30, R18, PT ;  /* 0x000000121e217248 */ /* 0x000fe20003fe1100 */
[----:B----4-:R-:W-:Y:S02]  /*0f40*/  FFMA R26, R35, R29, R6 ;  /* 0x0000001d231a7223 */ /* 0x010fe40000000006 */
[----:B------:R-:W-:-:S04]  /*0f50*/  IMAD.WIDE R4, R5, 0x4, R2 ;  /* 0x0000000405047825 */ /* 0x000fc800078e0202 */
[----:B------:R-:W-:Y:S02]  /*0f60*/  IMAD R6, R14, UR6, R33 ;  /* 0x000000060e067c24 */ /* 0x000fe4000f8e0221 */
[C---:B-----5:R-:W-:Y:S01]  /*0f70*/  FFMA R32, R35.reuse, R32, R7 ;  /* 0x0000002023207223 */ /* 0x060fe20000000007 */
[C---:B------:R-:W-:Y:S01]  /*0f80*/  FFMA R28, R35.reuse, R28, R34 ;  /* 0x0000001c231c7223 */ /* 0x040fe20000000022 */
[----:B------:R-:W-:Y:S01]  /*0f90*/  FFMA R24, R35, R25, R24 ;  /* 0x0000001923187223 */ /* 0x000fe20000000018 */
[----:B------:R-:W2:Y:S01]  /*0fa0*/  LDG.E.CONSTANT R34, desc[UR4][R4.64+0x4] ;  /* 0x0000040404227981 */ /* 0x000ea2000c1e9900 */
[----:B------:R-:W-:-:S03]  /*0fb0*/  SHF.L.U32 R7, R6, 0x2, RZ ;  /* 0x0000000206077819 */ /* 0x000fc600000006ff */
[----:B------:R-:W3:Y:S02]  /*0fc0*/  LDG.E.CONSTANT R25, desc[UR4][R4.64] ;  /* 0x0000000404197981 */ /* 0x000ee4000c1e9900 */
[----:B------:R-:W-:Y:S02]  /*0fd0*/  IMAD.WIDE R6, R7, 0x4, R2 ;  /* 0x0000000407067825 */ /* 0x000fe400078e0202 */
[----:B------:R-:W4:Y:S04]  /*0fe0*/  LDG.E.CONSTANT R29, desc[UR4][R4.64+0x8] ;  /* 0x00000804041d7981 */ /* 0x000f28000c1e9900 */
[----:B------:R2:W5:Y:S04]  /*0ff0*/  LDG.E.CONSTANT R35, desc[UR4][R4.64+0xc] ;  /* 0x00000c0404237981 */ /* 0x000568000c1e9900 */
[----:B------:R-:W5:Y:S04]  /*1000*/  LDG.E.CONSTANT R13, desc[UR4][R6.64] ;  /* 0x00000004060d7981 */ /* 0x000f68000c1e9900 */
[----:B------:R-:W5:Y:S01]  /*1010*/  LDG.E.CONSTANT R36, desc[UR4][R6.64+0x4] ;  /* 0x0000040406247981 */ /* 0x000f62000c1e9900 */
[----:B------:R-:W-:-:S05]  /*1020*/  I2FP.F32.S32 R30, R30 ;  /* 0x0000001e001e7245 */ /* 0x000fca0000201400 */
[----:B------:R-:W-:Y:S01]  /*1030*/  FADD R30, R27, -R30 ;  /* 0x8000001e1b1e7221 */ /* 0x000fe20000000000 */
[----:B------:R-:W-:-:S04]  /*1040*/  FADD R27, -R23, 1 ;  /* 0x3f800000171b7421 */ /* 0x000fc80000000100 */
[----:B------:R-:W-:Y:S01]  /*1050*/  FMUL R37, R27, R30 ;  /* 0x0000001e1b257220 */ /* 0x000fe20000400000 */
[----:B------:R-:W-:-:S03]  /*1060*/  IMAD R33, R16, UR6, R33 ;  /* 0x0000000610217c24 */ /* 0x000fc6000f8e0221 */
[C---:B--2---:R-:W-:Y:S01]  /*1070*/  FMUL R5, R37.reuse, R34 ;  /* 0x0000002225057220 */ /* 0x044fe20000400000 */
[----:B------:R-:W-:Y:S01]  /*1080*/  FADD R34, -R30, 1 ;  /* 0x3f8000001e227421 */ /* 0x000fe20000000100 */
[----:B---3--:R-:W-:-:S03]  /*1090*/  FMUL R25, R37, R25 ;  /* 0x0000001925197220 */ /* 0x008fc60000400000 */
[----:B------:R-:W-:Y:S01]  /*10a0*/  FMUL R27, R27, R34 ;  /* 0x000000221b1b7220 */ /* 0x000fe20000400000 */
[C---:B----4-:R-:W-:Y:S01]  /*10b0*/  FMUL R29, R37.reuse, R29 ;  /* 0x0000001d251d7220 */ /* 0x050fe20000400000 */
[----:B-----5:R-:W-:Y:S02]  /*10c0*/  FMUL R35, R37, R35 ;  /* 0x0000002325237220 */ /* 0x020fe40000400000 */
[----:B------:R-:W2:Y:S01]  /*10d0*/  LDG.E.CONSTANT R37, desc[UR4][R6.64+0xc] ;  /* 0x00000c0406257981 */ /* 0x000ea2000c1e9900 */
[----:B------:R-:W-:-:S03]  /*10e0*/  FFMA R13, R27, R13, R25 ;  /* 0x0000000d1b0d7223 */ /* 0x000fc60000000019 */
[----:B------:R0:W3:Y:S01]  /*10f0*/  LDG.E.CONSTANT R25, desc[UR4][R6.64+0x8] ;  /* 0x0000080406197981 */ /* 0x0000e2000c1e9900 */
[----:B------:R-:W-:Y:S01]  /*1100*/  FFMA R36, R27, R36, R5 ;  /* 0x000000241b247223 */ /* 0x000fe20000000005 */
[----:B------:R-:W-:-:S05]  /*1110*/  SHF.L.U32 R5, R33, 0x2, RZ ;  /* 0x0000000221057819 */ /* 0x000fca00000006ff */
[----:B------:R-:W-:-:S05]  /*1120*/  IMAD.WIDE R4, R5, 0x4, R2 ;  /* 0x0000000405047825 */ /* 0x000fca00078e0202 */
[----:B------:R-:W4:Y:S04]  /*1130*/  LDG.E.CONSTANT R6, desc[UR4][R4.64] ;  /* 0x0000000404067981 */ /* 0x000f28000c1e9900 */
[----:B------:R-:W5:Y:S01]  /*1140*/  LDG.E.CONSTANT R33, desc[UR4][R4.64+0x4] ;  /* 0x0000040404217981 */ /* 0x000f62000c1e9900 */
[----:B------:R-:W-:Y:S02]  /*1150*/  IMAD R31, R16, UR6, R31 ;  /* 0x00000006101f7c24 */ /* 0x000fe4000f8e021f */
[----:B------:R-:W-:-:S03]  /*1160*/  FMUL R34, R23, R34 ;  /* 0x0000002217227220 */ /* 0x000fc60000400000 */
[----:B0-----:R-:W-:Y:S01]  /*1170*/  SHF.L.U32 R7, R31, 0x2, RZ ;  /* 0x000000021f077819 */ /* 0x001fe200000006ff */
[----:B------:R-:W-:Y:S01]  /*1180*/  FFMA R8, R11, R8, -0.5 ;  /* 0xbf0000000b087423 */ /* 0x000fe20000000008 */
[C---:B--2---:R-:W-:Y:S01]  /*1190*/  FFMA R35, R27.reuse, R37, R35 ;  /* 0x000000251b237223 */ /* 0x044fe20000000023 */
[----:B---3--:R-:W-:Y:S02]  /*11a0*/  FFMA R25, R27, R25, R29 ;  /* 0x000000191b197223 */ /* 0x008fe4000000001d */
[----:B------:R-:W2:Y:S04]  /*11b0*/  LDG.E.CONSTANT R27, desc[UR4][R4.64+0x8] ;  /* 0x00000804041b7981 */ /* 0x000ea8000c1e9900 */
[----:B------:R0:W3:Y:S01]  /*11c0*/  LDG.E.CONSTANT R29, desc[UR4][R4.64+0xc] ;  /* 0x00000c04041d7981 */ /* 0x0000e2000c1e9900 */
[----:B----4-:R-:W-:Y:S01]  /*11d0*/  FFMA R13, R34, R6, R13 ;  /* 0x00000006220d7223 */ /* 0x010fe2000000000d */
[----:B------:R-:W-:-:S04]  /*11e0*/  IMAD.WIDE R6, R7, 0x4, R2 ;  /* 0x0000000407067825 */ /* 0x000fc800078e0202 */
[----:B-----5:R-:W-:Y:S02]  /*11f0*/  FFMA R33, R34, R33, R36 ;  /* 0x0000002122217223 */ /* 0x020fe40000000024 */
[----:B------:R-:W4:Y:S04]  /*1200*/  LDG.E.CONSTANT R36, desc[UR4][R6.64] ;  /* 0x0000000406247981 */ /* 0x000f28000c1e9900 */
[----:B------:R-:W5:Y:S04]  /*1210*/  LDG.E.CONSTANT R31, desc[UR4][R6.64+0x4] ;  /* 0x00000404061f7981 */ /* 0x000f68000c1e9900 */
[----:B------:R-:W5:Y:S04]  /*1220*/  LDG.E.CONSTANT R11, desc[UR4][R6.64+0x8] ;  /* 0x00000804060b7981 */ /* 0x000f68000c1e9900 */
[----:B------:R1:W5:Y:S01]  /*1230*/  LDG.E.CONSTANT R37, desc[UR4][R6.64+0xc] ;  /* 0x00000c0406257981 */ /* 0x000362000c1e9900 */
[----:B0-----:R-:W0:Y:S01]  /*1240*/  F2I.FLOOR.NTZ R5, R8 ;  /* 0x0000000800057305 */ /* 0x001e220000207100 */
[----:B------:R-:W-:Y:S01]  /*1250*/  FADD R28, R15, R28 ;  /* 0x0000001c0f1c7221 */ /* 0x000fe20000000000 */
[----:B------:R-:W-:-:S02]  /*1260*/  IMAD R9, R10, UR6, R9 ;  /* 0x000000060a097c24 */ /* 0x000fc4000f8e0209 */
[----:B------:R-:W-:Y:S01]  /*1270*/  FMUL R30, R23, R30 ;  /* 0x0000001e171e7220 */ /* 0x000fe20000400000 */
[----:B------:R-:W-:-:S04]  /*1280*/  FMUL R28, R28, 0.328125 ;  /* 0x3ea800001c1c7820 */ /* 0x000fc80000400000 */
[----:B------:R-:W-:Y:S01]  /*1290*/  FFMA R22, R22, 0.2734375, R28 ;  /* 0x3e8c000016167823 */ /* 0x000fe2000000001c */
[----:B------:R-:W-:Y:S01]  /*12a0*/  FADD R21, R21, R32 ;  /* 0x0000002015157221 */ /* 0x000fe20000000000 */
[C---:B--2---:R-:W-:Y:S01]  /*12b0*/  FFMA R25, R34.reuse, R27, R25 ;  /* 0x0000001b22197223 */ /* 0x044fe20000000019 */
[C---:B0-----:R-:W-:Y:S01]  /*12c0*/  VIADDMNMX.RELU R27, R5.reuse, 0x1, R18, PT ;  /* 0x00000001051b7846 */ /* 0x041fe20003801112 */
[----:B---3--:R-:W-:Y:S01]  /*12d0*/  FFMA R34, R34, R29, R35 ;  /* 0x0000001d22227223 */ /* 0x008fe20000000023 */
[----:B------:R-:W-:Y:S02]  /*12e0*/  VIMNMX.RELU R29, PT, PT, R5, R18, PT ;  /* 0x00000012051d7248 */ /* 0x000fe40003fe1100 */
[----:B------:R-:W-:Y:S01]  /*12f0*/  I2FP.F32.S32 R35, R5 ;  /* 0x0000000500237245 */ /* 0x000fe20000201400 */
[C---:B------:R-:W-:Y:S02]  /*1300*/  IMAD R5, R14.reuse, UR6, R27 ;  /* 0x000000060e057c24 */ /* 0x040fe4000f8e021b */
[----:B------:R-:W-:-:S02]  /*1310*/  IMAD R4, R14, UR6, R29 ;  /* 0x000000060e047c24 */ /* 0x000fc4000f8e021d */
[----:B------:R-:W-:Y:S01]  /*1320*/  FADD R35, R8, -R35 ;  /* 0x8000002308237221 */ /* 0x000fe20000000000 */
[----:B------:R-:W-:Y:S01]  /*1330*/  SHF.L.U32 R5, R5, 0x2, RZ ;  /* 0x0000000205057819 */ /* 0x000fe200000006ff */
[----:B------:R-:W-:Y:S02]  /*1340*/  IMAD R18, R16, UR6, R29 ;  /* 0x0000000610127c24 */ /* 0x000fe4000f8e021d */
[----:B------:R-:W-:Y:S01]  /*1350*/  FADD R14, -R23, 1 ;  /* 0x3f800000170e7421 */ /* 0x000fe20000000100 */
[----:B-1----:R-:W-:Y:S01]  /*1360*/  FADD R6, -R35, 1 ;  /* 0x3f80000023067421 */ /* 0x002fe20000000100 */
[----:B------:R-:W-:Y:S01]  /*1370*/  SHF.L.U32 R7, R4, 0x2, RZ ;  /* 0x0000000204077819 */ /* 0x000fe200000006ff */
[----:B------:R-:W-:-:S04]  /*1380*/  IMAD.WIDE R4, R5, 0x4, R2 ;  /* 0x0000000405047825 */ /* 0x000fc800078e0202 */
[CC--:B------:R-:W-:Y:S01]  /*1390*/  FMUL R10, R23.reuse, R35.reuse ;  /* 0x00000023170a7220 */ /* 0x0c0fe20000400000 */
[C---:B------:R-:W-:Y:S01]  /*13a0*/  FMUL R8, R14.reuse, R35 ;  /* 0x000000230e087220 */ /* 0x040fe20000400000 */
[-C--:B------:R-:W-:Y:S01]  /*13b0*/  FMUL R14, R14, R6.reuse ;  /* 0x000000060e0e7220 */ /* 0x080fe20000400000 */
[----:B------:R-:W-:Y:S02]  /*13c0*/  IMAD R16, R16, UR6, R27 ;  /* 0x0000000610107c24 */ /* 0x000fe4000f8e021b */
[----:B------:R-:W-:Y:S01]  /*13d0*/  FMUL R23, R23, R6 ;  /* 0x0000000617177220 */ /* 0x000fe20000400000 */
[----:B------:R-:W-:Y:S01]  /*13e0*/  SHF.L.U32 R29, R18, 0x2, RZ ;  /* 0x00000002121d7819 */ /* 0x000fe200000006ff */
[----:B------:R-:W-:Y:S01]  /*13f0*/  IMAD.WIDE R6, R7, 0x4, R2 ;  /* 0x0000000407067825 */ /* 0x000fe200078e0202 */
[----:B------:R-:W2:Y:S01]  /*1400*/  LDG.E.CONSTANT R27, desc[UR4][R4.64] ;  /* 0x00000004041b7981 */ /* 0x000ea2000c1e9900 */
[----:B------:R-:W-:Y:S02]  /*1410*/  SHF.L.U32 R16, R16, 0x2, RZ ;  /* 0x0000000210107819 */ /* 0x000fe400000006ff */
[C---:B----4-:R-:W-:Y:S01]  /*1420*/  FFMA R13, R30.reuse, R36, R13 ;  /* 0x000000241e0d7223 */ /* 0x050fe2000000000d */
[C---:B-----5:R-:W-:Y:S01]  /*1430*/  FFMA R31, R30.reuse, R31, R33 ;  /* 0x0000001f1e1f7223 */ /* 0x060fe20000000021 */
[C---:B------:R-:W-:Y:S01]  /*1440*/  FFMA R11, R30.reuse, R11, R25 ;  /* 0x0000000b1e0b7223 */ /* 0x040fe20000000019 */
[----:B------:R-:W-:Y:S01]  /*1450*/  FFMA R34, R30, R37, R34 ;  /* 0x000000251e227223 */ /* 0x000fe20000000022 */
[--C-:B------:R-:W-:Y:S01]  /*1460*/  IMAD.WIDE R28, R29, 0x4, R2.reuse ;  /* 0x000000041d1c7825 */ /* 0x100fe200078e0202 */
[----:B------:R-:W3:Y:S04]  /*1470*/  LDG.E.CONSTANT R30, desc[UR4][R6.64] ;  /* 0x00000004061e7981 */ /* 0x000ee8000c1e9900 */
[----:B------:R-:W4:Y:S01]  /*1480*/  LDG.E.CONSTANT R33, desc[UR4][R4.64+0x4] ;  /* 0x0000040404217981 */ /* 0x000f22000c1e9900 */
[----:B------:R-:W-:-:S03]  /*1490*/  IMAD.WIDE R2, R16, 0x4, R2 ;  /* 0x0000000410027825 */ /* 0x000fc600078e0202 */
[----:B------:R-:W5:Y:S04]  /*14a0*/  LDG.E.CONSTANT R25, desc[UR4][R4.64+0x8] ;  /* 0x0000080404197981 */ /* 0x000f68000c1e9900 */
[----:B------:R0:W5:Y:S04]  /*14b0*/  LDG.E.CONSTANT R35, desc[UR4][R4.64+0xc] ;  /* 0x00000c0404237981 */ /* 0x000168000c1e9900 */
[----:B------:R-:W5:Y:S04]  /*14c0*/  LDG.E.CONSTANT R32, desc[UR4][R28.64] ;  /* 0x000000041c207981 */ /* 0x000f68000c1e9900 */
[----:B------:R-:W5:Y:S04]  /*14d0*/  LDG.E.CONSTANT R37, desc[UR4][R6.64+0x4] ;  /* 0x0000040406257981 */ /* 0x000f68000c1e9900 */
[----:B------:R-:W5:Y:S04]  /*14e0*/  LDG.E.CONSTANT R15, desc[UR4][R6.64+0x8] ;  /* 0x00000804060f7981 */ /* 0x000f68000c1e9900 */
[----:B------:R-:W5:Y:S01]  /*14f0*/  LDG.E.CONSTANT R36, desc[UR4][R6.64+0xc] ;  /* 0x00000c0406247981 */ /* 0x000f62000c1e9900 */
[----:B0-----:R-:W-:-:S03]  /*1500*/  FADD R4, R19, R24 ;  /* 0x0000001813047221 */ /* 0x001fc60000000000 */
[----:B------:R-:W5:Y:S04]  /*1510*/  LDG.E.CONSTANT R18, desc[UR4][R28.64+0x4] ;  /* 0x000004041c127981 */ /* 0x000f68000c1e9900 */
[----:B------:R-:W5:Y:S04]  /*1520*/  LDG.E.CONSTANT R16, desc[UR4][R28.64+0x8] ;  /* 0x000008041c107981 */ /* 0x000f68000c1e9900 */
[----:B------:R-:W5:Y:S04]  /*1530*/  LDG.E.CONSTANT R7, desc[UR4][R2.64] ;  /* 0x0000000402077981 */ /* 0x000f68000c1e9900 */
[----:B------:R-:W5:Y:S04]  /*1540*/  LDG.E.CONSTANT R6, desc[UR4][R28.64+0xc] ;  /* 0x00000c041c067981 */ /* 0x000f68000c1e9900 */
[----:B------:R-:W5:Y:S04]  /*1550*/  LDG.E.CONSTANT R24, desc[UR4][R2.64+0x4] ;  /* 0x0000040402187981 */ /* 0x000f68000c1e9900 */
[----:B------:R-:W5:Y:S04]  /*1560*/  LDG.E.CONSTANT R19, desc[UR4][R2.64+0x8] ;  /* 0x0000080402137981 */ /* 0x000f68000c1e9900 */
[----:B------:R5:W5:Y:S01]  /*1570*/  LDG.E.CONSTANT R3, desc[UR4][R2.64+0xc] ;  /* 0x00000c0402037981 */ /* 0x000b62000c1e9900 */
[----:B------:R-:W-:Y:S01]  /*1580*/  FMUL R5, R4, 0.328125 ;  /* 0x3ea8000004057820 */ /* 0x000fe20000400000 */
[----:B------:R-:W-:-:S03]  /*1590*/  FADD R17, R17, R26 ;  /* 0x0000001a11117221 */ /* 0x000fc60000000000 */
[----:B------:R-:W-:Y:S02]  /*15a0*/  FFMA R20, R20, 0.2734375, R5 ;  /* 0x3e8c000014147823 */ /* 0x000fe40000000005 */
[----:B------:R-:W0:Y:S01]  /*15b0*/  LDC.64 R4, c[0x0][0x388] ;  /* 0x0000e200ff047b82 */ /* 0x000e220000000a00 */
[----:B------:R-:W-:-:S04]  /*15c0*/  FMUL R17, R17, 0.328125 ;  /* 0x3ea8000011117820 */ /* 0x000fc80000400000 */
[----:B------:R-:W-:Y:S01]  /*15d0*/  FFMA R12, R12, 0.2734375, R17 ;  /* 0x3e8c00000c0c7823 */ /* 0x000fe20000000011 */
[----:B------:R-:W-:Y:S01]  /*15e0*/  FMUL R21, R21, 0.328125 ;  /* 0x3ea8000015157820 */ /* 0x000fe20000400000 */
[----:B------:R-:W-:-:S03]  /*15f0*/  SHF.L.U32 R9, R9, 0x2, RZ ;  /* 0x0000000209097819 */ /* 0x000fc600000006ff */
[----:B------:R-:W-:Y:S02]  /*1600*/  FFMA R0, R0, 0.2734375, R21 ;  /* 0x3e8c000000007823 */ /* 0x000fe40000000015 */
[----:B0-----:R-:W-:-:S04]  /*1610*/  IMAD.WIDE R4, R9, 0x4, R4 ;  /* 0x0000000409047825 */ /* 0x001fc800078e0204 */
[----:B--2---:R-:W-:-:S04]  /*1620*/  FMUL R27, R8, R27 ;  /* 0x0000001b081b7220 */ /* 0x004fc80000400000 */
[----:B---3--:R-:W-:Y:S01]  /*1630*/  FFMA R30, R14, R30, R27 ;  /* 0x0000001e0e1e7223 */ /* 0x008fe2000000001b */
[C---:B----4-:R-:W-:Y:S01]  /*1640*/  FMUL R33, R8.reuse, R33 ;  /* 0x0000002108217220 */ /* 0x050fe20000400000 */
[C---:B-----5:R-:W-:Y:S01]  /*1650*/  FMUL R2, R8.reuse, R25 ;  /* 0x0000001908027220 */ /* 0x060fe20000400000 */
[----:B------:R-:W-:Y:S01]  /*1660*/  FMUL R35, R8, R35 ;  /* 0x0000002308237220 */ /* 0x000fe20000400000 */
[----:B------:R-:W-:Y:S01]  /*1670*/  FFMA R17, R23, R32, R30 ;  /* 0x0000002017117223 */ /* 0x000fe2000000001e */
[C---:B------:R-:W-:Y:S01]  /*1680*/  FFMA R8, R14.reuse, R37, R33 ;  /* 0x000000250e087223 */ /* 0x040fe20000000021 */
[C---:B------:R-:W-:Y:S01]  /*1690*/  FFMA R15, R14.reuse, R15, R2 ;  /* 0x0000000f0e0f7223 */ /* 0x040fe20000000002 */
[----:B------:R-:W-:-:S03]  /*16a0*/  FFMA R35, R14, R36, R35 ;  /* 0x000000240e237223 */ /* 0x000fc60000000023 */
[C---:B------:R-:W-:Y:S01]  /*16b0*/  FFMA R16, R23.reuse, R16, R15 ;  /* 0x0000001017107223 */ /* 0x040fe2000000000f */
[----:B------:R-:W-:Y:S01]  /*16c0*/  FFMA R2, R10, R7, R17 ;  /* 0x000000070a027223 */ /* 0x000fe20000000011 */
[C---:B------:R-:W-:Y:S01]  /*16d0*/  FFMA R7, R23.reuse, R18, R8 ;  /* 0x0000001217077223 */ /* 0x040fe20000000008 */
[----:B------:R-:W-:-:S03]  /*16e0*/  FFMA R6, R23, R6, R35 ;  /* 0x0000000617067223 */ /* 0x000fc60000000023 */
[C---:B------:R-:W-:Y:S01]  /*16f0*/  FFMA R24, R10.reuse, R24, R7 ;  /* 0x000000180a187223 */ /* 0x040fe20000000007 */
[C---:B------:R-:W-:Y:S01]  /*1700*/  FFMA R16, R10.reuse, R19, R16 ;  /* 0x000000130a107223 */ /* 0x040fe20000000010 */
[----:B------:R-:W-:Y:S02]  /*1710*/  FADD R13, R13, R2 ;  /* 0x000000020d0d7221 */ /* 0x000fe40000000000 */
[----:B------:R-:W-:Y:S01]  /*1720*/  FADD R31, R31, R24 ;  /* 0x000000181f1f7221 */ /* 0x000fe20000000000 */
[----:B------:R-:W-:Y:S01]  /*1730*/  FADD R11, R11, R16 ;  /* 0x000000100b0b7221 */ /* 0x000fe20000000000 */
[----:B------:R-:W-:-:S04]  /*1740*/  FFMA R3, R10, R3, R6 ;  /* 0x000000030a037223 */ /* 0x000fc80000000006 */
[----:B------:R-:W-:Y:S01]  /*1750*/  FADD R3, R34, R3 ;  /* 0x0000000322037221 */ /* 0x000fe20000000000 */
[----:B------:R-:W-:Y:S01]  /*1760*/  FFMA R13, R13, 0.03515625, R22 ;  /* 0x3d1000000d0d7823 */ /* 0x000fe20000000016 */
[----:B------:R-:W-:Y:S01]  /*1770*/  FFMA R31, R31, 0.03515625, R0 ;  /* 0x3d1000001f1f7823 */ /* 0x000fe20000000000 */
[----:B------:R-:W-:Y:S01]  /*1780*/  FFMA R11, R11, 0.03515625, R20 ;  /* 0x3d1000000b0b7823 */ /* 0x000fe20000000014 */
[----:B------:R-:W-:Y:S02]  /*1790*/  FFMA R3, R3, 0.03515625, R12 ;  /* 0x3d10000003037823 */ /* 0x000fe4000000000c */
[----:B------:R-:W-:Y:S04]  /*17a0*/  STG.E desc[UR4][R4.64], R13 ;  /* 0x0000000d04007986 */ /* 0x000fe8000c101904 */
[----:B------:R-:W-:Y:S04]  /*17b0*/  STG.E desc[UR4][R4.64+0x4], R31 ;  /* 0x0000041f04007986 */ /* 0x000fe8000c101904 */
[----:B------:R-:W-:Y:S04]  /*17c0*/  STG.E desc[UR4][R4.64+0x8], R11 ;  /* 0x0000080b04007986 */ /* 0x000fe8000c101904 */
[----:B------:R-:W-:Y:S01]  /*17d0*/  STG.E desc[UR4][R4.64+0xc], R3 ;  /* 0x00000c0304007986 */ /* 0x000fe2000c101904 */
[----:B------:R-:W-:Y:S05]  /*17e0*/  EXIT ;  /* 0x000000000000794d */ /* 0x000fea0003800000 */
        .weak           $__internal_5_$__cuda_sm20_rcp_rn_f32_slowpath
        .type           $__internal_5_$__cuda_sm20_rcp_rn_f32_slowpath,@function
        .size           $__internal_5_$__cuda_sm20_rcp_rn_f32_slowpath,($__internal_6_$__cuda_sm3x_div_rn_noftz_f32_slowpath - $__internal_5_$__cuda_sm20_rcp_rn_f32_slowpath)
$__internal_5_$__cuda_sm20_rcp_rn_f32_slowpath:
[----:B------:R-:W-:-:S04]  /*17f0*/  SHF.L.U32 R0, R11, 0x1, RZ ;  /* 0x000000010b007819 */ /* 0x000fc800000006ff */
[----:B------:R-:W-:Y:S02]  /*1800*/  SHF.R.U32.HI R5, RZ, 0x18, R0 ;  /* 0x00000018ff057819 */ /* 0x000fe40000011600 */
[----:B------:R-:W-:Y:S02]  /*1810*/  MOV R0, R11 ;  /* 0x0000000b00007202 */ /* 0x000fe40000000f00 */
[----:B------:R-:W-:-:S13]  /*1820*/  ISETP.NE.U32.AND P0, PT, R5, RZ, PT ;  /* 0x000000ff0500720c */ /* 0x000fda0003f05070 */
[----:B------:R-:W-:Y:S05]  /*1830*/  @P0 BRA `(.L_x_277) ;  /* 0x00000000002c0947 */ /* 0x000fea0003800000 */
[----:B------:R-:W-:-:S04]  /*1840*/  SHF.L.U32 R5, R0, 0x1, RZ ;  /* 0x0000000100057819 */ /* 0x000fc800000006ff */
[----:B------:R-:W-:-:S13]  /*1850*/  ISETP.NE.AND P0, PT, R5, RZ, PT ;  /* 0x000000ff0500720c */ /* 0x000fda0003f05270 */
[----:B------:R0:W1:Y:S01]  /*1860*/  @!P0 MUFU.RCP R5, R0 ;  /* 0x0000000000058308 */ /* 0x0000620000001000 */
[----:B------:R-:W-:Y:S05]  /*1870*/  @!P0 BRA `(.L_x_278) ;  /* 0x0000000000a48947 */ /* 0x000fea0003800000 */
[----:B------:R-:W-:-:S04]  /*1880*/  FFMA R6, R0, 1.84467440737095516160e+19, RZ ;  /* 0x5f80000000067823 */ /* 0x000fc800000000ff */
[----:B-1----:R-:W0:Y:S02]  /*1890*/  MUFU.RCP R5, R6 ;  /* 0x0000000600057308 */ /* 0x002e240000001000 */
[----:B0-----:R-:W-:-:S04]  /*18a0*/  FFMA R0, R6, R5, -1 ;  /* 0xbf80000006007423 */ /* 0x001fc80000000005 */
[----:B------:R-:W-:-:S04]  /*18b0*/  FADD.FTZ R0, -R0, -RZ ;  /* 0x800000ff00007221 */ /* 0x000fc80000010100 */
[----:B------:R-:W-:-:S04]  /*18c0*/  FFMA R0, R5, R0, R5 ;  /* 0x0000000005007223 */ /* 0x000fc80000000005 */
[----:B------:R-:W-:Y:S01]  /*18d0*/  FFMA R5, R0, 1.84467440737095516160e+19, RZ ;  /* 0x5f80000000057823 */ /* 0x000fe200000000ff */
[----:B------:R-:W-:Y:S06]  /*18e0*/  BRA `(.L_x_278) ;  /* 0x0000000000887947 */ /* 0x000fec0003800000 */
.L_x_277:
        /* <DEDUP_REMOVED lines=21> */
[----:B------:R-:W-:-:S04]  /*1a40*/  LOP3.LUT P2, RZ, R7, 0x2, RZ, 0xc0, !PT ;  /* 0x0000000207ff7812 */ /* 0x000fc8000784c0ff */
[----:B------:R-:W-:Y:S02]  /*1a50*/  PLOP3.LUT P0, PT, P0, P1, P2, 0xe0, 0x0 ;  /* 0x000000000000781c */ /* 0x000fe40000703c20 */
[----:B------:R-:W-:Y:S02]  /*1a60*/  LOP3.LUT P1, RZ, R0, 0x7fffff, RZ, 0xc0, !PT ;  /* 0x007fffff00ff7812 */ /* 0x000fe4000782c0ff */
[----:B------:R-:W-:-:S04]  /*1a70*/  SEL R6, RZ, 0x1, !P0 ;  /* 0x00000001ff067807 */ /* 0x000fc80004000000 */
[----:B------:R-:W-:-:S04]  /*1a80*/  IADD3 R6, PT, PT, -R6, RZ, RZ ;  /* 0x000000ff06067210 */ /* 0x000fc80007ffe1ff */
[----:B------:R-:W-:Y:S02]  /*1a90*/  ISETP.GE.AND P0, PT, R6, RZ, PT ;  /* 0x000000ff0600720c */ /* 0x000fe40003f06270 */
[----:B------:R-:W-:-:S04]  /*1aa0*/  IADD3 R6, PT, PT, R5, -0xfc, RZ ;  /* 0xffffff0405067810 */ /* 0x000fc80007ffe0ff */
[----:B------:R-:W-:-:S07]  /*1ab0*/  SHF.R.U32.HI R5, RZ, R6, R13 ;  /* 0x00000006ff057219 */ /* 0x000fce000001160d */
[----:B------:R-:W-:-:S04]  /*1ac0*/  @!P0 IADD3 R5, PT, PT, R5, 0x1, RZ ;  /* 0x0000000105058810 */ /* 0x000fc80007ffe0ff */
[----:B------:R-:W-:-:S04]  /*1ad0*/  @!P1 SHF.L.U32 R5, R5, 0x1, RZ ;  /* 0x0000000105059819 */ /* 0x000fc800000006ff */
[----:B------:R-:W-:Y:S01]  /*1ae0*/  LOP3.LUT R5, R5, 0x80000000, R0, 0xf8, !PT ;  /* 0x8000000005057812 */ /* 0x000fe200078ef800 */
[----:B------:R-:W-:Y:S06]  /*1af0*/  BRA `(.L_x_278) ;  /* 0x0000000000047947 */ /* 0x000fec0003800000 */
.L_x_279:
[----:B------:R2:W3:Y:S02]  /*1b00*/  MUFU.RCP R5, R0 ;  /* 0x0000000000057308 */ /* 0x0004e40000001000 */
.L_x_278:
[----:B-1-3--:R-:W-:Y:S02]  /*1b10*/  MOV R13, R5 ;  /* 0x00000005000d7202 */ /* 0x00afe40000000f00 */
[----:B------:R-:W-:-:S04]  /*1b20*/  MOV R5, 0x0 ;  /* 0x0000000000057802 */ /* 0x000fc80000000f00 */
[----:B0-2---:R-:W-:Y:S05]  /*1b30*/  RET.REL.NODEC R4 `(HorizontalBlurKernel) ;  /* 0xffffffe404307950 */ /* 0x005fea0003c3ffff */
        .weak           $__internal_6_$__cuda_sm3x_div_rn_noftz_f32_slowpath
        .type           $__internal_6_$__cuda_sm3x_div_rn_noftz_f32_slowpath,@function
        .size           $__internal_6_$__cuda_sm3x_div_rn_noftz_f32_slowpath,(.L_x_906 - $__internal_6_$__cuda_sm3x_div_rn_noftz_f32_slowpath)
$__internal_6_$__cuda_sm3x_div_rn_noftz_f32_slowpath:
        /* <DEDUP_REMOVED lines=35> */
.L_x_281:
        /* <DEDUP_REMOVED lines=51> */
.L_x_288:
[----:B------:R-:W-:-:S04]  /*20a0*/  LOP3.LUT R7, R7, 0x80000000, RZ, 0xc0, !PT ;  /* 0x8000000007077812 */ /* 0x000fc800078ec0ff */
[----:B------:R-:W-:Y:S01]  /*20b0*/  LOP3.LUT R7, R7, 0x7f800000, RZ, 0xfc, !PT ;  /* 0x7f80000007077812 */ /* 0x000fe200078efcff */
[----:B------:R-:W-:Y:S06]  /*20c0*/  BRA `(.L_x_289) ;  /* 0x0000000000047947 */ /* 0x000fec0003800000 */
.L_x_287:
[----:B------:R-:W-:-:S07]  /*20d0*/  LEA R7, R5, R7, 0x17 ;  /* 0x0000000705077211 */ /* 0x000fce00078eb8ff */
.L_x_289:
[----:B------:R-:W-:Y:S05]  /*20e0*/  BSYNC.RECONVERGENT B2 ;  /* 0x0000000000027941 */ /* 0x000fea0003800200 */
.L_x_286:
[----:B------:R-:W-:Y:S05]  /*20f0*/  BRA `(.L_x_290) ;  /* 0x0000000000207947 */ /* 0x000fea0003800000 */
.L_x_285:
[----:B------:R-:W-:-:S04]  /*2100*/  LOP3.LUT R0, R5, 0x80000000, R0, 0x48, !PT ;  /* 0x8000000005007812 */ /* 0x000fc800078e4800 */
[----:B------:R-:W-:Y:S01]  /*2110*/  LOP3.LUT R7, R0, 0x7f800000, RZ, 0xfc, !PT ;  /* 0x7f80000000077812 */ /* 0x000fe200078efcff */
[----:B------:R-:W-:Y:S06]  /*2120*/  BRA `(.L_x_290) ;  /* 0x0000000000147947 */ /* 0x000fec0003800000 */
.L_x_284:
[----:B------:R-:W-:Y:S01]  /*2130*/  LOP3.LUT R7, R5, 0x80000000, R0, 0x48, !PT ;  /* 0x8000000005077812 */ /* 0x000fe200078e4800 */
[----:B------:R-:W-:Y:S06]  /*2140*/  BRA `(.L_x_290) ;  /* 0x00000000000c7947 */ /* 0x000fec0003800000 */
.L_x_283:
[----:B------:R-:W0:Y:S01]  /*2150*/  MUFU.RSQ R7, -QNAN ;  /* 0xffc0000000077908 */ /* 0x000e220000001400 */
[----:B------:R-:W-:Y:S05]  /*2160*/  BRA `(.L_x_290) ;  /* 0x0000000000047947 */ /* 0x000fea0003800000 */
.L_x_282:
[----:B------:R-:W-:-:S07]  /*2170*/  FADD.FTZ R7, R0, R3 ;  /* 0x0000000300077221 */ /* 0x000fce0000010000 */
.L_x_290:
[----:B------:R-:W-:Y:S05]  /*2180*/  BSYNC.RECONVERGENT B1 ;  /* 0x0000000000017941 */ /* 0x000fea0003800200 */
.L_x_280:
[----:B------:R-:W-:Y:S01]  /*2190*/  HFMA2 R5, -RZ, RZ, 0, 0 ;  /* 0x00000000ff057431 */ /* 0x000fe200000001ff */
[----:B------:R-:W-:-:S04]  /*21a0*/  MOV R4, R2 ;  /* 0x0000000200047202 */ /* 0x000fc80000000f00 */
[----:B0-----:R-:W-:Y:S05]  /*21b0*/  RET.REL.NODEC R4 `(HorizontalBlurKernel) ;  /* 0xffffffdc04907950 */ /* 0x001fea0003c3ffff */
.L_x_291:
        /* <DEDUP_REMOVED lines=12> */
.L_x_906:


//--------------------- .text.DownsampleKernel    --------------------------
	.section	.text.DownsampleKernel,"ax",@progbits
	.align	128
        .global         DownsampleKernel
        .type           DownsampleKernel,@function
        .size           DownsampleKernel,(.L_x_908 - DownsampleKernel)
        .other          DownsampleKernel,@"STO_CUDA_ENTRY STV_DEFAULT"
DownsampleKernel:
.text.DownsampleKernel:
[----:B------:R-:W-:Y:S01]  /*0000*/  LDC R1, c[0x0][0x37c] ;  /* 0x0000df00ff017b82 */ /* 0x000fe20000000800 */
[----:B------:R-:W0:Y:S07]  /*0010*/  S2R R5, SR_TID.Y ;  /* 0x0000000000057919 */ /* 0x000e2e0000002200 */
[----:B------:R-:W1:Y:S01]  /*0020*/  LDC R0, c[0x0][0x360] ;  /* 0x0000d800ff007b82 */ /* 0x000e620000000800 */
[----:B------:R-:W2:Y:S01]  /*0030*/  LDCU UR6, c[0x0][0x3a0] ;  /* 0x00007400ff0677ac */ /* 0x000ea20008000800 */
[----:B------:R-:W1:Y:S01]  /*0040*/  S2R R3, SR_TID.X ;  /* 0x0000000000037919 */ /* 0x000e620000002100 */
[----:B------:R-:W3:Y:S05]  /*0050*/  LDCU UR7, c[0x0][0x39c] ;  /* 0x00007380ff0777ac */ /* 0x000eea0008000800 */
[----:B------:R-:W0:Y:S08]  /*0060*/  S2UR UR5, SR_CTAID.Y ;  /* 0x00000000000579c3 */ /* 0x000e300000002600 */
[----:B------:R-:W0:Y:S08]  /*0070*/  LDC R4, c[0x0][0x364] ;  /* 0x0000d900ff047b82 */ /* 0x000e300000000800 */
[----:B------:R-:W1:Y:S01]  /*0080*/  S2UR UR4, SR_CTAID.X ;  /* 0x00000000000479c3 */ /* 0x000e620000002500 */
[----:B0-----:R-:W-:-:S05]  /*0090*/  IMAD R4, R4, UR5, R5 ;  /* 0x0000000504047c24 */ /* 0x001fca000f8e0205 */
[----:B--2---:R-:W-:Y:S01]  /*00a0*/  ISETP.GE.AND P0, PT, R4, UR6, PT ;  /* 0x0000000604007c0c */ /* 0x004fe2000bf06270 */
[----:B-1----:R-:W-:-:S05]  /*00b0*/  IMAD R0, R0, UR4, R3 ;  /* 0x0000000400007c24 */ /* 0x002fca000f8e0203 */
[----:B---3--:R-:W-:-:S13]  /*00c0*/  ISETP.GE.OR P0, PT, R0, UR7, P0 ;  /* 0x0000000700007c0c */ /* 0x008fda0008706670 */
        /* <DEDUP_REMOVED lines=14> */
[----:B------:R-:W-:Y:S05]  /*01b0*/  CALL.REL.NOINC `($__internal_8_$__cuda_sm3x_div_rn_noftz_f32_slowpath) ;  /* 0x0000004400087944 */ /* 0x000fea0003c00000 */
[----:B------:R-:W-:-:S07]  /*01c0*/  MOV R2, R3 ;  /* 0x0000000300027202 */ /* 0x000fce0000000f00 */
.L_x_293:
[----:B------:R-:W-:Y:S05]  /*01d0*/  BSYNC.RECONVERGENT B0 ;  /* 0x0000000000007941 */ /* 0x000fea0003800200 */
.L_x_292:
        /* <DEDUP_REMOVED lines=15> */
[----:B------:R-:W-:Y:S05]  /*02d0*/  CALL.REL.NOINC `($__internal_8_$__cuda_sm3x_div_rn_noftz_f32_slowpath) ;  /* 0x0000004000c07944 */ /* 0x000fea0003c00000 */
.L_x_295:
[----:B------:R-:W-:Y:S05]  /*02e0*/  BSYNC.RECONVERGENT B0 ;  /* 0x0000000000007941 */ /* 0x000fea0003800200 */
.L_x_294:
[----:B------:R-:W0:Y:S02]  /*02f0*/  LDCU UR4, c[0x0][0x390] ;  /* 0x00007200ff0477ac */ /* 0x000e240008000800 */
[----:B0-----:R-:W-:-:S05]  /*0300*/  I2FP.F32.S32 R13, UR4 ;  /* 0x00000004000d7c45 */ /* 0x001fca0008201400 */
[----:B------:R-:W-:-:S05]  /*0310*/  VIADD R0, R13, 0x1800000 ;  /* 0x018000000d007836 */ /* 0x000fca0000000000 */
[----:B------:R-:W-:-:S04]  /*0320*/  LOP3.LUT R0, R0, 0x7f800000, RZ, 0xc0, !PT ;  /* 0x7f80000000007812 */ /* 0x000fc800078ec0ff */
[----:B------:R-:W-:-:S13]  /*0330*/  ISETP.GT.U32.AND P0, PT, R0, 0x1ffffff, PT ;  /* 0x01ffffff0000780c */ /* 0x000fda0003f04070 */
[----:B------:R-:W-:Y:S05]  /*0340*/  @P0 BRA `(.L_x_296) ;  /* 0x0000000000140947 */ /* 0x000fea0003800000 */
[----:B------:R-:W-:Y:S02]  /*0350*/  MOV R0, R13 ;  /* 0x0000000d00007202 */ /* 0x000fe40000000f00 */
[----:B------:R-:W-:-:S07]  /*0360*/  MOV R11, 0x380 ;  /* 0x00000380000b7802 */ /* 0x000fce0000000f00 */
[----:B------:R-:W-:Y:S05]  /*0370*/  CALL.REL.NOINC `($__internal_7_$__cuda_sm20_rcp_rn_f32_slowpath) ;  /* 0x0000003c00c87944 */ /* 0x000fea0003c00000 */
[----:B------:R-:W-:Y:S01]  /*0380*/  MOV R4, R5 ;  /* 0x0000000500047202 */ /* 0x000fe20000000f00 */
[----:B------:R-:W-:Y:S06]  /*0390*/  BRA `(.L_x_297) ;  /* 0x0000000000107947 */ /* 0x000fec0003800000 */
.L_x_296:
[----:B------:R-:W0:Y:S02]  /*03a0*/  MUFU.RCP R4, R13 ;  /* 0x0000000d00047308 */ /* 0x000e240000001000 */
[----:B0-----:R-:W-:-:S04]  /*03b0*/  FFMA R0, R13, R4, -1 ;  /* 0xbf8000000d007423 */ /* 0x001fc80000000004 */
[----:B------:R-:W-:-:S04]  /*03c0*/  FADD.FTZ R5, -R0, -RZ ;  /* 0x800000ff00057221 */ /* 0x000fc80000010100 */
[----:B------:R-:W-:-:S07]  /*03d0*/  FFMA R4, R4, R5, R4 ;  /* 0x0000000504047223 */ /* 0x000fce0000000004 */
.L_x_297:
        /* <DEDUP_REMOVED lines=11> */
.L_x_298:
[----:B------:R-:W0:Y:S02]  /*0490*/  MUFU.RCP R5, R10 ;  /* 0x0000000a00057308 */ /* 0x000e240000001000 */
[----:B0-----:R-:W-:-:S04]  /*04a0*/  FFMA R0, R10, R5, -1 ;  /* 0xbf8000000a007423 */ /* 0x001fc80000000005 */
[----:B------:R-:W-:-:S04]  /*04b0*/  FADD.FTZ R0, -R0, -RZ ;  /* 0x800000ff00007221 */ /* 0x000fc80000010100 */
[----:B------:R-:W-:-:S07]  /*04c0*/  FFMA R0, R5, R0, R5 ;  /* 0x0000000005007223 */ /* 0x000fce0000000005 */
.L_x_299:
[----:B------:R-:W0:Y:S01]  /*04d0*/  LDCU UR6, c[0x0][0x3ac] ;  /* 0x00007580ff0677ac */ /* 0x000e220008000800 */
[----:B------:R-:W-:Y:S01]  /*04e0*/  BSSY.RECONVERGENT B0, `(.L_x_300) ;  /* 0x000034c000007945 */ /* 0x000fe20003800200 */
[----:B------:R-:W1:Y:S01]  /*04f0*/  LDCU.64 UR4, c[0x0][0x358] ;  /* 0x00006b00ff0477ac */ /* 0x000e620008000a00 */
[----:B0-----:R-:W-:-:S09]  /*0500*/  UISETP.NE.AND UP0, UPT, UR6, URZ, UPT ;  /* 0x000000ff0600728c */ /* 0x001fd2000bf05270 */
[----:B-1----:R-:W-:Y:S05]  /*0510*/  BRA.U UP0, `(.L_x_301) ;  /* 0x0000001900987547 */ /* 0x002fea000b800000 */
[----:B------:R-:W-:Y:S01]  /*0520*/  FMUL R5, R4, 0.5 ;  /* 0x3f00000004057820 */ /* 0x000fe20000400000 */
[----:B------:R-:W-:Y:S01]  /*0530*/  FMUL R0, R0, 0.5 ;  /* 0x3f00000000007820 */ /* 0x000fe20000400000 */
[----:B------:R-:W-:Y:S01]  /*0540*/  BSSY.RECONVERGENT B1, `(.L_x_302) ;  /* 0x0000075000017945 */ /* 0x000fe20003800200 */
[----:B------:R-:W-:Y:S02]  /*0550*/  HFMA2 R8, -RZ, RZ, 0, 0 ;  /* 0x00000000ff087431 */ /* 0x000fe400000001ff */
[C-C-:B------:R-:W-:Y:S01]  /*0560*/  FADD R20, -R5.reuse, R2.reuse ;  /* 0x0000000205147221 */ /* 0x140fe20000000100 */
[C-C-:B------:R-:W-:Y:S01]  /*0570*/  FADD R15, -R0.reuse, R3.reuse ;  /* 0x00000003000f7221 */ /* 0x140fe20000000100 */
[----:B------:R-:W-:Y:S01]  /*0580*/  FADD R19, R0, R3 ;  /* 0x0000000300137221 */ /* 0x000fe20000000000 */
[----:B------:R-:W-:Y:S01]  /*0590*/  FADD R18, R5, R2 ;  /* 0x0000000205127221 */ /* 0x000fe20000000000 */
[----:B------:R-:W-:Y:S02]  /*05a0*/  CS2R R6, SRZ ;  /* 0x0000000000067805 */ /* 0x000fe4000001ff00 */
[----:B------:R-:W-:-:S02]  /*05b0*/  FSETP.GT.AND P1, PT, R20, 1, PT ;  /* 0x3f8000001400780b */ /* 0x000fc40003f24000 */
[----:B------:R-:W-:Y:S02]  /*05c0*/  FSETP.GT.AND P0, PT, R15, 1, PT ;  /* 0x3f8000000f00780b */ /* 0x000fe40003f04000 */
[----:B------:R-:W-:Y:S02]  /*05d0*/  FSETP.GT.AND P3, PT, R19, 1, PT ;  /* 0x3f8000001300780b */ /* 0x000fe40003f64000 */
[----:B------:R-:W-:Y:S02]  /*05e0*/  FSETP.LT.OR P1, PT, R2, R5, P1 ;  /* 0x000000050200720b */ /* 0x000fe40000f21400 */
[----:B------:R-:W-:Y:S02]  /*05f0*/  FSETP.LT.OR P0, PT, R3, R0, P0 ;  /* 0x000000000300720b */ /* 0x000fe40000701400 */
[----:B------:R-:W-:Y:S01]  /*0600*/  FSETP.LT.OR P4, PT, R0, -R3, P3 ;  /* 0x800000030000720b */ /* 0x000fe20001f81400 */
[----:B------:R-:W-:Y:S01]  /*0610*/  IMAD.MOV.U32 R0, RZ, RZ, RZ ;  /* 0x000000ffff007224 */ /* 0x000fe200078e00ff */
[----:B------:R-:W-:-:S02]  /*0620*/  PLOP3.LUT P3, PT, P1, P0, PT, 0xf8, 0x8f ;  /* 0x00000000008f781c */ /* 0x000fc40000f61f70 */
[----:B------:R-:W-:Y:S02]  /*0630*/  FSETP.GT.AND P2, PT, R18, 1, PT ;  /* 0x3f8000001200780b */ /* 0x000fe40003f44000 */
[----:B------:R-:W-:Y:S02]  /*0640*/  PLOP3.LUT P1, PT, P1, P4, PT, 0xf8, 0x8f ;  /* 0x00000000008f781c */ /* 0x000fe40000f29f70 */
[----:B------:R-:W-:Y:S02]  /*0650*/  FSETP.LT.OR P2, PT, R5, -R2, P2 ;  /* 0x800000020500720b */ /* 0x000fe40001741400 */
[----:B------:R-:W-:Y:S02]  /*0660*/  CS2R R4, SRZ ;  /* 0x0000000000047805 */ /* 0x000fe4000001ff00 */
[----:B------:R-:W-:Y:S02]  /*0670*/  PLOP3.LUT P0, PT, P2, P0, PT, 0xf8, 0x8f ;  /* 0x00000000008f781c */ /* 0x000fe40001701f70 */
[----:B------:R-:W-:Y:S01]  /*0680*/  PLOP3.LUT P2, PT, P2, P4, PT, 0xf8, 0x8f ;  /* 0x00000000008f781c */ /* 0x000fe20001749f70 */
[----:B------:R-:W-:-:S12]  /*0690*/  @P3 BRA `(.L_x_303) ;  /* 0x00000004007c3947 */ /* 0x000fd80003800000 */
[----:B------:R-:W-:Y:S01]  /*06a0*/  FFMA R21, R13, R20, -0.5 ;  /* 0xbf0000000d157423 */ /* 0x000fe20000000014 */
[----:B------:R-:W-:Y:S01]  /*06b0*/  FFMA R14, R10, R15, -0.5 ;  /* 0xbf0000000a0e7423 */ /* 0x000fe2000000000f */
[----:B------:R-:W0:Y:S01]  /*06c0*/  LDCU.64 UR6, c[0x0][0x390] ;  /* 0x00007200ff0677ac */ /* 0x000e220008000a00 */
[----:B------:R-:W-:Y:S01]  /*06d0*/  IMAD.MOV.U32 R11, RZ, RZ, RZ ;  /* 0x000000ffff0b7224 */ /* 0x000fe200078e00ff */
[----:B------:R-:W1:Y:S01]  /*06e0*/  F2I.FLOOR.NTZ R25, R21 ;  /* 0x0000001500197305 */ /* 0x000e620000207100 */
[----:B------:R-:W-:Y:S02]  /*06f0*/  MOV R26, RZ ;  /* 0x000000ff001a7202 */ /* 0x000fe40000000f00 */
[----:B------:R-:W-:-:S05]  /*0700*/  MOV R24, RZ ;  /* 0x000000ff00187202 */ /* 0x000fca0000000f00 */
[----:B------:R-:W2:Y:S01]  /*0710*/  F2I.FLOOR.NTZ R12, R14 ;  /* 0x0000000e000c7305 */ /* 0x000ea20000207100 */
[C---:B-1----:R-:W-:Y:S02]  /*0720*/  IADD3 R9, PT, PT, R25.reuse, 0x1, RZ ;  /* 0x0000000119097810 */ /* 0x042fe40007ffe0ff */
[----:B0-----:R-:W-:Y:S02]  /*0730*/  ISETP.GE.AND P5, PT, R25, UR6, PT ;  /* 0x0000000619007c0c */ /* 0x001fe4000bfa6270 */
[----:B------:R-:W-:Y:S02]  /*0740*/  ISETP.GE.AND P4, PT, R9, UR6, PT ;  /* 0x0000000609007c0c */ /* 0x000fe4000bf86270 */
[C---:B------:R-:W-:Y:S02]  /*0750*/  ISETP.GT.AND P5, PT, R25.reuse, -0x1, !P5 ;  /* 0xffffffff1900780c */ /* 0x040fe40006fa4270 */
[C---:B--2---:R-:W-:Y:S01]  /*0760*/  ISETP.GE.AND P3, PT, R12.reuse, UR7, PT ;  /* 0x000000070c007c0c */ /* 0x044fe2000bf66270 */
[----:B------:R-:W-:Y:S01]  /*0770*/  VIADD R28, R12, 0x1 ;  /* 0x000000010c1c7836 */ /* 0x000fe20000000000 */
[----:B------:R-:W-:-:S02]  /*0780*/  ISETP.GT.AND P4, PT, R25, -0x2, !P4 ;  /* 0xfffffffe1900780c */ /* 0x000fc40006784270 */
[----:B------:R-:W-:-:S04]  /*0790*/  ISETP.GT.AND P3, PT, R12, -0x1, !P3 ;  /* 0xffffffff0c00780c */ /* 0x000fc80005f64270 */
[----:B------:R-:W-:Y:S02]  /*07a0*/  PLOP3.LUT P6, PT, P5, P3, PT, 0x80, 0x8 ;  /* 0x000000000008781c */ /* 0x000fe40002fc7070 */
[----:B------:R-:W-:Y:S02]  /*07b0*/  PLOP3.LUT P3, PT, P4, P3, PT, 0x80, 0x8 ;  /* 0x000000000008781c */ /* 0x000fe40002767070 */
[C---:B------:R-:W-:Y:S02]  /*07c0*/  ISETP.LT.OR P5, PT, R12.reuse, -0x1, !P5 ;  /* 0xffffffff0c00780c */ /* 0x040fe40006fa1670 */
[----:B------:R-:W-:Y:S02]  /*07d0*/  ISETP.LT.OR P4, PT, R12, -0x1, !P4 ;  /* 0xffffffff0c00780c */ /* 0x000fe40006781670 */
[C---:B------:R-:W-:Y:S02]  /*07e0*/  ISETP.GE.OR P5, PT, R28.reuse, UR7, P5 ;  /* 0x000000071c007c0c */ /* 0x040fe4000afa6670 */
[----:B------:R-:W-:-:S03]  /*07f0*/  ISETP.GE.OR P4, PT, R28, UR7, P4 ;  /* 0x000000071c007c0c */ /* 0x000fc6000a786670 */
[----:B------:R-:W0:Y:S08]  /*0800*/  @P6 LDC R0, c[0x0][0x398] ;  /* 0x0000e600ff006b82 */ /* 0x000e300000000800 */
[----:B------:R-:W1:Y:S08]  /*0810*/  @P6 LDC.64 R22, c[0x0][0x380] ;  /* 0x0000e000ff166b82 */ /* 0x000e700000000a00 */
[----:B------:R-:W2:Y:S01]  /*0820*/  @P3 LDC R8, c[0x0][0x398] ;  /* 0x0000e600ff083b82 */ /* 0x000ea20000000800 */
[----:B0-----:R-:W-:-:S07]  /*0830*/  @P6 IMAD R0, R12, R0, R25 ;  /* 0x000000000c006224 */ /* 0x001fce00078e0219 */
[----:B------:R-:W0:Y:S01]  /*0840*/  @!P5 LDC R27, c[0x0][0x398] ;  /* 0x0000e600ff1bdb82 */ /* 0x000e220000000800 */
[----:B------:R-:W-:Y:S02]  /*0850*/  @P6 SHF.L.U32 R5, R0, 0x2, RZ ;  /* 0x0000000200056819 */ /* 0x000fe400000006ff */
[----:B------:R-:W-:-:S05]  /*0860*/  MOV R30, RZ ;  /* 0x000000ff001e7202 */ /* 0x000fca0000000f00 */
[----:B------:R-:W3:Y:S01]  /*0870*/  @!P4 LDC R31, c[0x0][0x398] ;  /* 0x0000e600ff1fcb82 */ /* 0x000ee20000000800 */
[----:B-1----:R-:W-:Y:S01]  /*0880*/  @P6 IMAD.WIDE R22, R5, 0x4, R22 ;  /* 0x0000000405166825 */ /* 0x002fe200078e0216 */
[----:B------:R-:W-:-:S04]  /*0890*/  MOV R0, RZ ;  /* 0x000000ff00007202 */ /* 0x000fc80000000f00 */
[----:B------:R-:W4:Y:S01]  /*08a0*/  @P6 LDG.E.CONSTANT R11, desc[UR4][R22.64+0x4] ;  /* 0x00000404160b6981 */ /* 0x000f22000c1e9900 */
[----:B--2---:R-:W-:Y:S01]  /*08b0*/  @P3 IMAD R8, R12, R8, R9 ;  /* 0x000000080c083224 */ /* 0x004fe200078e0209 */
[----:B------:R-:W1:Y:S02]  /*08c0*/  @P3 LDC.64 R16, c[0x0][0x380] ;  /* 0x0000e000ff103b82 */ /* 0x000e640000000a00 */
[----:B------:R-:W2:Y:S01]  /*08d0*/  @P6 LDG.E.CONSTANT R0, desc[UR4][R22.64] ;  /* 0x0000000416006981 */ /* 0x000ea2000c1e9900 */
[----:B------:R-:W-:-:S03]  /*08e0*/  @P3 IMAD.SHL.U32 R29, R8, 0x4, RZ ;  /* 0x00000004081d3824 */ /* 0x000fc600078e00ff */
[----:B------:R-:W5:Y:S02]  /*08f0*/  @P6 LDG.E.CONSTANT R26, desc[UR4][R22.64+0x8] ;  /* 0x00000804161a6981 */ /* 0x000f64000c1e9900 */
[----:B------:R-:W1:Y:S01]  /*0900*/  @!P5 LDC.64 R4, c[0x0][0x380] ;  /* 0x0000e000ff04db82 */ /* 0x000e620000000a00 */
[----:B0-----:R-:W-:Y:S01]  /*0910*/  @!P5 IMAD R32, R28, R27, R25 ;  /* 0x0000001b1c20d224 */ /* 0x001fe200078e0219 */
[----:B------:R0:W5:Y:S06]  /*0920*/  @P6 LDG.E.CONSTANT R24, desc[UR4][R22.64+0xc] ;  /* 0x00000c0416186981 */ /* 0x00016c000c1e9900 */
[----:B------:R-:W0:Y:S01]  /*0930*/  @!P4 LDC.64 R8, c[0x0][0x380] ;  /* 0x0000e000ff08cb82 */ /* 0x000e220000000a00 */
[----:B---3--:R-:W-:Y:S01]  /*0940*/  @!P4 IMAD R34, R12, R31, R31 ;  /* 0x0000001f0c22c224 */ /* 0x008fe200078e021f */
[----:B------:R-:W-:Y:S01]  /*0950*/  MOV R27, RZ ;  /* 0x000000ff001b7202 */ /* 0x000fe20000000f00 */
[----:B------:R-:W-:-:S02]  /*0960*/  @!P5 IMAD.SHL.U32 R33, R32, 0x4, RZ ;  /* 0x000000042021d824 */ /* 0x000fc400078e00ff */
[----:B-1----:R-:W-:Y:S01]  /*0970*/  @P3 IMAD.WIDE R16, R29, 0x4, R16 ;  /* 0x000000041d103825 */ /* 0x002fe200078e0210 */
[----:B------:R-:W-:Y:S02]  /*0980*/  CS2R R28, SRZ ;  /* 0x00000000001c7805 */ /* 0x000fe4000001ff00 */
[----:B------:R-:W-:Y:S02]  /*0990*/  @!P4 IADD3 R34, PT, PT, R25, R34, RZ ;  /* 0x000000221922c210 */ /* 0x000fe40007ffe0ff */
[----:B------:R-:W3:Y:S01]  /*09a0*/  @P3 LDG.E.CONSTANT R27, desc[UR4][R16.64] ;  /* 0x00000004101b3981 */ /* 0x000ee2000c1e9900 */
[----:B------:R-:W-:-:S03]  /*09b0*/  @!P5 IMAD.WIDE R4, R33, 0x4, R4 ;  /* 0x000000042104d825 */ /* 0x000fc600078e0204 */
[----:B------:R-:W4:Y:S01]  /*09c0*/  @P3 LDG.E.CONSTANT R28, desc[UR4][R16.64+0x4] ;  /* 0x00000404101c3981 */ /* 0x000f22000c1e9900 */
[----:B------:R-:W-:-:S03]  /*09d0*/  @!P4 LEA R33, R34, 0x4, 0x2 ;  /* 0x000000042221c811 */ /* 0x000fc600078e10ff */
[----:B------:R-:W2:Y:S01]  /*09e0*/  @P3 LDG.E.CONSTANT R29, desc[UR4][R16.64+0x8] ;  /* 0x00000804101d3981 */ /* 0x000ea2000c1e9900 */
[----:B------:R-:W-:Y:S01]  /*09f0*/  MOV R32, RZ ;  /* 0x000000ff00207202 */ /* 0x000fe20000000f00 */
[----:B------:R-:W-:Y:S02]  /*0a00*/  IMAD.MOV.U32 R31, RZ, RZ, RZ ;  /* 0x000000ffff1f7224 */ /* 0x000fe400078e00ff */
[----:B------:R1:W5:Y:S01]  /*0a10*/  @P3 LDG.E.CONSTANT R30, desc[UR4][R16.64+0xc] ;  /* 0x00000c04101e3981 */ /* 0x000362000c1e9900 */
[----:B0-----:R-:W-:Y:S01]  /*0a20*/  CS2R R22, SRZ ;  /* 0x0000000000167805 */ /* 0x001fe2000001ff00 */
[----:B------:R-:W-:Y:S01]  /*0a30*/  @!P4 IMAD.WIDE R8, R33, 0x4, R8 ;  /* 0x000000042108c825 */ /* 0x000fe200078e0208 */
[----:B------:R-:W-:Y:S01]  /*0a40*/  MOV R34, RZ ;  /* 0x000000ff00227202 */ /* 0x000fe20000000f00 */
[----:B------:R-:W5:Y:S01]  /*0a50*/  @!P5 LDG.E.CONSTANT R32, desc[UR4][R4.64] ;  /* 0x000000040420d981 */ /* 0x000f62000c1e9900 */
[----:B------:R-:W-:-:S03]  /*0a60*/  MOV R33, RZ ;  /* 0x000000ff00217202 */ /* 0x000fc60000000f00 */
[----:B------:R-:W5:Y:S01]  /*0a70*/  @!P5 LDG.E.CONSTANT R31, desc[UR4][R4.64+0x4] ;  /* 0x00000404041fd981 */ /* 0x000f62000c1e9900 */
[----:B-1----:R-:W-:-:S03]  /*0a80*/  CS2R R16, SRZ ;  /* 0x0000000000107805 */ /* 0x002fc6000001ff00 */
        /* <DEDUP_REMOVED lines=16> */
[C---:B---3--:R-:W-:Y:S01]  /*0b90*/  FMUL R8, R21.reuse, R27 ;  /* 0x0000001b15087220 */ /* 0x048fe20000400000 */
[C---:B----4-:R-:W-:Y:S01]  /*0ba0*/  FMUL R28, R21.reuse, R28 ;  /* 0x0000001c151c7220 */ /* 0x050fe20000400000 */
[C---:B--2---:R-:W-:Y:S01]  /*0bb0*/  FMUL R29, R21.reuse, R29 ;  /* 0x0000001d151d7220 */ /* 0x044fe20000400000 */
        /* <DEDUP_REMOVED lines=13> */
.L_x_303:
[----:B------:R-:W-:Y:S05]  /*0c90*/  BSYNC.RECONVERGENT B1 ;  /* 0x0000000000017941 */ /* 0x000fea0003800200 */
.L_x_302:
[----:B------:R-:W-:Y:S01]  /*0ca0*/  BSSY.RECONVERGENT B1, `(.L_x_304) ;  /* 0x0000061000017945 */ /* 0x000fe20003800200 */
[----:B------:R-:W-:Y:S01]  /*0cb0*/  IMAD.MOV.U32 R9, RZ, RZ, RZ ;  /* 0x000000ffff097224 */ /* 0x000fe200078e00ff */
[----:B------:R-:W-:Y:S02]  /*0cc0*/  MOV R11, RZ ;  /* 0x000000ff000b7202 */ /* 0x000fe40000000f00 */
[----:B------:R-:W-:Y:S05]  /*0cd0*/  @P0 BRA `(.L_x_305) ;  /* 0x0000000400740947 */ /* 0x000fea0003800000 */
[----:B------:R-:W-:Y:S01]  /*0ce0*/  FFMA R12, R10, R15, -0.5 ;  /* 0xbf0000000a0c7423 */ /* 0x000fe2000000000f */
[----:B------:R-:W-:Y:S01]  /*0cf0*/  FFMA R14, R13, R18, -0.5 ;  /* 0xbf0000000d0e7423 */ /* 0x000fe20000000012 */
[----:B------:R-:W0:Y:S01]  /*0d00*/  LDCU.64 UR6, c[0x0][0x390] ;  /* 0x00007200ff0677ac */ /* 0x000e220008000a00 */
[----:B------:R-:W-:Y:S02]  /*0d10*/  MOV R11, RZ ;  /* 0x000000ff000b7202 */ /* 0x000fe40000000f00 */
[----:B------:R-:W-:Y:S01]  /*0d20*/  CS2R R26, SRZ ;  /* 0x00000000001a7805 */ /* 0x000fe2000001ff00 */
[----:B------:R-:W0:Y:S08]  /*0d30*/  F2I.FLOOR.NTZ R21, R14 ;  /* 0x0000000e00157305 */ /* 0x000e300000207100 */
[----:B------:R-:W1:Y:S01]  /*0d40*/  F2I.FLOOR.NTZ R12, R12 ;  /* 0x0000000c000c7305 */ /* 0x000e620000207100 */
[----:B0-----:R-:W-:-:S02]  /*0d50*/  ISETP.GE.AND P4, PT, R21, UR6, PT ;  /* 0x0000000615007c0c */ /* 0x001fc4000bf86270 */
[C---:B------:R-:W-:Y:S02]  /*0d60*/  IADD3 R9, PT, PT, R21.reuse, 0x1, RZ ;  /* 0x0000000115097810 */ /* 0x040fe40007ffe0ff */
[----:B------:R-:W-:Y:S02]  /*0d70*/  ISETP.GT.AND P4, PT, R21, -0x1, !P4 ;  /* 0xffffffff1500780c */ /* 0x000fe40006784270 */
[C---:B-1----:R-:W-:Y:S01]  /*0d80*/  ISETP.GE.AND P0, PT, R12.reuse, UR7, PT ;  /* 0x000000070c007c0c */ /* 0x042fe2000bf06270 */
[----:B------:R-:W-:-:S03]  /*0d90*/  VIADD R7, R12, 0x1 ;  /* 0x000000010c077836 */ /* 0x000fc60000000000 */
[C---:B------:R-:W-:Y:S02]  /*0da0*/  ISETP.GT.AND P3, PT, R12.reuse, -0x1, !P0 ;  /* 0xffffffff0c00780c */ /* 0x040fe40004764270 */
[----:B------:R-:W-:Y:S02]  /*0db0*/  ISETP.GE.AND P0, PT, R9, UR6, PT ;  /* 0x0000000609007c0c */ /* 0x000fe4000bf06270 */
[----:B------:R-:W-:Y:S02]  /*0dc0*/  PLOP3.LUT P5, PT, P4, P3, PT, 0x80, 0x8 ;  /* 0x000000000008781c */ /* 0x000fe400027a7070 */
[----:B------:R-:W-:Y:S02]  /*0dd0*/  ISETP.GT.AND P0, PT, R21, -0x2, !P0 ;  /* 0xfffffffe1500780c */ /* 0x000fe40004704270 */
[----:B------:R-:W-:Y:S02]  /*0de0*/  ISETP.LT.OR P4, PT, R12, -0x1, !P4 ;  /* 0xffffffff0c00780c */ /* 0x000fe40006781670 */
[----:B------:R-:W-:-:S02]  /*0df0*/  PLOP3.LUT P3, PT, P0, P3, PT, 0x80, 0x8 ;  /* 0x000000000008781c */ /* 0x000fc40000767070 */
[----:B------:R-:W-:Y:S02]  /*0e00*/  ISETP.GE.OR P4, PT, R7, UR7, P4 ;  /* 0x0000000707007c0c */ /* 0x000fe4000a786670 */
[----:B------:R-:W-:-:S03]  /*0e10*/  ISETP.LT.OR P0, PT, R12, -0x1, !P0 ;  /* 0xffffffff0c00780c */ /* 0x000fc60004701670 */
        /* <DEDUP_REMOVED lines=8> */
[----:B-1----:R-:W-:Y:S02]  /*0ea0*/  @P3 IMAD R16, R12, R16, R9 ;  /* 0x000000100c103224 */ /* 0x002fe400078e0209 */
[----:B------:R-:W-:Y:S02]  /*0eb0*/  HFMA2 R9, -RZ, RZ, 0, 0 ;  /* 0x00000000ff097431 */ /* 0x000fe400000001ff */
[----:B------:R-:W-:-:S03]  /*0ec0*/  @P3 IMAD.SHL.U32 R29, R16, 0x4, RZ ;  /* 0x00000004101d3824 */ /* 0x000fc600078e00ff */
[----:B------:R-:W1:Y:S01]  /*0ed0*/  @P3 LDC.64 R22, c[0x0][0x380] ;  /* 0x0000e000ff163b82 */ /* 0x000e620000000a00 */
[----:B--2---:R-:W-:-:S05]  /*0ee0*/  @P5 IMAD.WIDE R24, R7, 0x4, R24 ;  /* 0x0000000407185825 */ /* 0x004fca00078e0218 */
[----:B------:R-:W2:Y:S02]  /*0ef0*/  @P5 LDG.E.CONSTANT R9, desc[UR4][R24.64] ;  /* 0x0000000418095981 */ /* 0x000ea4000c1e9900 */
[----:B------:R-:W4:Y:S01]  /*0f00*/  @!P4 LDC.64 R6, c[0x0][0x380] ;  /* 0x0000e000ff06cb82 */ /* 0x000f220000000a00 */
[C---:B---3--:R-:W-:Y:S01]  /*0f10*/  @!P4 IMAD R30, R12.reuse, R17, R17 ;  /* 0x000000110c1ec224 */ /* 0x048fe200078e0211 */
[----:B------:R-:W3:Y:S04]  /*0f20*/  @P5 LDG.E.CONSTANT R11, desc[UR4][R24.64+0x4] ;  /* 0x00000404180b5981 */ /* 0x000ee8000c1e9900 */
[----:B------:R-:W5:Y:S02]  /*0f30*/  @P5 LDG.E.CONSTANT R27, desc[UR4][R24.64+0x8] ;  /* 0x00000804181b5981 */ /* 0x000f64000c1e9900 */
[----:B------:R-:W4:Y:S01]  /*0f40*/  @!P0 LDC.64 R16, c[0x0][0x380] ;  /* 0x0000e000ff108b82 */ /* 0x000f220000000a00 */
[----:B0-----:R-:W-:Y:S01]  /*0f50*/  @!P0 IMAD R34, R12, R33, R33 ;  /* 0x000000210c228224 */ /* 0x001fe200078e0221 */
[----:B------:R-:W-:-:S02]  /*0f60*/  @!P4 IADD3 R32, PT, PT, R21, R30, RZ ;  /* 0x0000001e1520c210 */ /* 0x000fc40007ffe0ff */
[----:B------:R-:W-:Y:S01]  /*0f70*/  CS2R R30, SRZ ;  /* 0x00000000001e7805 */ /* 0x000fe2000001ff00 */
[----:B------:R0:W5:Y:S01]  /*0f80*/  @P5 LDG.E.CONSTANT R26, desc[UR4][R24.64+0xc] ;  /* 0x00000c04181a5981 */ /* 0x000162000c1e9900 */
[----:B-1----:R-:W-:Y:S01]  /*0f90*/  @P3 IMAD.WIDE R22, R29, 0x4, R22 ;  /* 0x000000041d163825 */ /* 0x002fe200078e0216 */
[----:B------:R-:W-:Y:S02]  /*0fa0*/  CS2R R28, SRZ ;  /* 0x00000000001c7805 */ /* 0x000fe4000001ff00 */
[----:B------:R-:W-:Y:S02]  /*0fb0*/  @!P4 SHF.L.U32 R33, R32, 0x2, RZ ;  /* 0x000000022021c819 */ /* 0x000fe400000006ff */
[----:B------:R-:W-:Y:S01]  /*0fc0*/  @!P0 IADD3 R34, PT, PT, R21, R34, RZ ;  /* 0x0000002215228210 */ /* 0x000fe20007ffe0ff */
[----:B------:R-:W2:Y:S03]  /*0fd0*/  @P3 LDG.E.CONSTANT R31, desc[UR4][R22.64] ;  /* 0x00000004161f3981 */ /* 0x000ea6000c1e9900 */
[----:B------:R-:W-:Y:S01]  /*0fe0*/  @!P0 LEA R35, R34, 0x4, 0x2 ;  /* 0x0000000422238811 */ /* 0x000fe200078e10ff */
[----:B------:R-:W3:Y:S01]  /*0ff0*/  @P3 LDG.E.CONSTANT R28, desc[UR4][R22.64+0x4] ;  /* 0x00000404161c3981 */ /* 0x000ee2000c1e9900 */
[----:B----4-:R-:W-:Y:S01]  /*1000*/  @!P4 IMAD.WIDE R6, R33, 0x4, R6 ;  /* 0x000000042106c825 */ /* 0x010fe200078e0206 */
[----:B------:R-:W-:-:S02]  /*1010*/  CS2R R32, SRZ ;  /* 0x0000000000207805 */ /* 0x000fc4000001ff00 */
[----:B------:R-:W4:Y:S01]  /*1020*/  @P3 LDG.E.CONSTANT R29, desc[UR4][R22.64+0x8] ;  /* 0x00000804161d3981 */ /* 0x000f22000c1e9900 */
[----:B0-----:R-:W-:-:S03]  /*1030*/  CS2R R24, SRZ ;  /* 0x0000000000187805 */ /* 0x001fc6000001ff00 */
[----:B------:R0:W5:Y:S01]  /*1040*/  @P3 LDG.E.CONSTANT R30, desc[UR4][R22.64+0xc] ;  /* 0x00000c04161e3981 */ /* 0x000162000c1e9900 */
[----:B------:R-:W-:Y:S01]  /*1050*/  @!P0 IMAD.WIDE R16, R35, 0x4, R16 ;  /* 0x0000000423108825 */ /* 0x000fe200078e0210 */
        /* <DEDUP_REMOVED lines=10> */
[----:B------:R-:W-:Y:S01]  /*1100*/  I2FP.F32.S32 R12, R12 ;  /* 0x0000000c000c7245 */ /* 0x000fe20000201400 */
[----:B------:R-:W-:Y:S01]  /*1110*/  FFMA R15, R10, R15, -0.5 ;  /* 0xbf0000000a0f7423 */ /* 0x000fe2000000000f */
[----:B------:R-:W-:-:S03]  /*1120*/  I2FP.F32.S32 R21, R21 ;  /* 0x0000001500157245 */ /* 0x000fc60000201400 */
[----:B0-----:R-:W-:Y:S02]  /*1130*/  FADD R6, -R12, R15 ;  /* 0x0000000f0c067221 */ /* 0x001fe40000000100 */
        /* <DEDUP_REMOVED lines=23> */
.L_x_305:
[----:B------:R-:W-:Y:S05]  /*12b0*/  BSYNC.RECONVERGENT B1 ;  /* 0x0000000000017941 */ /* 0x000fea0003800200 */
.L_x_304:
[----:B------:R-:W-:Y:S01]  /*12c0*/  BSSY.RECONVERGENT B1, `(.L_x_306) ;  /* 0x0000065000017945 */ /* 0x000fe20003800200 */
[----:B------:R-:W-:Y:S02]  /*12d0*/  HFMA2 R12, -RZ, RZ, 0, 0 ;  /* 0x00000000ff0c7431 */ /* 0x000fe400000001ff */
[----:B------:R-:W-:Y:S01]  /*12e0*/  IMAD.MOV.U32 R16, RZ, RZ, RZ ;  /* 0x000000ffff107224 */ /* 0x000fe200078e00ff */
[----:B------:R-:W-:Y:S01]  /*12f0*/  CS2R R14, SRZ ;  /* 0x00000000000e7805 */ /* 0x000fe2000001ff00 */
[----:B------:R-:W-:Y:S06]  /*1300*/  @P1 BRA `(.L_x_307) ;  /* 0x0000000400801947 */ /* 0x000fec0003800000 */
[----:B------:R-:W-:Y:S01]  /*1310*/  FFMA R12, R13, R20, -0.5 ;  /* 0xbf0000000d0c7423 */ /* 0x000fe20000000014 */
[----:B------:R-:W-:Y:S01]  /*1320*/  FFMA R24, R10, R19, -0.5 ;  /* 0xbf0000000a187423 */ /* 0x000fe20000000013 */
[----:B------:R-:W0:Y:S02]  /*1330*/  LDCU.64 UR6, c[0x0][0x390] ;  /* 0x00007200ff0677ac */ /* 0x000e240008000a00 */
[----:B------:R-:W1:Y:S08]  /*1340*/  F2I.FLOOR.NTZ R22, R12 ;  /* 0x0000000c00167305 */ /* 0x000e700000207100 */
[----:B------:R-:W2:Y:S01]  /*1350*/  F2I.FLOOR.NTZ R21, R24 ;  /* 0x0000001800157305 */ /* 0x000ea20000207100 */
[----:B-1----:R-:W-:-:S02]  /*1360*/  IADD3 R14, PT, PT, R22, 0x1, RZ ;  /* 0x00000001160e7810 */ /* 0x002fc40007ffe0ff */
[----:B0-----:R-:W-:Y:S02]  /*1370*/  ISETP.GE.AND P0, PT, R22, UR6, PT ;  /* 0x0000000616007c0c */ /* 0x001fe4000bf06270 */
[----:B------:R-:W-:Y:S02]  /*1380*/  ISETP.GE.AND P3, PT, R14, UR6, PT ;  /* 0x000000060e007c0c */ /* 0x000fe4000bf66270 */
[----:B--2---:R-:W-:-:S04]  /*1390*/  ISETP.GE.AND P1, PT, R21, UR7, PT ;  /* 0x0000000715007c0c */ /* 0x004fc8000bf26270 */
[----:B------:R-:W-:Y:S02]  /*13a0*/  ISETP.GT.AND P4, PT, R21, -0x1, !P1 ;  /* 0xffffffff1500780c */ /* 0x000fe40004f84270 */
[C---:B------:R-:W-:Y:S02]  /*13b0*/  ISETP.GT.AND P1, PT, R22.reuse, -0x2, !P3 ;  /* 0xfffffffe1600780c */ /* 0x040fe40005f24270 */
[----:B------:R-:W-:Y:S02]  /*13c0*/  ISETP.GT.AND P3, PT, R22, -0x1, !P0 ;  /* 0xffffffff1600780c */ /* 0x000fe40004764270 */
[----:B------:R-:W-:Y:S02]  /*13d0*/  PLOP3.LUT P5, PT, P1, P4, PT, 0x80, 0x8 ;  /* 0x000000000008781c */ /* 0x000fe40000fa9070 */
[----:B------:R-:W-:-:S11]  /*13e0*/  PLOP3.LUT P0, PT, P3, P4, PT, 0x80, 0x8 ;  /* 0x000000000008781c */ /* 0x000fd60001f09070 */
[----:B------:R-:W0:Y:S08]  /*13f0*/  @P5 LDC R23, c[0x0][0x398] ;  /* 0x0000e600ff175b82 */ /* 0x000e300000000800 */
[----:B------:R-:W1:Y:S08]  /*1400*/  @P0 LDC R20, c[0x0][0x398] ;  /* 0x0000e600ff140b82 */ /* 0x000e700000000800 */
[----:B------:R-:W2:Y:S08]  /*1410*/  @P5 LDC.64 R16, c[0x0][0x380] ;  /* 0x0000e000ff105b82 */ /* 0x000eb00000000a00 */
[----:B------:R-:W3:Y:S01]  /*1420*/  @P0 LDC.64 R14, c[0x0][0x380] ;  /* 0x0000e000ff0e0b82 */ /* 0x000ee20000000a00 */
[----:B0-----:R-:W-:-:S05]  /*1430*/  @P5 IMAD R23, R21, R23, R22 ;  /* 0x0000001715175224 */ /* 0x001fca00078e0216 */
[----:B------:R-:W-:Y:S01]  /*1440*/  @P5 LEA R23, R23, 0x4, 0x2 ;  /* 0x0000000417175811 */ /* 0x000fe200078e10ff */
[----:B-1----:R-:W-:-:S05]  /*1450*/  @P0 IMAD R20, R21, R20, R22 ;  /* 0x0000001415140224 */ /* 0x002fca00078e0216 */
[----:B------:R-:W-:Y:S01]  /*1460*/  @P0 SHF.L.U32 R25, R20, 0x2, RZ ;  /* 0x0000000214190819 */ /* 0x000fe200000006ff */
[----:B--2---:R-:W-:-:S04]  /*1470*/  @P5 IMAD.WIDE R16, R23, 0x4, R16 ;  /* 0x0000000417105825 */ /* 0x004fc800078e0210 */
[----:B------:R-:W-:Y:S02]  /*1480*/  IMAD.MOV.U32 R23, RZ, RZ, RZ ;  /* 0x000000ffff177224 */ /* 0x000fe400078e00ff */
[----:B---3--:R-:W-:Y:S01]  /*1490*/  @P0 IMAD.WIDE R14, R25, 0x4, R14 ;  /* 0x00000004190e0825 */ /* 0x008fe200078e020e */
[----:B------:R-:W-:-:S03]  /*14a0*/  MOV R25, RZ ;  /* 0x000000ff00197202 */ /* 0x000fc60000000f00 */
[----:B------:R-:W2:Y:S01]  /*14b0*/  @P5 LDG.E.CONSTANT R23, desc[UR4][R16.64] ;  /* 0x0000000410175981 */ /* 0x000ea2000c1e9900 */
[----:B------:R-:W-:Y:S02]  /*14c0*/  MOV R29, RZ ;  /* 0x000000ff001d7202 */ /* 0x000fe40000000f00 */
[----:B------:R-:W-:Y:S01]  /*14d0*/  CS2R R26, SRZ ;  /* 0x00000000001a7805 */ /* 0x000fe2000001ff00 */
[----:B------:R-:W3:Y:S01]  /*14e0*/  @P0 LDG.E.CONSTANT R25, desc[UR4][R14.64] ;  /* 0x000000040e190981 */ /* 0x000ee2000c1e9900 */
[----:B------:R-:W0:Y:S01]  /*14f0*/  F2I.FLOOR.NTZ R34, R24 ;  /* 0x0000001800227305 */ /* 0x000e220000207100 */
[C---:B------:R-:W-:Y:S02]  /*1500*/  ISETP.LT.OR P3, PT, R21.reuse, -0x1, !P3 ;  /* 0xffffffff1500780c */ /* 0x040fe40005f61670 */
[----:B------:R-:W-:Y:S01]  /*1510*/  IADD3 R21, PT, PT, R21, 0x1, RZ ;  /* 0x0000000115157810 */ /* 0x000fe20007ffe0ff */
[----:B------:R-:W4:Y:S03]  /*1520*/  @P5 LDG.E.CONSTANT R29, desc[UR4][R16.64+0x4] ;  /* 0x00000404101d5981 */ /* 0x000f26000c1e9900 */
[----:B------:R-:W-:Y:S01]  /*1530*/  ISETP.GE.OR P3, PT, R21, UR7, P3 ;  /* 0x0000000715007c0c */ /* 0x000fe20009f66670 */
[----:B------:R-:W5:Y:S04]  /*1540*/  @P5 LDG.E.CONSTANT R27, desc[UR4][R16.64+0x8] ;  /* 0x00000804101b5981 */ /* 0x000f68000c1e9900 */
[----:B------:R1:W5:Y:S01]  /*1550*/  @P5 LDG.E.CONSTANT R26, desc[UR4][R16.64+0xc] ;  /* 0x00000c04101a5981 */ /* 0x000362000c1e9900 */
[C---:B0-----:R-:W-:Y:S01]  /*1560*/  VIADD R28, R34.reuse, 0x1 ;  /* 0x00000001221c7836 */ /* 0x041fe20000000000 */
[----:B------:R-:W-:-:S04]  /*1570*/  ISETP.LT.OR P1, PT, R34, -0x1, !P1 ;  /* 0xffffffff2200780c */ /* 0x000fc80004f21670 */
[----:B------:R-:W-:Y:S02]  /*1580*/  ISETP.GE.OR P1, PT, R28, UR7, P1 ;  /* 0x000000071c007c0c */ /* 0x000fe40008f26670 */
[----:B------:R-:W0:Y:S01]  /*1590*/  @!P3 LDC R31, c[0x0][0x398] ;  /* 0x0000e600ff1fbb82 */ /* 0x000e220000000800 */
[----:B-1----:R-:W-:Y:S02]  /*15a0*/  CS2R R16, SRZ ;  /* 0x0000000000107805 */ /* 0x002fe4000001ff00 */
[----:B------:R-:W-:Y:S02]  /*15b0*/  MOV R28, RZ ;  /* 0x000000ff001c7202 */ /* 0x000fe40000000f00 */
[----:B------:R-:W-:Y:S02]  /*15c0*/  I2FP.F32.S32 R37, R34 ;  /* 0x0000002200257245 */ /* 0x000fe40000201400 */
[----:B------:R-:W5:Y:S01]  /*15d0*/  @P0 LDG.E.CONSTANT R17, desc[UR4][R14.64+0x4] ;  /* 0x000004040e110981 */ /* 0x000f62000c1e9900 */
[----:B------:R-:W1:Y:S08]  /*15e0*/  @!P3 LDC.64 R20, c[0x0][0x380] ;  /* 0x0000e000ff14bb82 */ /* 0x000e700000000a00 */
[----:B------:R-:W1:Y:S01]  /*15f0*/  @!P1 LDC R35, c[0x0][0x398] ;  /* 0x0000e600ff239b82 */ /* 0x000e620000000800 */
[----:B------:R-:W5:Y:S01]  /*1600*/  @P0 LDG.E.CONSTANT R28, desc[UR4][R14.64+0x8] ;  /* 0x000008040e1c0981 */ /* 0x000f62000c1e9900 */
[----:B0-----:R-:W-:-:S03]  /*1610*/  @!P3 IMAD R31, R34, R31, R31 ;  /* 0x0000001f221fb224 */ /* 0x001fc600078e021f */
[----:B------:R0:W5:Y:S01]  /*1620*/  @P0 LDG.E.CONSTANT R16, desc[UR4][R14.64+0xc] ;  /* 0x00000c040e100981 */ /* 0x000162000c1e9900 */
[----:B------:R-:W-:Y:S01]  /*1630*/  FADD R24, R24, -R37 ;  /* 0x8000002518187221 */ /* 0x000fe20000000000 */
[----:B------:R-:W-:Y:S02]  /*1640*/  @!P3 IADD3 R31, PT, PT, R22, R31, RZ ;  /* 0x0000001f161fb210 */ /* 0x000fe40007ffe0ff */
[----:B------:R-:W-:Y:S02]  /*1650*/  I2FP.F32.S32 R37, R22 ;  /* 0x0000001600257245 */ /* 0x000fe40000201400 */
[----:B------:R-:W-:Y:S01]  /*1660*/  @!P3 SHF.L.U32 R31, R31, 0x2, RZ ;  /* 0x000000021f1fb819 */ /* 0x000fe200000006ff */
[----:B0-----:R-:W0:Y:S01]  /*1670*/  @!P1 LDC.64 R14, c[0x0][0x380] ;  /* 0x0000e000ff0e9b82 */ /* 0x001e220000000a00 */
[----:B-1----:R-:W-:Y:S02]  /*1680*/  @!P1 IMAD R35, R34, R35, R35 ;  /* 0x0000002322239224 */ /* 0x002fe400078e0223 */
[----:B------:R-:W-:Y:S01]  /*1690*/  FADD R37, R12, -R37 ;  /* 0x800000250c257221 */ /* 0x000fe20000000000 */
[----:B------:R-:W-:Y:S01]  /*16a0*/  @!P3 IMAD.WIDE R20, R31, 0x4, R20 ;  /* 0x000000041f14b825 */ /* 0x000fe200078e0214 */
[----:B------:R-:W-:-:S02]  /*16b0*/  CS2R R30, SRZ ;  /* 0x00000000001e7805 */ /* 0x000fc4000001ff00 */
[----:B------:R-:W-:Y:S01]  /*16c0*/  CS2R R32, SRZ ;  /* 0x0000000000207805 */ /* 0x000fe2000001ff00 */
[----:B------:R-:W-:Y:S02]  /*16d0*/  @!P1 IMAD.IADD R35, R22, 0x1, R35 ;  /* 0x0000000116239824 */ /* 0x000fe400078e0223 */
[----:B------:R-:W-:Y:S01]  /*16e0*/  FADD R22, -R24, 1 ;  /* 0x3f80000018167421 */ /* 0x000fe20000000100 */
[C---:B------:R-:W-:Y:S01]  /*16f0*/  FADD R36, -R37.reuse, 1 ;  /* 0x3f80000025247421 */ /* 0x040fe20000000100 */
[----:B------:R-:W5:Y:S02]  /*1700*/  @!P3 LDG.E.CONSTANT R30, desc[UR4][R20.64] ;  /* 0x00000004141eb981 */ /* 0x000f64000c1e9900 */
[CC--:B------:R-:W-:Y:S01]  /*1710*/  FMUL R34, R37.reuse, R22.reuse ;  /* 0x0000001625227220 */ /* 0x0c0fe20000400000 */
[----:B------:R-:W-:Y:S01]  /*1720*/  FMUL R22, R36, R22 ;  /* 0x0000001624167220 */ /* 0x000fe20000400000 */
[----:B------:R-:W5:Y:S04]  /*1730*/  @!P3 LDG.E.CONSTANT R31, desc[UR4][R20.64+0x4] ;  /* 0x00000404141fb981 */ /* 0x000f68000c1e9900 */
[----:B------:R-:W5:Y:S04]  /*1740*/  @!P3 LDG.E.CONSTANT R32, desc[UR4][R20.64+0x8] ;  /* 0x000008041420b981 */ /* 0x000f68000c1e9900 */
[----:B------:R2:W5:Y:S01]  /*1750*/  @!P3 LDG.E.CONSTANT R33, desc[UR4][R20.64+0xc] ;  /* 0x00000c041421b981 */ /* 0x000562000c1e9900 */
[----:B------:R-:W-:Y:S01]  /*1760*/  FMUL R12, R37, R24 ;  /* 0x00000018250c7220 */ /* 0x000fe20000400000 */
[----:B------:R-:W-:Y:S01]  /*1770*/  MOV R37, RZ ;  /* 0x000000ff00257202 */ /* 0x000fe20000000f00 */
[----:B--2---:R-:W-:Y:S01]  /*1780*/  FMUL R21, R34, R23 ;  /* 0x0000001722157220 */ /* 0x004fe20000400000 */
[----:B------:R-:W-:-:S03]  /*1790*/  FMUL R23, R24, R36 ;  /* 0x0000002418177220 */ /* 0x000fc60000400000 */
[----:B---3--:R-:W-:Y:S01]  /*17a0*/  FFMA R24, R22, R25, R21 ;  /* 0x0000001916187223 */ /* 0x008fe20000000015 */
[----:B------:R-:W-:Y:S02]  /*17b0*/  @!P1 LEA R21, R35, 0x4, 0x2 ;  /* 0x0000000423159811 */ /* 0x000fe400078e10ff */
[----:B------:R-:W-:-:S03]  /*17c0*/  MOV R25, RZ ;  /* 0x000000ff00197202 */ /* 0x000fc60000000f00 */
[----:B0-----:R-:W-:Y:S01]  /*17d0*/  @!P1 IMAD.WIDE R20, R21, 0x4, R14 ;  /* 0x0000000415149825 */ /* 0x001fe200078e020e */
[----:B------:R-:W-:-:S04]  /*17e0*/  CS2R R14, SRZ ;  /* 0x00000000000e7805 */ /* 0x000fc8000001ff00 */
[----:B------:R-:W2:Y:S04]  /*17f0*/  @!P1 LDG.E.CONSTANT R37, desc[UR4][R20.64+0x8] ;  /* 0x0000080414259981 */ /* 0x000ea8000c1e9900 */
[----:B------:R-:W3:Y:S04]  /*1800*/  @!P1 LDG.E.CONSTANT R14, desc[UR4][R20.64] ;  /* 0x00000004140e9981 */ /* 0x000ee8000c1e9900 */
[----:B------:R-:W2:Y:S04]  /*1810*/  @!P1 LDG.E.CONSTANT R15, desc[UR4][R20.64+0x4] ;  /* 0x00000404140f9981 */ /* 0x000ea8000c1e9900 */
[----:B------:R-:W2:Y:S01]  /*1820*/  @!P1 LDG.E.CONSTANT R25, desc[UR4][R20.64+0xc] ;  /* 0x00000c0414199981 */ /* 0x000ea2000c1e9900 */
[C---:B----4-:R-:W-:Y:S01]  /*1830*/  FMUL R29, R34.reuse, R29 ;  /* 0x0000001d221d7220 */ /* 0x050fe20000400000 */
[C---:B-----5:R-:W-:Y:S01]  /*1840*/  FMUL R27, R34.reuse, R27 ;  /* 0x0000001b221b7220 */ /* 0x060fe20000400000 */
[----:B------:R-:W-:-:S02]  /*1850*/  FMUL R35, R34, R26 ;  /* 0x0000001a22237220 */ /* 0x000fc40000400000 */
[C---:B------:R-:W-:Y:S01]  /*1860*/  FFMA R26, R22.reuse, R17, R29 ;  /* 0x00000011161a7223 */ /* 0x040fe2000000001d */
[C---:B------:R-:W-:Y:S01]  /*1870*/  FFMA R27, R22.reuse, R28, R27 ;  /* 0x0000001c161b7223 */ /* 0x040fe2000000001b */
[----:B------:R-:W-:Y:S01]  /*1880*/  FFMA R16, R22, R16, R35 ;  /* 0x0000001016107223 */ /* 0x000fe20000000023 */
[C---:B------:R-:W-:Y:S01]  /*1890*/  FFMA R17, R23.reuse, R30, R24 ;  /* 0x0000001e17117223 */ /* 0x040fe20000000018 */
[C---:B------:R-:W-:Y:S01]  /*18a0*/  FFMA R26, R23.reuse, R31, R26 ;  /* 0x0000001f171a7223 */ /* 0x040fe2000000001a */
[C---:B------:R-:W-:Y:S01]  /*18b0*/  FFMA R32, R23.reuse, R32, R27 ;  /* 0x0000002017207223 */ /* 0x040fe2000000001b */
[----:B------:R-:W-:Y:S01]  /*18c0*/  FFMA R22, R23, R33, R16 ;  /* 0x0000002117167223 */ /* 0x000fe20000000010 */
[C---:B---3--:R-:W-:Y:S02]  /*18d0*/  FFMA R16, R12.reuse, R14, R17 ;  /* 0x0000000e0c107223 */ /* 0x048fe40000000011 */
[C---:B--2---:R-:W-:Y:S01]  /*18e0*/  FFMA R14, R12.reuse, R37, R32 ;  /* 0x000000250c0e7223 */ /* 0x044fe20000000020 */
[C---:B------:R-:W-:Y:S01]  /*18f0*/  FFMA R15, R12.reuse, R15, R26 ;  /* 0x0000000f0c0f7223 */ /* 0x040fe2000000001a */
[----:B------:R-:W-:-:S07]  /*1900*/  FFMA R12, R12, R25, R22 ;  /* 0x000000190c0c7223 */ /* 0x000fce0000000016 */
.L_x_307:
[----:B------:R-:W-:Y:S05]  /*1910*/  BSYNC.RECONVERGENT B1 ;  /* 0x0000000000017941 */ /* 0x000fea0003800200 */
.L_x_306:
[----:B------:R-:W-:Y:S02]  /*1920*/  MOV R17, RZ ;  /* 0x000000ff00117202 */ /* 0x000fe40000000f00 */
[----:B------:R-:W-:Y:S01]  /*1930*/  CS2R R20, SRZ ;  /* 0x0000000000147805 */ /* 0x000fe2000001ff00 */
[----:B------:R-:W-:Y:S01]  /*1940*/  IMAD.MOV.U32 R22, RZ, RZ, RZ ;  /* 0x000000ffff167224 */ /* 0x000fe200078e00ff */
[----:B------:R-:W-:Y:S06]  /*1950*/  @P2 BRA `(.L_x_308) ;  /* 0x0000002000102947 */ /* 0x000fec0003800000 */
[----:B------:R-:W-:Y:S01]  /*1960*/  FFMA R24, R13, R18, -0.5 ;  /* 0xbf0000000d187423 */ /* 0x000fe20000000012 */
[----:B------:R-:W-:Y:S01]  /*1970*/  FFMA R23, R10, R19, -0.5 ;  /* 0xbf0000000a177423 */ /* 0x000fe20000000013 */
[----:B------:R-:W0:Y:S01]  /*1980*/  LDCU.64 UR6, c[0x0][0x390] ;  /* 0x00007200ff0677ac */ /* 0x000e220008000a00 */
[----:B------:R-:W-:Y:S01]  /*1990*/  IMAD.MOV.U32 R31, RZ, RZ, RZ ;  /* 0x000000ffff1f7224 */ /* 0x000fe200078e00ff */
        /* <DEDUP_REMOVED lines=19> */
[----:B------:R-:W-:Y:S02]  /*1ad0*/  HFMA2 R22, -RZ, RZ, 0, 0 ;  /* 0x00000000ff167431 */ /* 0x000fe400000001ff */
[----:B--2---:R-:W-:-:S04]  /*1ae0*/  @P4 IMAD.WIDE R20, R27, 0x4, R20 ;  /* 0x000000041b144825 */ /* 0x004fc800078e0214 */
[----:B---3--:R-:W-:Y:S01]  /*1af0*/  @P1 IMAD.WIDE R18, R25, 0x4, R18 ;  /* 0x0000000419121825 */ /* 0x008fe200078e0212 */
[----:B------:R-:W2:Y:S01]  /*1b00*/  @P4 LDG.E.CONSTANT R22, desc[UR4][R20.64] ;  /* 0x0000000414164981 */ /* 0x000ea2000c1e9900 */
[----:B------:R-:W-:-:S03]  /*1b10*/  MOV R33, RZ ;  /* 0x000000ff00217202 */ /* 0x000fc60000000f00 */
[----:B------:R-:W3:Y:S01]  /*1b20*/  @P1 LDG.E.CONSTANT R31, desc[UR4][R18.64] ;  /* 0x00000004121f1981 */ /* 0x000ee2000c1e9900 */
[----:B------:R-:W-:Y:S01]  /*1b30*/  HFMA2 R34, -RZ, RZ, 0, 0 ;  /* 0x00000000ff227431 */ /* 0x000fe200000001ff */
[----:B------:R-:W-:Y:S02]  /*1b40*/  CS2R R28, SRZ ;  /* 0x00000000001c7805 */ /* 0x000fe4000001ff00 */
[----:B------:R-:W-:Y:S01]  /*1b50*/  CS2R R26, SRZ ;  /* 0x00000000001a7805 */ /* 0x000fe2000001ff00 */
[----:B------:R-:W4:Y:S04]  /*1b60*/  @P4 LDG.E.CONSTANT R33, desc[UR4][R20.64+0x4] ;  /* 0x0000040414214981 */ /* 0x000f28000c1e9900 */
[----:B------:R-:W5:Y:S04]  /*1b70*/  @P1 LDG.E.CONSTANT R29, desc[UR4][R18.64+0x4] ;  /* 0x00000404121d1981 */ /* 0x000f68000c1e9900 */
[----:B------:R-:W5:Y:S04]  /*1b80*/  @P4 LDG.E.CONSTANT R34, desc[UR4][R20.64+0x8] ;  /* 0x0000080414224981 */ /* 0x000f68000c1e9900 */
[----:B------:R-:W5:Y:S04]  /*1b90*/  @P4 LDG.E.CONSTANT R26, desc[UR4][R20.64+0xc] ;  /* 0x00000c04141a4981 */ /* 0x000f68000c1e9900 */
[----:B------:R-:W5:Y:S04]  /*1ba0*/  @P1 LDG.E.CONSTANT R27, desc[UR4][R18.64+0xc] ;  /* 0x00000c04121b1981 */ /* 0x000f68000c1e9900 */
[----:B------:R0:W5:Y:S01]  /*1bb0*/  @P1 LDG.E.CONSTANT R28, desc[UR4][R18.64+0x8] ;  /* 0x00000804121c1981 */ /* 0x000162000c1e9900 */
[----:B------:R-:W1:Y:S01]  /*1bc0*/  F2I.FLOOR.NTZ R30, R23 ;  /* 0x00000017001e7305 */ /* 0x000e620000207100 */
[----:B------:R-:W-:-:S02]  /*1bd0*/  ISETP.LT.OR P1, PT, R32, -0x1, !P2 ;  /* 0xffffffff2000780c */ /* 0x000fc40005721670 */
[----:B------:R-:W-:Y:S02]  /*1be0*/  IADD3 R32, PT, PT, R32, 0x1, RZ ;  /* 0x0000000120207810 */ /* 0x000fe40007ffe0ff */
[----:B------:R-:W-:Y:S02]  /*1bf0*/  I2FP.F32.S32 R35, R17 ;  /* 0x0000001100237245 */ /* 0x000fe40000201400 */
[----:B------:R-:W-:Y:S02]  /*1c00*/  ISETP.GE.OR P1, PT, R32, UR7, P1 ;  /* 0x0000000720007c0c */ /* 0x000fe40008f26670 */
[----:B-1----:R-:W-:Y:S02]  /*1c10*/  I2FP.F32.S32 R36, R30 ;  /* 0x0000001e00247245 */ /* 0x002fe40000201400 */
[----:B------:R-:W-:-:S03]  /*1c20*/  ISETP.LT.OR P0, PT, R30, -0x1, !P0 ;  /* 0xffffffff1e00780c */ /* 0x000fc60004701670 */
[----:B------:R-:W-:Y:S01]  /*1c30*/  FADD R25, R23, -R36 ;  /* 0x8000002417197221 */ /* 0x000fe20000000000 */
[----:B------:R-:W-:Y:S02]  /*1c40*/  VIADD R36, R30, 0x1 ;  /* 0x000000011e247836 */ /* 0x000fe40000000000 */
[----:B------:R-:W-:Y:S01]  /*1c50*/  FADD R24, R24, -R35 ;  /* 0x8000002318187221 */ /* 0x000fe20000000000 */
[----:B------:R-:W-:Y:S02]  /*1c60*/  FADD R32, -R25, 1 ;  /* 0x3f80000019207421 */ /* 0x000fe40000000100 */
[----:B------:R-:W1:Y:S01]  /*1c70*/  @!P1 LDC R35, c[0x0][0x398] ;  /* 0x0000e600ff239b82 */ /* 0x000e620000000800 */
[----:B------:R-:W-:Y:S01]  /*1c80*/  ISETP.GE.OR P0, PT, R36, UR7, P0 ;  /* 0x0000000724007c0c */ /* 0x000fe20008706670 */
[C---:B------:R-:W-:Y:S01]  /*1c90*/  FADD R23, -R24.reuse, 1 ;  /* 0x3f80000018177421 */ /* 0x040fe20000000100 */
[----:B0-----:R-:W-:-:S03]  /*1ca0*/  FMUL R19, R24, R32 ;  /* 0x0000002018137220 */ /* 0x001fc60000400000 */
[----:B------:R-:W-:Y:S01]  /*1cb0*/  FMUL R32, R23, R32 ;  /* 0x0000002017207220 */ /* 0x000fe20000400000 */
[----:B--2---:R-:W-:-:S04]  /*1cc0*/  FMUL R21, R19, R22 ;  /* 0x0000001613157220 */ /* 0x004fc80000400000 */
[----:B---3--:R-:W-:-:S03]  /*1cd0*/  FFMA R22, R32, R31, R21 ;  /* 0x0000001f20167223 */ /* 0x008fc60000000015 */
[----:B------:R-:W0:Y:S01]  /*1ce0*/  @!P0 LDC R31, c[0x0][0x398] ;  /* 0x0000e600ff1f8b82 */ /* 0x000e220000000800 */
[----:B----4-:R-:W-:-:S04]  /*1cf0*/  FMUL R33, R19, R33 ;  /* 0x0000002113217220 */ /* 0x010fc80000400000 */
[----:B-----5:R-:W-:-:S03]  /*1d00*/  FFMA R29, R32, R29, R33 ;  /* 0x0000001d201d7223 */ /* 0x020fc60000000021 */
[----:B------:R-:W2:Y:S01]  /*1d10*/  @!P1 LDC.64 R20, c[0x0][0x380] ;  /* 0x0000e000ff149b82 */ /* 0x000ea20000000a00 */
[C---:B------:R-:W-:Y:S01]  /*1d20*/  FMUL R37, R19.reuse, R34 ;  /* 0x0000002213257220 */ /* 0x040fe20000400000 */
[----:B------:R-:W-:-:S06]  /*1d30*/  FMUL R33, R19, R26 ;  /* 0x0000001a13217220 */ /* 0x000fcc0000400000 */
[----:B------:R-:W3:Y:S01]  /*1d40*/  @!P0 LDC.64 R18, c[0x0][0x380] ;  /* 0x0000e000ff128b82 */ /* 0x000ee20000000a00 */
[----:B-1----:R-:W-:Y:S02]  /*1d50*/  @!P1 IMAD R26, R30, R35, R35 ;  /* 0x000000231e1a9224 */ /* 0x002fe400078e0223 */
[----:B------:R-:W-:-:S03]  /*1d60*/  FFMA R27, R32, R27, R33 ;  /* 0x0000001b201b7223 */ /* 0x000fc60000000021 */
[----:B------:R-:W-:Y:S01]  /*1d70*/  @!P1 IADD3 R26, PT, PT, R17, R26, RZ ;  /* 0x0000001a111a9210 */ /* 0x000fe20007ffe0ff */
[----:B0-----:R-:W-:-:S03]  /*1d80*/  @!P0 IMAD R30, R30, R31, R31 ;  /* 0x0000001f1e1e8224 */ /* 0x001fc600078e021f */
[----:B------:R-:W-:Y:S02]  /*1d90*/  @!P1 SHF.L.U32 R31, R26, 0x2, RZ ;  /* 0x000000021a1f9819 */ /* 0x000fe400000006ff */
[----:B------:R-:W-:Y:S01]  /*1da0*/  @!P0 IADD3 R33, PT, PT, R17, R30, RZ ;  /* 0x0000001e11218210 */ /* 0x000fe20007ffe0ff */
[----:B------:R-:W-:Y:S01]  /*1db0*/  IMAD.MOV.U32 R17, RZ, RZ, RZ ;  /* 0x000000ffff117224 */ /* 0x000fe200078e00ff */
[----:B------:R-:W-:Y:S01]  /*1dc0*/  MOV R26, RZ ;  /* 0x000000ff001a7202 */ /* 0x000fe20000000f00 */
[----:B--2---:R-:W-:Y:S01]  /*1dd0*/  @!P1 IMAD.WIDE R20, R31, 0x4, R20 ;  /* 0x000000041f149825 */ /* 0x004fe200078e0214 */
[----:B------:R-:W-:Y:S02]  /*1de0*/  @!P0 LEA R33, R33, 0x4, 0x2 ;  /* 0x0000000421218811 */ /* 0x000fe400078e10ff */
[----:B------:R-:W-:Y:S01]  /*1df0*/  CS2R R30, SRZ ;  /* 0x00000000001e7805 */ /* 0x000fe2000001ff00 */
[----:B------:R-:W-:Y:S02]  /*1e00*/  HFMA2 R35, -RZ, RZ, 0, 0 ;  /* 0x00000000ff237431 */ /* 0x000fe400000001ff */
[----:B------:R-:W-:Y:S01]  /*1e10*/  FFMA R28, R32, R28, R37 ;  /* 0x0000001c201c7223 */ /* 0x000fe20000000025 */
[----:B------:R-:W-:Y:S01]  /*1e20*/  MOV R34, RZ ;  /* 0x000000ff00227202 */ /* 0x000fe20000000f00 */
[----:B------:R-:W2:Y:S01]  /*1e30*/  @!P1 LDG.E.CONSTANT R17, desc[UR4][R20.64+0x8] ;  /* 0x0000080414119981 */ /* 0x000ea2000c1e9900 */
[----:B---3--:R-:W-:Y:S01]  /*1e40*/  @!P0 IMAD.WIDE R18, R33, 0x4, R18 ;  /* 0x0000000421128825 */ /* 0x008fe200078e0212 */
[----:B------:R-:W-:-:S02]  /*1e50*/  CS2R R32, SRZ ;  /* 0x0000000000207805 */ /* 0x000fc4000001ff00 */
[----:B------:R-:W3:Y:S04]  /*1e60*/  @!P1 LDG.E.CONSTANT R31, desc[UR4][R20.64] ;  /* 0x00000004141f9981 */ /* 0x000ee8000c1e9900 */
[----:B------:R-:W4:Y:S04]  /*1e70*/  @!P1 LDG.E.CONSTANT R30, desc[UR4][R20.64+0x4] ;  /* 0x00000404141e9981 */ /* 0x000f28000c1e9900 */
[----:B------:R-:W5:Y:S04]  /*1e80*/  @!P1 LDG.E.CONSTANT R26, desc[UR4][R20.64+0xc] ;  /* 0x00000c04141a9981 */ /* 0x000f68000c1e9900 */
[----:B------:R-:W5:Y:S04]  /*1e90*/  @!P0 LDG.E.CONSTANT R35, desc[UR4][R18.64] ;  /* 0x0000000412238981 */ /* 0x000f68000c1e9900 */
[----:B------:R-:W5:Y:S04]  /*1ea0*/  @!P0 LDG.E.CONSTANT R34, desc[UR4][R18.64+0x4] ;  /* 0x0000040412228981 */ /* 0x000f68000c1e9900 */
[----:B------:R-:W5:Y:S04]  /*1eb0*/  @!P0 LDG.E.CONSTANT R33, desc[UR4][R18.64+0x8] ;  /* 0x0000080412218981 */ /* 0x000f68000c1e9900 */
[----:B------:R-:W5:Y:S01]  /*1ec0*/  @!P0 LDG.E.CONSTANT R32, desc[UR4][R18.64+0xc] ;  /* 0x00000c0412208981 */ /* 0x000f62000c1e9900 */
[----:B------:R-:W-:Y:S01]  /*1ed0*/  FMUL R23, R25, R23 ;  /* 0x0000001719177220 */ /* 0x000fe20000400000 */
[----:B------:R-:W-:-:S03]  /*1ee0*/  FMUL R24, R24, R25 ;  /* 0x0000001918187220 */ /* 0x000fc60000400000 */
[C---:B--2---:R-:W-:Y:S01]  /*1ef0*/  FFMA R28, R23.reuse, R17, R28 ;  /* 0x00000011171c7223 */ /* 0x044fe2000000001c */
[C---:B---3--:R-:W-:Y:S01]  /*1f00*/  FFMA R31, R23.reuse, R31, R22 ;  /* 0x0000001f171f7223 */ /* 0x048fe20000000016 */
[C---:B----4-:R-:W-:Y:S01]  /*1f10*/  FFMA R29, R23.reuse, R30, R29 ;  /* 0x0000001e171d7223 */ /* 0x050fe2000000001d */
[----:B-----5:R-:W-:Y:S02]  /*1f20*/  FFMA R27, R23, R26, R27 ;  /* 0x0000001a171b7223 */ /* 0x020fe4000000001b */
[C---:B------:R-:W-:Y:S01]  /*1f30*/  FFMA R17, R24.reuse, R35, R31 ;  /* 0x0000002318117223 */ /* 0x040fe2000000001f */
[C---:B------:R-:W-:Y:S01]  /*1f40*/  FFMA R20, R24.reuse, R34, R29 ;  /* 0x0000002218147223 */ /* 0x040fe2000000001d */
[C---:B------:R-:W-:Y:S01]  /*1f50*/  FFMA R21, R24.reuse, R33, R28 ;  /* 0x0000002118157223 */ /* 0x040fe2000000001c */
[----:B------:R-:W-:Y:S01]  /*1f60*/  FFMA R22, R24, R32, R27 ;  /* 0x0000002018167223 */ /* 0x000fe2000000001b */
[----:B------:R-:W-:Y:S06]  /*1f70*/  BRA `(.L_x_308) ;  /* 0x0000001800887947 */ /* 0x000fec0003800000 */
.L_x_301:
[----:B------:R-:W-:Y:S01]  /*1f80*/  FMUL R0, R0, 0.70700001716613769531 ;  /* 0x3f34fdf400007820 */ /* 0x000fe20000400000 */
[----:B------:R-:W-:Y:S01]  /*1f90*/  FSETP.GT.AND P2, PT, R2, 1, PT ;  /* 0x3f8000000200780b */ /* 0x000fe20003f44000 */
[----:B------:R-:W-:Y:S01]  /*1fa0*/  FMUL R5, R4, 0.70700001716613769531 ;  /* 0x3f34fdf404057820 */ /* 0x000fe20000400000 */
[----:B------:R-:W-:Y:S01]  /*1fb0*/  BSSY.RECONVERGENT B1, `(.L_x_309) ;  /* 0x000006f000017945 */ /* 0x000fe20003800200 */
[--C-:B------:R-:W-:Y:S01]  /*1fc0*/  FADD R7, -R0, R3.reuse ;  /* 0x0000000300077221 */ /* 0x100fe20000000100 */
[----:B------:R-:W-:Y:S01]  /*1fd0*/  FSETP.LT.OR P2, PT, R2, RZ, P2 ;  /* 0x000000ff0200720b */ /* 0x000fe20001741400 */
[----:B------:R-:W-:Y:S01]  /*1fe0*/  FADD R19, R0, R3 ;  /* 0x0000000300137221 */ /* 0x000fe20000000000 */
[C-C-:B------:R-:W-:Y:S01]  /*1ff0*/  FADD R12, R5.reuse, R2.reuse ;  /* 0x00000002050c7221 */ /* 0x140fe20000000000 */
[----:B------:R-:W-:Y:S01]  /*2000*/  FADD R18, -R5, R2 ;  /* 0x0000000205127221 */ /* 0x000fe20000000100 */
[----:B------:R-:W-:Y:S01]  /*2010*/  FSETP.GT.AND P4, PT, R7, 1, PT ;  /* 0x3f8000000700780b */ /* 0x000fe20003f84000 */
[----:B------:R-:W-:Y:S01]  /*2020*/  HFMA2 R8, -RZ, RZ, 0, 0 ;  /* 0x00000000ff087431 */ /* 0x000fe200000001ff */
[----:B------:R-:W-:-:S02]  /*2030*/  FSETP.GT.AND P3, PT, R19, 1, PT ;  /* 0x3f8000001300780b */ /* 0x000fc40003f64000 */
[----:B------:R-:W-:Y:S02]  /*2040*/  FSETP.LT.OR P4, PT, R3, R0, P4 ;  /* 0x000000000300720b */ /* 0x000fe40002781400 */
[----:B------:R-:W-:Y:S02]  /*2050*/  FSETP.GEU.AND P0, PT, R5, -R2, PT ;  /* 0x800000020500720b */ /* 0x000fe40003f0e000 */
[----:B------:R-:W-:Y:S02]  /*2060*/  PLOP3.LUT P4, PT, P2, P4, PT, 0xf8, 0x8f ;  /* 0x00000000008f781c */ /* 0x000fe40001789f70 */
[----:B------:R-:W-:Y:S02]  /*2070*/  FSETP.GEU.AND P1, PT, R2, R5, PT ;  /* 0x000000050200720b */ /* 0x000fe40003f2e000 */
[-C--:B------:R-:W-:Y:S02]  /*2080*/  FMNMX R4, R12, R3.reuse, !PT ;  /* 0x000000030c047209 */ /* 0x080fe40007800000 */
[----:B------:R-:W-:-:S02]  /*2090*/  FMNMX R5, R18, R3, !PT ;  /* 0x0000000312057209 */ /* 0x000fc40007800000 */
[----:B------:R-:W-:Y:S01]  /*20a0*/  FSETP.LT.OR P3, PT, R0, -R3, P3 ;  /* 0x800000030000720b */ /* 0x000fe20001f61400 */
[----:B------:R-:W-:Y:S01]  /*20b0*/  IMAD.MOV.U32 R0, RZ, RZ, RZ ;  /* 0x000000ffff007224 */ /* 0x000fe200078e00ff */
[----:B------:R-:W-:Y:S02]  /*20c0*/  FSETP.GT.OR P0, PT, R4, 1, !P0 ;  /* 0x3f8000000400780b */ /* 0x000fe40004704400 */
[----:B------:R-:W-:Y:S02]  /*20d0*/  FSETP.GT.OR P1, PT, R5, 1, !P1 ;  /* 0x3f8000000500780b */ /* 0x000fe40004f24400 */
[----:B------:R-:W-:Y:S02]  /*20e0*/  CS2R R4, SRZ ;  /* 0x0000000000047805 */ /* 0x000fe4000001ff00 */
[----:B------:R-:W-:Y:S01]  /*20f0*/  PLOP3.LUT P2, PT, P2, P3, PT, 0xf8, 0x8f ;  /* 0x00000000008f781c */ /* 0x000fe20001747f70 */
[----:B------:R-:W-:-:S12]  /*2100*/  @P4 BRA `(.L_x_310) ;  /* 0x0000000400644947 */ /* 0x000fd80003800000 */
[----:B------:R-:W-:Y:S01]  /*2110*/  FFMA R17, R13, R2, -0.5 ;  /* 0xbf0000000d117423 */ /* 0x000fe20000000002 */
[----:B------:R-:W-:Y:S01]  /*2120*/  FFMA R16, R10, R7, -0.5 ;  /* 0xbf0000000a107423 */ /* 0x000fe20000000007 */
[----:B------:R-:W0:Y:S01]  /*2130*/  LDCU.64 UR6, c[0x0][0x390] ;  /* 0x00007200ff0677ac */ /* 0x000e220008000a00 */
[----:B------:R-:W-:Y:S01]  /*2140*/  CS2R R20, SRZ ;  /* 0x0000000000147805 */ /* 0x000fe2000001ff00 */
[----:B------:R-:W1:Y:S01]  /*2150*/  F2I.FLOOR.NTZ R0, R17 ;  /* 0x0000001100007305 */ /* 0x000e620000207100 */
[----:B------:R-:W-:-:S07]  /*2160*/  CS2R R22, SRZ ;  /* 0x0000000000167805 */ /* 0x000fce000001ff00 */
        /* <DEDUP_REMOVED lines=10> */
[----:B------:R-:W-:Y:S02]  /*2210*/  ISETP.LT.OR P5, PT, R11, -0x1, !P5 ;  /* 0xffffffff0b00780c */ /* 0x000fe40006fa1670 */
[----:B------:R-:W-:Y:S02]  /*2220*/  PLOP3.LUT P4, PT, P3, P4, PT, 0x80, 0x8 ;  /* 0x000000000008781c */ /* 0x000fe40001f89070 */
[----:B------:R-:W-:-:S02]  /*2230*/  ISETP.GE.OR P5, PT, R25, UR7, P5 ;  /* 0x0000000719007c0c */ /* 0x000fc4000afa6670 */
[----:B------:R-:W-:-:S04]  /*2240*/  ISETP.LT.OR P3, PT, R11, -0x1, !P3 ;  /* 0xffffffff0b00780c */ /* 0x000fc80005f61670 */
[----:B------:R-:W-:Y:S01]  /*2250*/  ISETP.GE.OR P3, PT, R25, UR7, P3 ;  /* 0x0000000719007c0c */ /* 0x000fe20009f66670 */
[----:B------:R-:W0:Y:S08]  /*2260*/  @P6 LDC R4, c[0x0][0x398] ;  /* 0x0000e600ff046b82 */ /* 0x000e300000000800 */
[----:B------:R-:W1:Y:S08]  /*2270*/  @P6 LDC.64 R14, c[0x0][0x380] ;  /* 0x0000e000ff0e6b82 */ /* 0x000e700000000a00 */
[----:B------:R-:W2:Y:S08]  /*2280*/  @P4 LDC R27, c[0x0][0x398] ;  /* 0x0000e600ff1b4b82 */ /* 0x000eb00000000800 */
[----:B------:R-:W3:Y:S01]  /*2290*/  @!P5 LDC R28, c[0x0][0x398] ;  /* 0x0000e600ff1cdb82 */ /* 0x000ee20000000800 */
[----:B0-----:R-:W-:-:S04]  /*22a0*/  @P6 IMAD R4, R11, R4, R0 ;  /* 0x000000040b046224 */ /* 0x001fc800078e0200 */
[----:B------:R-:W-:-:S03]  /*22b0*/  @P6 IMAD.SHL.U32 R5, R4, 0x4, RZ ;  /* 0x0000000404056824 */ /* 0x000fc600078e00ff */
[----:B------:R-:W0:Y:S01]  /*22c0*/  @P4 LDC.64 R6, c[0x0][0x380] ;  /* 0x0000e000ff064b82 */ /* 0x000e220000000a00 */
[----:B-1----:R-:W-:Y:S01]  /*22d0*/  @P6 IMAD.WIDE R14, R5, 0x4, R14 ;  /* 0x00000004050e6825 */ /* 0x002fe200078e020e */
[----:B------:R-:W-:Y:S02]  /*22e0*/  CS2R R32, SRZ ;  /* 0x0000000000207805 */ /* 0x000fe4000001ff00 */
[----:B------:R-:W-:Y:S02]  /*22f0*/  CS2R R30, SRZ ;  /* 0x00000000001e7805 */ /* 0x000fe4000001ff00 */
[----:B------:R-:W4:Y:S02]  /*2300*/  @P6 LDG.E.CONSTANT R20, desc[UR4][R14.64] ;  /* 0x000000040e146981 */ /* 0x000f24000c1e9900 */
[----:B------:R-:W1:Y:S01]  /*2310*/  @!P3 LDC R26, c[0x0][0x398] ;  /* 0x0000e600ff1abb82 */ /* 0x000e620000000800 */
[----:B--2---:R-:W-:Y:S01]  /*2320*/  @P4 IMAD R27, R11, R27, R24 ;  /* 0x0000001b0b1b4224 */ /* 0x004fe200078e0218 */
[----:B------:R-:W2:Y:S04]  /*2330*/  @P6 LDG.E.CONSTANT R23, desc[UR4][R14.64+0x4] ;  /* 0x000004040e176981 */ /* 0x000ea8000c1e9900 */
[----:B------:R-:W-:Y:S01]  /*2340*/  @P4 SHF.L.U32 R27, R27, 0x2, RZ ;  /* 0x000000021b1b4819 */ /* 0x000fe200000006ff */
[----:B------:R-:W5:Y:S01]  /*2350*/  @P6 LDG.E.CONSTANT R22, desc[UR4][R14.64+0x8] ;  /* 0x000008040e166981 */ /* 0x000f62000c1e9900 */
[----:B------:R-:W1:Y:S01]  /*2360*/  @!P5 LDC.64 R8, c[0x0][0x380] ;  /* 0x0000e000ff08db82 */ /* 0x000e620000000a00 */
[----:B---3--:R-:W-:-:S02]  /*2370*/  @!P5 IMAD R28, R25, R28, R0 ;  /* 0x0000001c191cd224 */ /* 0x008fc400078e0200 */
[----:B------:R3:W5:Y:S03]  /*2380*/  @P6 LDG.E.CONSTANT R21, desc[UR4][R14.64+0xc] ;  /* 0x00000c040e156981 */ /* 0x000766000c1e9900 */
[----:B------:R-:W-:Y:S02]  /*2390*/  @!P5 SHF.L.U32 R29, R28, 0x2, RZ ;  /* 0x000000021c1dd819 */ /* 0x000fe400000006ff */
[----:B------:R-:W3:Y:S01]  /*23a0*/  @!P3 LDC.64 R4, c[0x0][0x380] ;  /* 0x0000e000ff04bb82 */ /* 0x000ee20000000a00 */
[----:B0-----:R-:W-:-:S04]  /*23b0*/  @P4 IMAD.WIDE R6, R27, 0x4, R6 ;  /* 0x000000041b064825 */ /* 0x001fc800078e0206 */
[----:B-1----:R-:W-:Y:S01]  /*23c0*/  @!P3 IMAD R28, R25, R26, R24 ;  /* 0x0000001a191cb224 */ /* 0x002fe200078e0218 */
[----:B------:R-:W-:Y:S02]  /*23d0*/  CS2R R24, SRZ ;  /* 0x0000000000187805 */ /* 0x000fe4000001ff00 */
[----:B------:R-:W-:-:S04]  /*23e0*/  CS2R R26, SRZ ;  /* 0x00000000001a7805 */ /* 0x000fc8000001ff00 */
[----:B------:R-:W4:Y:S01]  /*23f0*/  @P4 LDG.E.CONSTANT R24, desc[UR4][R6.64] ;  /* 0x0000000406184981 */ /* 0x000f22000c1e9900 */
[----:B------:R-:W-:Y:S01]  /*2400*/  @!P5 IMAD.WIDE R8, R29, 0x4, R8 ;  /* 0x000000041d08d825 */ /* 0x000fe200078e0208 */
[----:B------:R-:W-:Y:S02]  /*2410*/  @!P3 SHF.L.U32 R29, R28, 0x2, RZ ;  /* 0x000000021c1db819 */ /* 0x000fe400000006ff */
[----:B------:R-:W2:Y:S04]  /*2420*/  @P4 LDG.E.CONSTANT R25, desc[UR4][R6.64+0x4] ;  /* 0x0000040406194981 */ /* 0x000ea8000c1e9900 */
[----:B------:R-:W5:Y:S04]  /*2430*/  @P4 LDG.E.CONSTANT R26, desc[UR4][R6.64+0x8] ;  /* 0x00000804061a4981 */ /* 0x000f68000c1e9900 */
[----:B------:R0:W5:Y:S01]  /*2440*/  @P4 LDG.E.CONSTANT R27, desc[UR4][R6.64+0xc] ;  /* 0x00000c04061b4981 */ /* 0x000162000c1e9900 */
[----:B---3--:R-:W-:Y:S01]  /*2450*/  @!P3 IMAD.WIDE R4, R29, 0x4, R4 ;  /* 0x000000041d04b825 */ /* 0x008fe200078e0204 */
[----:B------:R-:W-:-:S02]  /*2460*/  CS2R R28, SRZ ;  /* 0x00000000001c7805 */ /* 0x000fc4000001ff00 */
        /* <DEDUP_REMOVED lines=13> */
[C---:B0-----:R-:W-:Y:S02]  /*2540*/  FADD R7, -R11.reuse, 1 ;  /* 0x3f8000000b077421 */ /* 0x041fe40000000100 */
[C---:B------:R-:W-:Y:S02]  /*2550*/  FADD R6, -R0.reuse, 1 ;  /* 0x3f80000000067421 */ /* 0x040fe40000000100 */
[C---:B-1----:R-:W-:Y:S01]  /*2560*/  FMUL R9, R0.reuse, R7 ;  /* 0x0000000700097220 */ /* 0x042fe20000400000 */
[----:B------:R-:W-:Y:S01]  /*2570*/  FMUL R8, R0, R11 ;  /* 0x0000000b00087220 */ /* 0x000fe20000400000 */
[----:B------:R-:W-:Y:S01]  /*2580*/  FMUL R0, R11, R6 ;  /* 0x000000060b007220 */ /* 0x000fe20000400000 */
[----:B------:R-:W-:Y:S01]  /*2590*/  FMUL R7, R6, R7 ;  /* 0x0000000706077220 */ /* 0x000fe20000400000 */
[C---:B----4-:R-:W-:Y:S01]  /*25a0*/  FMUL R24, R9.reuse, R24 ;  /* 0x0000001809187220 */ /* 0x050fe20000400000 */
[C---:B--2---:R-:W-:Y:S01]  /*25b0*/  FMUL R4, R9.reuse, R25 ;  /* 0x0000001909047220 */ /* 0x044fe20000400000 */
[----:B-----5:R-:W-:-:S02]  /*25c0*/  FMUL R11, R9, R26 ;  /* 0x0000001a090b7220 */ /* 0x020fc40000400000 */
[----:B------:R-:W-:Y:S01]  /*25d0*/  FFMA R5, R7, R20, R24 ;  /* 0x0000001407057223 */ /* 0x000fe20000000018 */
[----:B------:R-:W-:Y:S01]  /*25e0*/  FMUL R6, R9, R27 ;  /* 0x0000001b09067220 */ /* 0x000fe20000400000 */
[C---:B------:R-:W-:Y:S01]  /*25f0*/  FFMA R23, R7.reuse, R23, R4 ;  /* 0x0000001707177223 */ /* 0x040fe20000000004 */
[C---:B------:R-:W-:Y:S02]  /*2600*/  FFMA R22, R7.reuse, R22, R11 ;  /* 0x0000001607167223 */ /* 0x040fe4000000000b */
[----:B------:R-:W-:Y:S01]  /*2610*/  FFMA R21, R7, R21, R6 ;  /* 0x0000001507157223 */ /* 0x000fe20000000006 */
[C---:B---3--:R-:W-:Y:S01]  /*2620*/  FFMA R5, R0.reuse, R33, R5 ;  /* 0x0000002100057223 */ /* 0x048fe20000000005 */
[C---:B------:R-:W-:Y:S01]  /*2630*/  FFMA R23, R0.reuse, R32, R23 ;  /* 0x0000002000177223 */ /* 0x040fe20000000017 */
[C---:B------:R-:W-:Y:S01]  /*2640*/  FFMA R22, R0.reuse, R31, R22 ;  /* 0x0000001f00167223 */ /* 0x040fe20000000016 */
[----:B------:R-:W-:Y:S01]  /*2650*/  FFMA R21, R0, R30, R21 ;  /* 0x0000001e00157223 */ /* 0x000fe20000000015 */
[C---:B------:R-:W-:Y:S01]  /*2660*/  FFMA R5, R8.reuse, R29, R5 ;  /* 0x0000001d08057223 */ /* 0x040fe20000000005 */
[C---:B------:R-:W-:Y:S01]  /*2670*/  FFMA R0, R8.reuse, R28, R23 ;  /* 0x0000001c08007223 */ /* 0x040fe20000000017 */
[C---:B------:R-:W-:Y:S01]  /*2680*/  FFMA R4, R8.reuse, R15, R22 ;  /* 0x0000000f08047223 */ /* 0x040fe20000000016 */
[----:B------:R-:W-:-:S07]  /*2690*/  FFMA R8, R8, R14, R21 ;  /* 0x0000000e08087223 */ /* 0x000fce0000000015 */
.L_x_310:
[----:B------:R-:W-:Y:S05]  /*26a0*/  BSYNC.RECONVERGENT B1 ;  /* 0x0000000000017941 */ /* 0x000fea0003800200 */
.L_x_309:
[----:B------:R-:W-:Y:S01]  /*26b0*/  BSSY.RECONVERGENT B1, `(.L_x_311) ;  /* 0x0000066000017945 */ /* 0x000fe20003800200 */
[----:B------:R-:W-:Y:S01]  /*26c0*/  CS2R R6, SRZ ;  /* 0x0000000000067805 */ /* 0x000fe2000001ff00 */
[----:B------:R-:W-:Y:S01]  /*26d0*/  IMAD.MOV.U32 R9, RZ, RZ, RZ ;  /* 0x000000ffff097224 */ /* 0x000fe200078e00ff */
[----:B------:R-:W-:Y:S01]  /*26e0*/  MOV R11, RZ ;  /* 0x000000ff000b7202 */ /* 0x000fe20000000f00 */
[----:B------:R-:W-:Y:S06]  /*26f0*/  @P0 BRA `(.L_x_312) ;  /* 0x0000000400840947 */ /* 0x000fec0003800000 */
[----:B------:R-:W-:Y:S01]  /*2700*/  FFMA R25, R13, R12, -0.5 ;  /* 0xbf0000000d197423 */ /* 0x000fe2000000000c */
[----:B------:R-:W-:Y:S01]  /*2710*/  FFMA R23, R10, R3, -0.5 ;  /* 0xbf0000000a177423 */ /* 0x000fe20000000003 */
[----:B------:R-:W0:Y:S01]  /*2720*/  LDCU.64 UR6, c[0x0][0x390] ;  /* 0x00007200ff0677ac */ /* 0x000e220008000a00 */
[----:B------:R-:W-:Y:S01]  /*2730*/  HFMA2 R26, -RZ, RZ, 0, 0 ;  /* 0x00000000ff1a7431 */ /* 0x000fe200000001ff */
[----:B------:R-:W-:Y:S01]  /*2740*/  MOV R11, RZ ;  /* 0x000000ff000b7202 */ /* 0x000fe20000000f00 */
[----:B------:R-:W0:Y:S01]  /*2750*/  F2I.FLOOR.NTZ R22, R23 ;  /* 0x0000001700167305 */ /* 0x000e220000207100 */
[----:B------:R-:W-:-:S07]  /*2760*/  IMAD.MOV.U32 R24, RZ, RZ, RZ ;  /* 0x000000ffff187224 */ /* 0x000fce00078e00ff */
[----:B------:R-:W1:Y:S01]  /*2770*/  F2I.FLOOR.NTZ R25, R25 ;  /* 0x0000001900197305 */ /* 0x000e620000207100 */
[C---:B0-----:R-:W-:Y:S02]  /*2780*/  ISETP.GE.AND P0, PT, R22.reuse, UR7, PT ;  /* 0x0000000716007c0c */ /* 0x041fe4000bf06270 */
[C---:B------:R-:W-:Y:S02]  /*2790*/  IADD3 R7, PT, PT, R22.reuse, 0x1, RZ ;  /* 0x0000000116077810 */ /* 0x040fe40007ffe0ff */
[----:B------:R-:W-:Y:S02]  /*27a0*/  ISETP.GT.AND P3, PT, R22, -0x1, !P0 ;  /* 0xffffffff1600780c */ /* 0x000fe40004764270 */
[C---:B-1----:R-:W-:Y:S02]  /*27b0*/  ISETP.GE.AND P4, PT, R25.reuse, UR6, PT ;  /* 0x0000000619007c0c */ /* 0x042fe4000bf86270 */
[C---:B------:R-:W-:Y:S02]  /*27c0*/  IADD3 R9, PT, PT, R25.reuse, 0x1, RZ ;  /* 0x0000000119097810 */ /* 0x040fe40007ffe0ff */
[----:B------:R-:W-:-:S02]  /*27d0*/  ISETP.GT.AND P4, PT, R25, -0x1, !P4 ;  /* 0xffffffff1900780c */ /* 0x000fc40006784270 */
[----:B------:R-:W-:Y:S02]  /*27e0*/  ISETP.GE.AND P0, PT, R9, UR6, PT ;  /* 0x0000000609007c0c */ /* 0x000fe4000bf06270 */
[----:B------:R-:W-:Y:S02]  /*27f0*/  PLOP3.LUT P5, PT, P4, P3, PT, 0x80, 0x8 ;  /* 0x000000000008781c */ /* 0x000fe400027a7070 */
[----:B------:R-:W-:Y:S02]  /*2800*/  ISETP.GT.AND P0, PT, R25, -0x2, !P0 ;  /* 0xfffffffe1900780c */ /* 0x000fe40004704270 */
[----:B------:R-:W-:Y:S02]  /*2810*/  ISETP.LT.OR P4, PT, R22, -0x1, !P4 ;  /* 0xffffffff1600780c */ /* 0x000fe40006781670 */
[----:B------:R-:W-:Y:S02]  /*2820*/  PLOP3.LUT P3, PT, P0, P3, PT, 0x80, 0x8 ;  /* 0x000000000008781c */ /* 0x000fe40000767070 */
[----:B------:R-:W-:-:S02]  /*2830*/  ISETP.GE.OR P4, PT, R7, UR7, P4 ;  /* 0x0000000707007c0c */ /* 0x000fc4000a786670 */
[----:B------:R-:W-:-:S03]  /*2840*/  ISETP.LT.OR P0, PT, R22, -0x1, !P0 ;  /* 0xffffffff1600780c */ /* 0x000fc60004701670 */
[----:B------:R-:W0:Y:S01]  /*2850*/  @P5 LDC R6, c[0x0][0x398] ;  /* 0x0000e600ff065b82 */ /* 0x000e220000000800 */
[----:B------:R-:W-:-:S07]  /*2860*/  ISETP.GE.OR P0, PT, R7, UR7, P0 ;  /* 0x0000000707007c0c */ /* 0x000fce0008706670 */
[----:B------:R-:W1:Y:S08]  /*2870*/  @P3 LDC R14, c[0x0][0x398] ;  /* 0x0000e600ff0e3b82 */ /* 0x000e700000000800 */
[----:B------:R-:W2:Y:S08]  /*2880*/  @P5 LDC.64 R20, c[0x0][0x380] ;  /* 0x0000e000ff145b82 */ /* 0x000eb00000000a00 */
[----:B------:R-:W3:Y:S01]  /*2890*/  @!P4 LDC R15, c[0x0][0x398] ;  /* 0x0000e600ff0fcb82 */ /* 0x000ee20000000800 */
[----:B0-----:R-:W-:-:S04]  /*28a0*/  @P5 IMAD R6, R22, R6, R25 ;  /* 0x0000000616065224 */ /* 0x001fc800078e0219 */
[----:B------:R-:W-:-:S03]  /*28b0*/  @P5 IMAD.SHL.U32 R7, R6, 0x4, RZ ;  /* 0x0000000406075824 */ /* 0x000fc600078e00ff */
[----:B------:R-:W0:Y:S01]  /*28c0*/  @!P0 LDC R31, c[0x0][0x398] ;  /* 0x0000e600ff1f8b82 */ /* 0x000e220000000800 */
[----:B-1----:R-:W-:Y:S02]  /*28d0*/  @P3 IMAD R14, R22, R14, R9 ;  /* 0x0000000e160e3224 */ /* 0x002fe400078e0209 */
[----:B------:R-:W-:-:S03]  /*28e0*/  HFMA2 R9, -RZ, RZ, 0, 0 ;  /* 0x00000000ff097431 */ /* 0x000fc600000001ff */
[----:B------:R-:W-:Y:S02]  /*28f0*/  @P3 SHF.L.U32 R27, R14, 0x2, RZ ;  /* 0x000000020e1b3819 */ /* 0x000fe400000006ff */
[----:B------:R-:W1:Y:S01]  /*2900*/  @P3 LDC.64 R16, c[0x0][0x380] ;  /* 0x0000e000ff103b82 */ /* 0x000e620000000a00 */
[----:B--2---:R-:W-:Y:S01]  /*2910*/  @P5 IMAD.WIDE R20, R7, 0x4, R20 ;  /* 0x0000000407145825 */ /* 0x004fe200078e0214 */
[----:B------:R-:W-:-:S04]  /*2920*/  CS2R R28, SRZ ;  /* 0x00000000001c7805 */ /* 0x000fc8000001ff00 */
[----:B------:R-:W2:Y:S01]  /*2930*/  @P5 LDG.E.CONSTANT R9, desc[UR4][R20.64] ;  /* 0x0000000414095981 */ /* 0x000ea2000c1e9900 */
[C---:B---3--:R-:W-:Y:S01]  /*2940*/  @!P4 IMAD R30, R22.reuse, R15, R15 ;  /* 0x0000000f161ec224 */ /* 0x048fe200078e020f */
[----:B------:R-:W3:Y:S02]  /*2950*/  @!P4 LDC.64 R6, c[0x0][0x380] ;  /* 0x0000e000ff06cb82 */ /* 0x000ee40000000a00 */
[----:B------:R-:W4:Y:S04]  /*2960*/  @P5 LDG.E.CONSTANT R11, desc[UR4][R20.64+0x4] ;  /* 0x00000404140b5981 */ /* 0x000f28000c1e9900 */
[----:B------:R-:W5:Y:S02]  /*2970*/  @P5 LDG.E.CONSTANT R26, desc[UR4][R20.64+0x8] ;  /* 0x00000804141a5981 */ /* 0x000f64000c1e9900 */
[----:B------:R-:W3:Y:S01]  /*2980*/  @!P0 LDC.64 R14, c[0x0][0x380] ;  /* 0x0000e000ff0e8b82 */ /* 0x000ee20000000a00 */
[----:B0-----:R-:W-:Y:S01]  /*2990*/  @!P0 IMAD R34, R22, R31, R31 ;  /* 0x0000001f16228224 */ /* 0x001fe200078e021f */
[C---:B------:R-:W-:Y:S01]  /*29a0*/  @!P4 IADD3 R32, PT, PT, R25.reuse, R30, RZ ;  /* 0x0000001e1920c210 */ /* 0x040fe20007ffe0ff */
[----:B------:R-:W-:Y:S01]  /*29b0*/  IMAD.MOV.U32 R30, RZ, RZ, RZ ;  /* 0x000000ffff1e7224 */ /* 0x000fe200078e00ff */
[----:B------:R0:W5:Y:S02]  /*29c0*/  @P5 LDG.E.CONSTANT R24, desc[UR4][R20.64+0xc] ;  /* 0x00000c0414185981 */ /* 0x000164000c1e9900 */
[----:B------:R-:W-:Y:S01]  /*29d0*/  @!P0 IADD3 R33, PT, PT, R25, R34, RZ ;  /* 0x0000002219218210 */ /* 0x000fe20007ffe0ff */
[----:B-1----:R-:W-:Y:S01]  /*29e0*/  @P3 IMAD.WIDE R16, R27, 0x4, R16 ;  /* 0x000000041b103825 */ /* 0x002fe200078e0210 */
[----:B------:R-:W-:-:S02]  /*29f0*/  MOV R27, RZ ;  /* 0x000000ff001b7202 */ /* 0x000fc40000000f00 */
[----:B------:R-:W-:Y:S01]  /*2a00*/  @!P4 SHF.L.U32 R31, R32, 0x2, RZ ;  /* 0x00000002201fc819 */ /* 0x000fe200000006ff */
[----:B------:R-:W-:Y:S01]  /*2a10*/  HFMA2 R32, -RZ, RZ, 0, 0 ;  /* 0x00000000ff207431 */ /* 0x000fe200000001ff */
[----:B------:R-:W-:Y:S01]  /*2a20*/  @!P0 LEA R33, R33, 0x4, 0x2 ;  /* 0x0000000421218811 */ /* 0x000fe200078e10ff */
[----:B------:R-:W2:Y:S01]  /*2a30*/  @P3 LDG.E.CONSTANT R28, desc[UR4][R16.64+0x4] ;  /* 0x00000404101c3981 */ /* 0x000ea2000c1e9900 */
[----:B0-----:R-:W-:-:S03]  /*2a40*/  CS2R R20, SRZ ;  /* 0x0000000000147805 */ /* 0x001fc6000001ff00 */
[----:B------:R-:W4:Y:S01]  /*2a50*/  @P3 LDG.E.CONSTANT R27, desc[UR4][R16.64] ;  /* 0x00000004101b3981 */ /* 0x000f22000c1e9900 */
[----:B---3--:R-:W-:-:S03]  /*2a60*/  @!P4 IMAD.WIDE R6, R31, 0x4, R6 ;  /* 0x000000041f06c825 */ /* 0x008fc600078e0206 */
[----:B------:R-:W3:Y:S01]  /*2a70*/  @P3 LDG.E.CONSTANT R29, desc[UR4][R16.64+0x8] ;  /* 0x00000804101d3981 */ /* 0x000ee2000c1e9900 */
[----:B------:R-:W-:Y:S02]  /*2a80*/  IMAD.MOV.U32 R31, RZ, RZ, RZ ;  /* 0x000000ffff1f7224 */ /* 0x000fe400078e00ff */
[----:B------:R-:W-:Y:S01]  /*2a90*/  @!P0 IMAD.WIDE R14, R33, 0x4, R14 ;  /* 0x00000004210e8825 */ /* 0x000fe200078e020e */
[----:B------:R0:W5:Y:S03]  /*2aa0*/  @P3 LDG.E.CONSTANT R30, desc[UR4][R16.64+0xc] ;  /* 0x00000c04101e3981 */ /* 0x000166000c1e9900 */
[----:B------:R-:W-:Y:S01]  /*2ab0*/  HFMA2 R33, -RZ, RZ, 0, 0 ;  /* 0x00000000ff217431 */ /* 0x000fe200000001ff */
        /* <DEDUP_REMOVED lines=13> */
[----:B------:R-:W-:Y:S02]  /*2b90*/  FADD R23, R23, -R22 ;  /* 0x8000001617177221 */ /* 0x000fe40000000000 */
[----:B------:R-:W-:Y:S02]  /*2ba0*/  FADD R12, -R25, R12 ;  /* 0x0000000c190c7221 */ /* 0x000fe40000000100 */
        /* <DEDUP_REMOVED lines=8> */
[----:B---3--:R-:W-:-:S03]  /*2c30*/  FMUL R29, R22, R29 ;  /* 0x0000001d161d7220 */ /* 0x008fc60000400000 */
        /* <DEDUP_REMOVED lines=13> */
.L_x_312:
[----:B------:R-:W-:Y:S05]  /*2d10*/  BSYNC.RECONVERGENT B1 ;  /* 0x0000000000017941 */ /* 0x000fea0003800200 */
.L_x_311:
[----:B------:R-:W-:Y:S01]  /*2d20*/  BSSY.RECONVERGENT B1, `(.L_x_313) ;  /* 0x0000062000017945 */ /* 0x000fe20003800200 */
[----:B------:R-:W-:Y:S02]  /*2d30*/  MOV R16, RZ ;  /* 0x000000ff00107202 */ /* 0x000fe40000000f00 */
[----:B------:R-:W-:Y:S01]  /*2d40*/  CS2R R14, SRZ ;  /* 0x00000000000e7805 */ /* 0x000fe2000001ff00 */
[----:B------:R-:W-:Y:S01]  /*2d50*/  IMAD.MOV.U32 R12, RZ, RZ, RZ ;  /* 0x000000ffff0c7224 */ /* 0x000fe200078e00ff */
[----:B------:R-:W-:Y:S06]  /*2d60*/  @P2 BRA `(.L_x_314) ;  /* 0x0000000400742947 */ /* 0x000fec0003800000 */
[----:B------:R-:W-:Y:S01]  /*2d70*/  FFMA R22, R13, R2, -0.5 ;  /* 0xbf0000000d167423 */ /* 0x000fe20000000002 */
[----:B------:R-:W-:Y:S01]  /*2d80*/  FFMA R19, R10, R19, -0.5 ;  /* 0xbf0000000a137423 */ /* 0x000fe20000000013 */
[----:B------:R-:W0:Y:S01]  /*2d90*/  LDCU.64 UR6, c[0x0][0x390] ;  /* 0x00007200ff0677ac */ /* 0x000e220008000a00 */
[----:B------:R-:W-:Y:S01]  /*2da0*/  CS2R R24, SRZ ;  /* 0x0000000000187805 */ /* 0x000fe2000001ff00 */
[----:B------:R-:W1:Y:S08]  /*2db0*/  F2I.FLOOR.NTZ R23, R22 ;  /* 0x0000001600177305 */ /* 0x000e700000207100 */
        /* <DEDUP_REMOVED lines=9> */
[----:B------:R-:W-:Y:S02]  /*2e50*/  ISETP.GT.AND P2, PT, R23, -0x2, !P2 ;  /* 0xfffffffe1700780c */ /* 0x000fe40005744270 */
[C---:B------:R-:W-:Y:S02]  /*2e60*/  ISETP.LT.OR P3, PT, R12.reuse, -0x1, !P0 ;  /* 0xffffffff0c00780c */ /* 0x040fe40004761670 */
[----:B------:R-:W-:Y:S02]  /*2e70*/  PLOP3.LUT P0, PT, P2, P5, PT, 0x80, 0x8 ;  /* 0x000000000008781c */ /* 0x000fe4000170b070 */
[----:B------:R-:W-:Y:S02]  /*2e80*/  ISETP.GE.OR P3, PT, R17, UR7, P3 ;  /* 0x0000000711007c0c */ /* 0x000fe40009f66670 */
[----:B------:R-:W-:-:S03]  /*2e90*/  ISETP.LT.OR P2, PT, R12, -0x1, !P2 ;  /* 0xffffffff0c00780c */ /* 0x000fc60005741670 */
[----:B------:R-:W0:Y:S01]  /*2ea0*/  @P4 LDC R16, c[0x0][0x398] ;  /* 0x0000e600ff104b82 */ /* 0x000e220000000800 */
[----:B------:R-:W-:-:S07]  /*2eb0*/  ISETP.GE.OR P2, PT, R17, UR7, P2 ;  /* 0x0000000711007c0c */ /* 0x000fce0009746670 */
[----:B------:R-:W1:Y:S08]  /*2ec0*/  @P0 LDC R26, c[0x0][0x398] ;  /* 0x0000e600ff1a0b82 */ /* 0x000e700000000800 */
[----:B------:R-:W2:Y:S08]  /*2ed0*/  @!P3 LDC R33, c[0x0][0x398] ;  /* 0x0000e600ff21bb82 */ /* 0x000eb00000000800 */
[----:B------:R-:W3:Y:S01]  /*2ee0*/  @P4 LDC.64 R20, c[0x0][0x380] ;  /* 0x0000e000ff144b82 */ /* 0x000ee20000000a00 */
[----:B0-----:R-:W-:-:S05]  /*2ef0*/  @P4 IMAD R16, R12, R16, R23 ;  /* 0x000000100c104224 */ /* 0x001fca00078e0217 */
[----:B------:R-:W-:Y:S02]  /*2f00*/  @P4 SHF.L.U32 R17, R16, 0x2, RZ ;  /* 0x0000000210114819 */ /* 0x000fe400000006ff */
[----:B------:R-:W0:Y:S01]  /*2f10*/  @P0 LDC.64 R14, c[0x0][0x380] ;  /* 0x0000e000ff0e0b82 */ /* 0x000e220000000a00 */
[----:B-1----:R-:W-:Y:S01]  /*2f20*/  @P0 IMAD R31, R12, R26, R23 ;  /* 0x0000001a0c1f0224 */ /* 0x002fe200078e0217 */
[----:B------:R-:W-:-:S04]  /*2f30*/  CS2R R26, SRZ ;  /* 0x00000000001a7805 */ /* 0x000fc8000001ff00 */
[----:B------:R-:W-:Y:S02]  /*2f40*/  @P0 LEA R31, R31, 0x4, 0x2 ;  /* 0x000000041f1f0811 */ /* 0x000fe400078e10ff */
[----:B------:R-:W1:Y:S01]  /*2f50*/  @!P2 LDC R29, c[0x0][0x398] ;  /* 0x0000e600ff1dab82 */ /* 0x000e620000000800 */
[----:B--2---:R-:W-:Y:S02]  /*2f60*/  @!P3 IMAD R28, R12, R33, R33 ;  /* 0x000000210c1cb224 */ /* 0x004fe400078e0221 */
[----:B---3--:R-:W-:-:S03]  /*2f70*/  @P4 IMAD.WIDE R20, R17, 0x4, R20 ;  /* 0x0000000411144825 */ /* 0x008fc600078e0214 */
[----:B------:R-:W-:Y:S02]  /*2f80*/  @!P3 IADD3 R33, PT, PT, R23, R28, RZ ;  /* 0x0000001c1721b210 */ /* 0x000fe40007ffe0ff */
[----:B------:R-:W2:Y:S01]  /*2f90*/  @!P3 LDC.64 R16, c[0x0][0x380] ;  /* 0x0000e000ff10bb82 */ /* 0x000ea20000000a00 */
[----:B------:R-:W-:Y:S01]  /*2fa0*/  HFMA2 R28, -RZ, RZ, 0, 0 ;  /* 0x00000000ff1c7431 */ /* 0x000fe200000001ff */
[----:B------:R-:W3:Y:S04]  /*2fb0*/  @P4 LDG.E.CONSTANT R24, desc[UR4][R20.64] ;  /* 0x0000000414184981 */ /* 0x000ee8000c1e9900 */
[----:B------:R-:W4:Y:S01]  /*2fc0*/  @P4 LDG.E.CONSTANT R25, desc[UR4][R20.64+0x4] ;  /* 0x0000040414194981 */ /* 0x000f22000c1e9900 */
[----:B0-----:R-:W-:-:S03]  /*2fd0*/  @P0 IMAD.WIDE R14, R31, 0x4, R14 ;  /* 0x000000041f0e0825 */ /* 0x001fc600078e020e */
[----:B------:R-:W5:Y:S04]  /*2fe0*/  @P4 LDG.E.CONSTANT R27, desc[UR4][R20.64+0x8] ;  /* 0x00000804141b4981 */ /* 0x000f68000c1e9900 */
[----:B------:R0:W5:Y:S01]  /*2ff0*/  @P4 LDG.E.CONSTANT R26, desc[UR4][R20.64+0xc] ;  /* 0x00000c04141a4981 */ /* 0x000162000c1e9900 */
[----:B------:R-:W-:Y:S01]  /*3000*/  IMAD.MOV.U32 R32, RZ, RZ, RZ ;  /* 0x000000ffff207224 */ /* 0x000fe200078e00ff */
[----:B------:R-:W-:Y:S02]  /*3010*/  CS2R R30, SRZ ;  /* 0x00000000001e7805 */ /* 0x000fe4000001ff00 */
[----:B------:R-:W-:Y:S01]  /*3020*/  @!P3 SHF.L.U32 R33, R33, 0x2, RZ ;  /* 0x000000022121b819 */ /* 0x000fe200000006ff */
[----:B------:R-:W3:Y:S04]  /*3030*/  @P0 LDG.E.CONSTANT R28, desc[UR4][R14.64+0x4] ;  /* 0x000004040e1c0981 */ /* 0x000ee8000c1e9900 */
[----:B------:R-:W4:Y:S01]  /*3040*/  @P0 LDG.E.CONSTANT R32, desc[UR4][R14.64] ;  /* 0x000000040e200981 */ /* 0x000f22000c1e9900 */
[----:B0-----:R-:W0:Y:S03]  /*3050*/  @!P2 LDC.64 R20, c[0x0][0x380] ;  /* 0x0000e000ff14ab82 */ /* 0x001e260000000a00 */
[----:B------:R-:W5:Y:S04]  /*3060*/  @P0 LDG.E.CONSTANT R30, desc[UR4][R14.64+0x8] ;  /* 0x000008040e1e0981 */ /* 0x000f68000c1e9900 */
[----:B------:R1:W5:Y:S02]  /*3070*/  @P0 LDG.E.CONSTANT R31, desc[UR4][R14.64+0xc] ;  /* 0x00000c040e1f0981 */ /* 0x000364000c1e9900 */
[----:B-1----:R-:W-:-:S05]  /*3080*/  @!P2 IMAD R14, R12, R29, R29 ;  /* 0x0000001d0c0ea224 */ /* 0x002fca00078e021d */
[----:B------:R-:W-:Y:S01]  /*3090*/  @!P2 IADD3 R14, PT, PT, R23, R14, RZ ;  /* 0x0000000e170ea210 */ /* 0x000fe20007ffe0ff */
[----:B--2---:R-:W-:Y:S01]  /*30a0*/  @!P3 IMAD.WIDE R16, R33, 0x4, R16 ;  /* 0x000000042110b825 */ /* 0x004fe200078e0210 */
[----:B------:R-:W-:Y:S02]  /*30b0*/  CS2R R36, SRZ ;  /* 0x0000000000247805 */ /* 0x000fe4000001ff00 */
[----:B------:R-:W-:Y:S02]  /*30c0*/  @!P2 LEA R15, R14, 0x4, 0x2 ;  /* 0x000000040e0fa811 */ /* 0x000fe400078e10ff */
[----:B------:R-:W-:Y:S01]  /*30d0*/  CS2R R34, SRZ ;  /* 0x0000000000227805 */ /* 0x000fe2000001ff00 */
[----:B------:R-:W-:Y:S01]  /*30e0*/  IMAD.MOV.U32 R33, RZ, RZ, RZ ;  /* 0x000000ffff217224 */ /* 0x000fe200078e00ff */
[----:B------:R-:W-:Y:S01]  /*30f0*/  MOV R29, RZ ;  /* 0x000000ff001d7202 */ /* 0x000fe20000000f00 */
[----:B------:R-:W2:Y:S01]  /*3100*/  @!P3 LDG.E.CONSTANT R36, desc[UR4][R16.64] ;  /* 0x000000041024b981 */ /* 0x000ea2000c1e9900 */
[----:B0-----:R-:W-:Y:S01]  /*3110*/  @!P2 IMAD.WIDE R20, R15, 0x4, R20 ;  /* 0x000000040f14a825 */ /* 0x001fe200078e0214 */
[----:B------:R-:W-:-:S02]  /*3120*/  CS2R R14, SRZ ;  /* 0x00000000000e7805 */ /* 0x000fc4000001ff00 */
[----:B------:R-:W2:Y:S04]  /*3130*/  @!P3 LDG.E.CONSTANT R35, desc[UR4][R16.64+0x4] ;  /* 0x000004041023b981 */ /* 0x000ea8000c1e9900 */
[----:B------:R-:W2:Y:S04]  /*3140*/  @!P3 LDG.E.CONSTANT R34, desc[UR4][R16.64+0x8] ;  /* 0x000008041022b981 */ /* 0x000ea8000c1e9900 */
[----:B------:R0:W2:Y:S04]  /*3150*/  @!P3 LDG.E.CONSTANT R33, desc[UR4][R16.64+0xc] ;  /* 0x00000c041021b981 */ /* 0x0000a8000c1e9900 */
[----:B------:R-:W2:Y:S04]  /*3160*/  @!P2 LDG.E.CONSTANT R37, desc[UR4][R20.64] ;  /* 0x000000041425a981 */ /* 0x000ea8000c1e9900 */
[----:B------:R-:W2:Y:S04]  /*3170*/  @!P2 LDG.E.CONSTANT R15, desc[UR4][R20.64+0x4] ;  /* 0x00000404140fa981 */ /* 0x000ea8000c1e9900 */
[----:B------:R-:W2:Y:S04]  /*3180*/  @!P2 LDG.E.CONSTANT R14, desc[UR4][R20.64+0x8] ;  /* 0x00000804140ea981 */ /* 0x000ea8000c1e9900 */
[----:B------:R4:W2:Y:S01]  /*3190*/  @!P2 LDG.E.CONSTANT R29, desc[UR4][R20.64+0xc] ;  /* 0x00000c04141da981 */ /* 0x0008a2000c1e9900 */
[----:B------:R-:W-:-:S02]  /*31a0*/  I2FP.F32.S32 R12, R12 ;  /* 0x0000000c000c7245 */ /* 0x000fc40000201400 */
[----:B------:R-:W-:-:S03]  /*31b0*/  I2FP.F32.S32 R23, R23 ;  /* 0x0000001700177245 */ /* 0x000fc60000201400 */
[----:B------:R-:W-:Y:S02]  /*31c0*/  FADD R19, R19, -R12 ;  /* 0x8000000c13137221 */ /* 0x000fe40000000000 */
[----:B------:R-:W-:Y:S02]  /*31d0*/  FADD R12, -R23, R22 ;  /* 0x00000016170c7221 */ /* 0x000fe40000000100 */
[C---:B------:R-:W-:Y:S02]  /*31e0*/  FADD R23, -R19.reuse, 1 ;  /* 0x3f80000013177421 */ /* 0x040fe40000000100 */
[C---:B------:R-:W-:Y:S02]  /*31f0*/  FADD R22, -R12.reuse, 1 ;  /* 0x3f8000000c167421 */ /* 0x040fe40000000100 */
[-C--:B0-----:R-:W-:Y:S02]  /*3200*/  FMUL R17, R12, R23.reuse ;  /* 0x000000170c117220 */ /* 0x081fe40000400000 */
[----:B------:R-:W-:Y:S01]  /*3210*/  FMUL R16, R22, R23 ;  /* 0x0000001716107220 */ /* 0x000fe20000400000 */
[----:B------:R-:W-:Y:S01]  /*3220*/  FMUL R12, R12, R19 ;  /* 0x000000130c0c7220 */ /* 0x000fe20000400000 */
[----:B------:R-:W-:Y:S01]  /*3230*/  FMUL R19, R19, R22 ;  /* 0x0000001613137220 */ /* 0x000fe20000400000 */
[C---:B---3--:R-:W-:Y:S01]  /*3240*/  FMUL R28, R17.reuse, R28 ;  /* 0x0000001c111c7220 */ /* 0x048fe20000400000 */
[C---:B----4-:R-:W-:Y:S01]  /*3250*/  FMUL R21, R17.reuse, R32 ;  /* 0x0000002011157220 */ /* 0x050fe20000400000 */
[----:B-----5:R-:W-:-:S03]  /*3260*/  FMUL R30, R17, R30 ;  /* 0x0000001e111e7220 */ /* 0x020fc60000400000 */
[C---:B------:R-:W-:Y:S01]  /*3270*/  FFMA R24, R16.reuse, R24, R21 ;  /* 0x0000001810187223 */ /* 0x040fe20000000015 */
[----:B------:R-:W-:Y:S01]  /*3280*/  FMUL R31, R17, R31 ;  /* 0x0000001f111f7220 */ /* 0x000fe20000400000 */
[C---:B------:R-:W-:Y:S01]  /*3290*/  FFMA R28, R16.reuse, R25, R28 ;  /* 0x00000019101c7223 */ /* 0x040fe2000000001c */
[C---:B------:R-:W-:Y:S02]  /*32a0*/  FFMA R27, R16.reuse, R27, R30 ;  /* 0x0000001b101b7223 */ /* 0x040fe4000000001e */
[----:B------:R-:W-:Y:S01]  /*32b0*/  FFMA R26, R16, R26, R31 ;  /* 0x0000001a101a7223 */ /* 0x000fe2000000001f */
[C---:B--2---:R-:W-:Y:S01]  /*32c0*/  FFMA R17, R19.reuse, R36, R24 ;  /* 0x0000002413117223 */ /* 0x044fe20000000018 */
[C---:B------:R-:W-:Y:S01]  /*32d0*/  FFMA R28, R19.reuse, R35, R28 ;  /* 0x00000023131c7223 */ /* 0x040fe2000000001c */
[C---:B------:R-:W-:Y:S01]  /*32e0*/  FFMA R27, R19.reuse, R34, R27 ;  /* 0x00000022131b7223 */ /* 0x040fe2000000001b */
[----:B------:R-:W-:Y:S01]  /*32f0*/  FFMA R26, R19, R33, R26 ;  /* 0x00000021131a7223 */ /* 0x000fe2000000001a */
[C---:B------:R-:W-:Y:S01]  /*3300*/  FFMA R16, R12.reuse, R37, R17 ;  /* 0x000000250c107223 */ /* 0x040fe20000000011 */
[C---:B------:R-:W-:Y:S01]  /*3310*/  FFMA R15, R12.reuse, R15, R28 ;  /* 0x0000000f0c0f7223 */ /* 0x040fe2000000001c */
[C---:B------:R-:W-:Y:S01]  /*3320*/  FFMA R14, R12.reuse, R14, R27 ;  /* 0x0000000e0c0e7223 */ /* 0x040fe2000000001b */
[----:B------:R-:W-:-:S07]  /*3330*/  FFMA R12, R12, R29, R26 ;  /* 0x0000001d0c0c7223 */ /* 0x000fce000000001a */
.L_x_314:
[----:B------:R-:W-:Y:S05]  /*3340*/  BSYNC.RECONVERGENT B1 ;  /* 0x0000000000017941 */ /* 0x000fea0003800200 */
.L_x_313:
[----:B------:R-:W-:Y:S01]  /*3350*/  HFMA2 R17, -RZ, RZ, 0, 0 ;  /* 0x00000000ff117431 */ /* 0x000fe200000001ff */
        /* <DEDUP_REMOVED lines=25> */
[----:B------:R-:W-:Y:S02]  /*34f0*/  @P1 SHF.L.U32 R25, R22, 0x2, RZ ;  /* 0x0000000216191819 */ /* 0x000fe400000006ff */
[----:B------:R-:W-:Y:S01]  /*3500*/  MOV R22, RZ ;  /* 0x000000ff00167202 */ /* 0x000fe20000000f00 */
[----:B--2---:R-:W-:-:S05]  /*3510*/  @P4 IMAD.WIDE R20, R27, 0x4, R20 ;  /* 0x000000041b144825 */ /* 0x004fca00078e0214 */
[----:B------:R-:W2:Y:S01]  /*3520*/  @P4 LDG.E.CONSTANT R22, desc[UR4][R20.64] ;  /* 0x0000000414164981 */ /* 0x000ea2000c1e9900 */
[----:B---3--:R-:W-:Y:S01]  /*3530*/  @P1 IMAD.WIDE R18, R25, 0x4, R18 ;  /* 0x0000000419121825 */ /* 0x008fe200078e0212 */
[----:B------:R-:W-:-:S04]  /*3540*/  MOV R33, RZ ;  /* 0x000000ff00217202 */ /* 0x000fc80000000f00 */
[----:B------:R-:W3:Y:S01]  /*3550*/  @P1 LDG.E.CONSTANT R31, desc[UR4][R18.64] ;  /* 0x00000004121f1981 */ /* 0x000ee2000c1e9900 */
[----:B------:R-:W-:Y:S02]  /*3560*/  CS2R R28, SRZ ;  /* 0x00000000001c7805 */ /* 0x000fe4000001ff00 */
[----:B------:R-:W-:Y:S02]  /*3570*/  MOV R34, RZ ;  /* 0x000000ff00227202 */ /* 0x000fe40000000f00 */
        /* <DEDUP_REMOVED lines=43> */
[----:B------:R-:W-:Y:S01]  /*3830*/  FFMA R28, R32, R28, R37 ;  /* 0x0000001c201c7223 */ /* 0x000fe20000000025 */
[----:B------:R-:W-:Y:S01]  /*3840*/  MOV R35, RZ ;  /* 0x000000ff00237202 */ /* 0x000fe20000000f00 */
[----:B------:R-:W2:Y:S01]  /*3850*/  @!P1 LDG.E.CONSTANT R17, desc[UR4][R20.64+0x8] ;  /* 0x0000080414119981 */ /* 0x000ea2000c1e9900 */
[----:B------:R-:W-:Y:S01]  /*3860*/  MOV R34, RZ ;  /* 0x000000ff00227202 */ /* 0x000fe20000000f00 */
[----:B---3--:R-:W-:Y:S01]  /*3870*/  @!P0 IMAD.WIDE R18, R33, 0x4, R18 ;  /* 0x0000000421128825 */ /* 0x008fe200078e0212 */
[----:B------:R-:W-:Y:S01]  /*3880*/  CS2R R32, SRZ ;  /* 0x0000000000207805 */ /* 0x000fe2000001ff00 */
        /* <DEDUP_REMOVED lines=16> */
[----:B------:R-:W-:-:S07]  /*3990*/  FFMA R22, R24, R32, R27 ;  /* 0x0000002018167223 */ /* 0x000fce000000001b */
.L_x_308:
[----:B------:R-:W-:Y:S05]  /*39a0*/  BSYNC.RECONVERGENT B0 ;  /* 0x0000000000007941 */ /* 0x000fea0003800200 */
.L_x_300:
[----:B------:R-:W-:Y:S01]  /*39b0*/  FSETP.GEU.AND P0, PT, R2, RZ, PT ;  /* 0x000000ff0200720b */ /* 0x000fe20003f0e000 */
[----:B------:R-:W-:Y:S01]  /*39c0*/  BSSY.RECONVERGENT B0, `(.L_x_315) ;  /* 0x000006b000007945 */ /* 0x000fe20003800200 */
[----:B------:R-:W-:Y:S01]  /*39d0*/  FMNMX R18, R3, R2, !PT ;  /* 0x0000000203127209 */ /* 0x000fe20007800000 */
[----:B------:R-:W-:Y:S01]  /*39e0*/  IMAD.MOV.U32 R24, RZ, RZ, RZ ;  /* 0x000000ffff187224 */ /* 0x000fe200078e00ff */
[----:B------:R-:W-:Y:S02]  /*39f0*/  MOV R23, RZ ;  /* 0x000000ff00177202 */ /* 0x000fe40000000f00 */
[----:B------:R-:W-:Y:S02]  /*3a00*/  FSETP.GT.OR P0, PT, R18, 1, !P0 ;  /* 0x3f8000001200780b */ /* 0x000fe40004704400 */
[----:B------:R-:W-:-:S11]  /*3a10*/  CS2R R18, SRZ ;  /* 0x0000000000127805 */ /* 0x000fd6000001ff00 */
[----:B------:R-:W-:Y:S05]  /*3a20*/  @P0 BRA `(.L_x_316) ;  /* 0x0000000400900947 */ /* 0x000fea0003800000 */
[----:B------:R-:W-:Y:S01]  /*3a30*/  FFMA R23, R13, R2, -0.5 ;  /* 0xbf0000000d177423 */ /* 0x000fe20000000002 */
[----:B------:R-:W-:Y:S01]  /*3a40*/  FFMA R25, R10, R3, -0.5 ;  /* 0xbf0000000a197423 */ /* 0x000fe20000000003 */
[----:B------:R-:W0:Y:S01]  /*3a50*/  LDCU.64 UR6, c[0x0][0x390] ;  /* 0x00007200ff0677ac */ /* 0x000e220008000a00 */
[----:B------:R-:W-:Y:S01]  /*3a60*/  HFMA2 R35, -RZ, RZ, 0, 0 ;  /* 0x00000000ff237431 */ /* 0x000fe200000001ff */
        /* <DEDUP_REMOVED lines=19> */
[----:B------:R-:W-:Y:S02]  /*3ba0*/  IMAD.MOV.U32 R24, RZ, RZ, RZ ;  /* 0x000000ffff187224 */ /* 0x000fe400078e00ff */
[----:B--2---:R-:W-:-:S04]  /*3bb0*/  @P4 IMAD.WIDE R18, R29, 0x4, R18 ;  /* 0x000000041d124825 */ /* 0x004fc800078e0212 */
[----:B------:R-:W-:Y:S01]  /*3bc0*/  HFMA2 R33, -RZ, RZ, 0, 0 ;  /* 0x00000000ff217431 */ /* 0x000fe200000001ff */
[----:B------:R-:W2:Y:S01]  /*3bd0*/  @P4 LDG.E.CONSTANT R24, desc[UR4][R18.64] ;  /* 0x0000000412184981 */ /* 0x000ea2000c1e9900 */
[----:B---3--:R-:W-:Y:S01]  /*3be0*/  @P1 IMAD.WIDE R2, R27, 0x4, R2 ;  /* 0x000000041b021825 */ /* 0x008fe200078e0202 */
[----:B------:R-:W-:Y:S02]  /*3bf0*/  CS2R R28, SRZ ;  /* 0x00000000001c7805 */ /* 0x000fe4000001ff00 */
[----:B------:R-:W-:Y:S01]  /*3c00*/  MOV R31, RZ ;  /* 0x000000ff001f7202 */ /* 0x000fe20000000f00 */
[----:B------:R-:W3:Y:S04]  /*3c10*/  @P4 LDG.E.CONSTANT R33, desc[UR4][R18.64+0x8] ;  /* 0x0000080412214981 */ /* 0x000ee8000c1e9900 */
[----:B------:R-:W4:Y:S01]  /*3c20*/  @P1 LDG.E.CONSTANT R35, desc[UR4][R2.64] ;  /* 0x0000000402231981 */ /* 0x000f22000c1e9900 */
[----:B------:R-:W-:-:S03]  /*3c30*/  CS2R R26, SRZ ;  /* 0x00000000001a7805 */ /* 0x000fc6000001ff00 */
[----:B------:R-:W5:Y:S04]  /*3c40*/  @P1 LDG.E.CONSTANT R28, desc[UR4][R2.64+0x8] ;  /* 0x00000804021c1981 */ /* 0x000f68000c1e9900 */
[----:B------:R-:W5:Y:S04]  /*3c50*/  @P4 LDG.E.CONSTANT R26, desc[UR4][R18.64+0xc] ;  /* 0x00000c04121a4981 */ /* 0x000f68000c1e9900 */
[----:B------:R-:W5:Y:S04]  /*3c60*/  @P4 LDG.E.CONSTANT R31, desc[UR4][R18.64+0x4] ;  /* 0x00000404121f4981 */ /* 0x000f68000c1e9900 */
[----:B------:R-:W5:Y:S04]  /*3c70*/  @P1 LDG.E.CONSTANT R27, desc[UR4][R2.64+0xc] ;  /* 0x00000c04021b1981 */ /* 0x000f68000c1e9900 */
[----:B------:R0:W5:Y:S01]  /*3c80*/  @P1 LDG.E.CONSTANT R29, desc[UR4][R2.64+0x4] ;  /* 0x00000404021d1981 */ /* 0x000162000c1e9900 */
[----:B------:R-:W1:Y:S01]  /*3c90*/  F2I.FLOOR.NTZ R30, R25 ;  /* 0x00000019001e7305 */ /* 0x000e620000207100 */
[C---:B------:R-:W-:Y:S01]  /*3ca0*/  ISETP.LT.OR P1, PT, R10.reuse, -0x1, !P2 ;  /* 0xffffffff0a00780c */ /* 0x040fe20005721670 */
[----:B------:R-:W-:-:S05]  /*3cb0*/  VIADD R10, R10, 0x1 ;  /* 0x000000010a0a7836 */ /* 0x000fca0000000000 */
[----:B------:R-:W-:Y:S02]  /*3cc0*/  ISETP.GE.OR P1, PT, R10, UR7, P1 ;  /* 0x000000070a007c0c */ /* 0x000fe40008f26670 */
[----:B------:R-:W-:Y:S02]  /*3cd0*/  I2FP.F32.S32 R32, R13 ;  /* 0x0000000d00207245 */ /* 0x000fe40000201400 */
[----:B-1----:R-:W-:Y:S02]  /*3ce0*/  I2FP.F32.S32 R34, R30 ;  /* 0x0000001e00227245 */ /* 0x002fe40000201400 */
[----:B------:R-:W-:-:S03]  /*3cf0*/  ISETP.LT.OR P0, PT, R30, -0x1, !P0 ;  /* 0xffffffff1e00780c */ /* 0x000fc60004701670 */
[----:B------:R-:W-:Y:S01]  /*3d00*/  FADD R10, R25, -R34 ;  /* 0x80000022190a7221 */ /* 0x000fe20000000000 */
[----:B------:R-:W-:Y:S01]  /*3d10*/  IADD3 R34, PT, PT, R30, 0x1, RZ ;  /* 0x000000011e227810 */ /* 0x000fe20007ffe0ff */
[----:B------:R-:W-:Y:S02]  /*3d20*/  FADD R23, R23, -R32 ;  /* 0x8000002017177221 */ /* 0x000fe40000000000 */
[----:B0-----:R-:W0:Y:S01]  /*3d30*/  @!P1 LDC R3, c[0x0][0x398] ;  /* 0x0000e600ff039b82 */ /* 0x001e220000000800 */
[----:B------:R-:W-:Y:S01]  /*3d40*/  FADD R32, -R10, 1 ;  /* 0x3f8000000a207421 */ /* 0x000fe20000000100 */
[----:B------:R-:W-:Y:S01]  /*3d50*/  ISETP.GE.OR P0, PT, R34, UR7, P0 ;  /* 0x0000000722007c0c */ /* 0x000fe20008706670 */
[C---:B------:R-:W-:Y:S02]  /*3d60*/  FADD R25, -R23.reuse, 1 ;  /* 0x3f80000017197421 */ /* 0x040fe40000000100 */
[-C--:B------:R-:W-:Y:S02]  /*3d70*/  FMUL R2, R23, R32.reuse ;  /* 0x0000002017027220 */ /* 0x080fe40000400000 */
[----:B------:R-:W-:-:S02]  /*3d80*/  FMUL R32, R25, R32 ;  /* 0x0000002019207220 */ /* 0x000fc40000400000 */
[----:B--2---:R-:W-:-:S04]  /*3d90*/  FMUL R19, R2, R24 ;  /* 0x0000001802137220 */ /* 0x004fc80000400000 */
[----:B----4-:R-:W-:Y:S02]  /*3da0*/  FFMA R24, R32, R35, R19 ;  /* 0x0000002320187223 */ /* 0x010fe40000000013 */
[----:B------:R-:W1:Y:S01]  /*3db0*/  @!P0 LDC R35, c[0x0][0x398] ;  /* 0x0000e600ff238b82 */ /* 0x000e620000000800 */
[----:B---3--:R-:W-:-:S04]  /*3dc0*/  FMUL R33, R2, R33 ;  /* 0x0000002102217220 */ /* 0x008fc80000400000 */
[----:B-----5:R-:W-:Y:S01]  /*3dd0*/  FFMA R28, R32, R28, R33 ;  /* 0x0000001c201c7223 */ /* 0x020fe20000000021 */
[----:B------:R-:W-:Y:S02]  /*3de0*/  FMUL R33, R2, R26 ;  /* 0x0000001a02217220 */ /* 0x000fe40000400000 */
[----:B------:R-:W2:Y:S01]  /*3df0*/  @!P1 LDC.64 R18, c[0x0][0x380] ;  /* 0x0000e000ff129b82 */ /* 0x000ea20000000a00 */
[----:B0-----:R-:W-:Y:S02]  /*3e00*/  @!P1 IMAD R26, R30, R3, R3 ;  /* 0x000000031e1a9224 */ /* 0x001fe400078e0203 */
[----:B------:R-:W-:-:S05]  /*3e10*/  FMUL R31, R2, R31 ;  /* 0x0000001f021f7220 */ /* 0x000fca0000400000 */
[----:B------:R-:W0:Y:S01]  /*3e20*/  @!P0 LDC.64 R2, c[0x0][0x380] ;  /* 0x0000e000ff028b82 */ /* 0x000e220000000a00 */
[----:B------:R-:W-:Y:S01]  /*3e30*/  @!P1 IADD3 R26, PT, PT, R13, R26, RZ ;  /* 0x0000001a0d1a9210 */ /* 0x000fe20007ffe0ff */
[C---:B------:R-:W-:Y:S01]  /*3e40*/  FFMA R27, R32.reuse, R27, R33 ;  /* 0x0000001b201b7223 */ /* 0x040fe20000000021 */
[----:B------:R-:W-:Y:S01]  /*3e50*/  FFMA R29, R32, R29, R31 ;  /* 0x0000001d201d7223 */ /* 0x000fe2000000001f */
[----:B-1----:R-:W-:Y:S01]  /*3e60*/  @!P0 IMAD R30, R30, R35, R35 ;  /* 0x000000231e1e8224 */ /* 0x002fe200078e0223 */
[----:B------:R-:W-:-:S03]  /*3e70*/  @!P1 SHF.L.U32 R31, R26, 0x2, RZ ;  /* 0x000000021a1f9819 */ /* 0x000fc600000006ff */
[----:B------:R-:W-:Y:S02]  /*3e80*/  @!P0 IMAD.IADD R33, R13, 0x1, R30 ;  /* 0x000000010d218824 */ /* 0x000fe400078e021e */
[----:B------:R-:W-:Y:S01]  /*3e90*/  HFMA2 R26, -RZ, RZ, 0, 0 ;  /* 0x00000000ff1a7431 */ /* 0x000fe200000001ff */
[----:B------:R-:W-:Y:S01]  /*3ea0*/  MOV R13, RZ ;  /* 0x000000ff000d7202 */ /* 0x000fe20000000f00 */
[----:B--2---:R-:W-:Y:S01]  /*3eb0*/  @!P1 IMAD.WIDE R18, R31, 0x4, R18 ;  /* 0x000000041f129825 */ /* 0x004fe200078e0212 */
[----:B------:R-:W-:Y:S02]  /*3ec0*/  @!P0 LEA R33, R33, 0x4, 0x2 ;  /* 0x0000000421218811 */ /* 0x000fe400078e10ff */
[----:B------:R-:W-:Y:S02]  /*3ed0*/  CS2R R30, SRZ ;  /* 0x00000000001e7805 */ /* 0x000fe4000001ff00 */
[----:B------:R-:W-:Y:S01]  /*3ee0*/  CS2R R34, SRZ ;  /* 0x0000000000227805 */ /* 0x000fe2000001ff00 */
[----:B------:R-:W2:Y:S01]  /*3ef0*/  @!P1 LDG.E.CONSTANT R13, desc[UR4][R18.64+0x8] ;  /* 0x00000804120d9981 */ /* 0x000ea2000c1e9900 */
[----:B0-----:R-:W-:Y:S01]  /*3f00*/  @!P0 IMAD.WIDE R2, R33, 0x4, R2 ;  /* 0x0000000421028825 */ /* 0x001fe200078e0202 */
        /* <DEDUP_REMOVED lines=18> */
[----:B------:R-:W-:Y:S01]  /*4030*/  FMUL R24, R31, 0.5 ;  /* 0x3f0000001f187820 */ /* 0x000fe20000400000 */
[----:B------:R-:W-:Y:S01]  /*4040*/  FMUL R18, R29, 0.5 ;  /* 0x3f0000001d127820 */ /* 0x000fe20000400000 */
[----:B------:R-:W-:Y:S01]  /*4050*/  FMUL R19, R28, 0.5 ;  /* 0x3f0000001c137820 */ /* 0x000fe20000400000 */
[----:B------:R-:W-:-:S07]  /*4060*/  FMUL R23, R27, 0.5 ;  /* 0x3f0000001b177820 */ /* 0x000fce0000400000 */
.L_x_316:
[----:B------:R-:W-:Y:S05]  /*4070*/  BSYNC.RECONVERGENT B0 ;  /* 0x0000000000007941 */ /* 0x000fea0003800200 */
.L_x_315:
[----:B------:R-:W0:Y:S01]  /*4080*/  S2R R25, SR_TID.Y ;  /* 0x0000000000197919 */ /* 0x000e220000002200 */
[----:B------:R-:W0:Y:S01]  /*4090*/  LDC R10, c[0x0][0x364] ;  /* 0x0000d900ff0a7b82 */ /* 0x000e220000000800 */
[----:B------:R-:W1:Y:S01]  /*40a0*/  LDCU UR6, c[0x0][0x3a4] ;  /* 0x00007480ff0677ac */ /* 0x000e620008000800 */
[----:B------:R-:W-:Y:S01]  /*40b0*/  FADD R5, R6, R5 ;  /* 0x0000000506057221 */ /* 0x000fe20000000000 */
[----:B------:R-:W2:Y:S01]  /*40c0*/  S2R R26, SR_TID.X ;  /* 0x00000000001a7919 */ /* 0x000ea20000002100 */
[----:B------:R-:W-:Y:S01]  /*40d0*/  FADD R0, R7, R0 ;  /* 0x0000000007007221 */ /* 0x000fe20000000000 */
[----:B------:R-:W-:Y:S01]  /*40e0*/  FADD R9, R9, R4 ;  /* 0x0000000409097221 */ /* 0x000fe20000000000 */
[----:B------:R-:W-:Y:S01]  /*40f0*/  FADD R11, R11, R8 ;  /* 0x000000080b0b7221 */ /* 0x000fe20000000000 */
[----:B------:R-:W-:Y:S01]  /*4100*/  FADD R16, R5, R16 ;  /* 0x0000001005107221 */ /* 0x000fe20000000000 */
[----:B------:R-:W2:Y:S01]  /*4110*/  LDC R13, c[0x0][0x360] ;  /* 0x0000d800ff0d7b82 */ /* 0x000ea20000000800 */
[----:B------:R-:W-:Y:S01]  /*4120*/  FADD R15, R0, R15 ;  /* 0x0000000f000f7221 */ /* 0x000fe20000000000 */
[----:B------:R-:W-:Y:S01]  /*4130*/  FADD R14, R9, R14 ;  /* 0x0000000e090e7221 */ /* 0x000fe20000000000 */
[----:B------:R-:W-:Y:S01]  /*4140*/  FADD R11, R11, R12 ;  /* 0x0000000c0b0b7221 */ /* 0x000fe20000000000 */
[----:B------:R-:W-:Y:S01]  /*4150*/  FADD R17, R16, R17 ;  /* 0x0000001110117221 */ /* 0x000fe20000000000 */
[----:B------:R-:W-:Y:S01]  /*4160*/  FADD R15, R15, R20 ;  /* 0x000000140f0f7221 */ /* 0x000fe20000000000 */
[----:B------:R-:W-:Y:S01]  /*4170*/  FADD R14, R14, R21 ;  /* 0x000000150e0e7221 */ /* 0x000fe20000000000 */
[----:B------:R-:W-:Y:S01]  /*4180*/  FADD R22, R11, R22 ;  /* 0x000000160b167221 */ /* 0x000fe20000000000 */
[----:B------:R-:W0:Y:S01]  /*4190*/  S2UR UR7, SR_CTAID.Y ;  /* 0x00000000000779c3 */ /* 0x000e220000002600 */
[----:B------:R-:W-:Y:S01]  /*41a0*/  FFMA R17, R17, 0.125, R24 ;  /* 0x3e00000011117823 */ /* 0x000fe20000000018 */
[----:B------:R-:W-:Y:S01]  /*41b0*/  FFMA R15, R15, 0.125, R18 ;  /* 0x3e0000000f0f7823 */ /* 0x000fe20000000012 */
[----:B------:R-:W-:Y:S01]  /*41c0*/  FFMA R19, R14, 0.125, R19 ;  /* 0x3e0000000e137823 */ /* 0x000fe20000000013 */
[----:B------:R-:W-:-:S04]  /*41d0*/  FFMA R23, R22, 0.125, R23 ;  /* 0x3e00000016177823 */ /* 0x000fc80000000017 */
[----:B------:R-:W2:Y:S08]  /*41e0*/  S2UR UR8, SR_CTAID.X ;  /* 0x00000000000879c3 */ /* 0x000eb00000002500 */
[----:B------:R-:W3:Y:S01]  /*41f0*/  LDC.64 R2, c[0x0][0x388] ;  /* 0x0000e200ff027b82 */ /* 0x000ee20000000a00 */
[----:B0-----:R-:W-:Y:S02]  /*4200*/  IMAD R6, R10, UR7, R25 ;  /* 0x000000070a067c24 */ /* 0x001fe4000f8e0219 */
[----:B--2---:R-:W-:-:S04]  /*4210*/  IMAD R7, R13, UR8, R26 ;  /* 0x000000080d077c24 */ /* 0x004fc8000f8e021a */
[----:B-1----:R-:W-:-:S05]  /*4220*/  IMAD R6, R6, UR6, R7 ;  /* 0x0000000606067c24 */ /* 0x002fca000f8e0207 */
[----:B------:R-:W-:-:S05]  /*4230*/  SHF.L.U32 R5, R6, 0x2, RZ ;  /* 0x0000000206057819 */ /* 0x000fca00000006ff */
[----:B---3--:R-:W-:-:S05]  /*4240*/  IMAD.WIDE R2, R5, 0x4, R2 ;  /* 0x0000000405027825 */ /* 0x008fca00078e0202 */
[----:B------:R-:W-:Y:S04]  /*4250*/  STG.E desc[UR4][R2.64], R17 ;  /* 0x0000001102007986 */ /* 0x000fe8000c101904 */
[----:B------:R-:W-:Y:S04]  /*4260*/  STG.E desc[UR4][R2.64+0x4], R15 ;  /* 0x0000040f02007986 */ /* 0x000fe8000c101904 */
[----:B------:R-:W-:Y:S04]  /*4270*/  STG.E desc[UR4][R2.64+0x8], R19 ;  /* 0x0000081302007986 */ /* 0x000fe8000c101904 */
[----:B------:R-:W-:Y:S01]  /*4280*/  STG.E desc[UR4][R2.64+0xc], R23 ;  /* 0x00000c1702007986 */ /* 0x000fe2000c101904 */
[----:B------:R-:W-:Y:S05]  /*4290*/  EXIT ;  /* 0x000000000000794d */ /* 0x000fea0003800000 */
        .weak           $__internal_7_$__cuda_sm20_rcp_rn_f32_slowpath
        .type           $__internal_7_$__cuda_sm20_rcp_rn_f32_slowpath,@function
        .size           $__internal_7_$__cuda_sm20_rcp_rn_f32_slowpath,($__internal_8_$__cuda_sm3x_div_rn_noftz_f32_slowpath - $__internal_7_$__cuda_sm20_rcp_rn_f32_slowpath)
$__internal_7_$__cuda_sm20_rcp_rn_f32_slowpath:
[----:B------:R-:W-:-:S05]  /*42a0*/  IMAD.SHL.U32 R5, R0, 0x2, RZ ;  /* 0x0000000200057824 */ /* 0x000fca00078e00ff */
        /* <DEDUP_REMOVED lines=8> */
[----:B---3--:R-:W2:Y:S02]  /*4330*/  MUFU.RCP R5, R6 ;  /* 0x0000000600057308 */ /* 0x008ea40000001000 */
[----:B--2---:R-:W-:-:S04]  /*4340*/  FFMA R0, R6, R5, -1 ;  /* 0xbf80000006007423 */ /* 0x004fc80000000005 */
[----:B------:R-:W-:-:S04]  /*4350*/  FADD.FTZ R0, -R0, -RZ ;  /* 0x800000ff00007221 */ /* 0x000fc80000010100 */
[----:B------:R-:W-:-:S04]  /*4360*/  FFMA R0, R5, R0, R5 ;  /* 0x0000000005007223 */ /* 0x000fc80000000005 */
[----:B------:R-:W-:Y:S01]  /*4370*/  FFMA R5, R0, 1.84467440737095516160e+19, RZ ;  /* 0x5f80000000057823 */ /* 0x000fe200000000ff */
[----:B------:R-:W-:Y:S06]  /*4380*/  BRA `(.L_x_318) ;  /* 0x0000000000887947 */ /* 0x000fec0003800000 */
.L_x_317:
[----:B------:R-:W-:-:S04]  /*4390*/  IADD3 R14, PT, PT, R12, -0xfd, RZ ;  /* 0xffffff030c0e7810 */ /* 0x000fc80007ffe0ff */
[----:B------:R-:W-:-:S13]  /*43a0*/  ISETP.GT.U32.AND P0, PT, R14, 0x1, PT ;  /* 0x000000010e00780c */ /* 0x000fda0003f04070 */
[----:B------:R-:W-:Y:S05]  /*43b0*/  @P0 BRA `(.L_x_319) ;  /* 0x0000000000780947 */ /* 0x000fea0003800000 */
[----:B------:R-:W-:Y:S02]  /*43c0*/  LOP3.LUT R5, R0, 0x7fffff, RZ, 0xc0, !PT ;  /* 0x007fffff00057812 */ /* 0x000fe400078ec0ff */
[----:B------:R-:W-:Y:S02]  /*43d0*/  MOV R9, 0x3 ;  /* 0x0000000300097802 */ /* 0x000fe40000000f00 */
[----:B------:R-:W-:Y:S02]  /*43e0*/  LOP3.LUT R5, R5, 0x3f800000, RZ, 0xfc, !PT ;  /* 0x3f80000005057812 */ /* 0x000fe400078efcff */
[----:B------:R-:W-:Y:S02]  /*43f0*/  SHF.L.U32 R9, R9, R14, RZ ;  /* 0x0000000e09097219 */ /* 0x000fe400000006ff */
[----:B------:R-:W0:Y:S02]  /*4400*/  MUFU.RCP R6, R5 ;  /* 0x0000000500067308 */ /* 0x000e240000001000 */
        /* <DEDUP_REMOVED lines=8> */
[----:B------:R-:W-:-:S03]  /*4490*/  LOP3.LUT R9, R9, R6, RZ, 0xc0, !PT ;  /* 0x0000000609097212 */ /* 0x000fc600078ec0ff */
[----:B------:R-:W-:Y:S01]  /*44a0*/  IMAD.MOV R7, RZ, RZ, -R7 ;  /* 0x000000ffff077224 */ /* 0x000fe200078e0a07 */
[----:B------:R-:W-:-:S04]  /*44b0*/  SHF.R.U32.HI R9, RZ, R14, R9 ;  /* 0x0000000eff097219 */ /* 0x000fc80000011609 */
        /* <DEDUP_REMOVED lines=10> */
[----:B------:R-:W-:-:S05]  /*4560*/  @!P0 IADD3 R5, PT, PT, R5, 0x1, RZ ;  /* 0x0000000105058810 */ /* 0x000fca0007ffe0ff */
[----:B------:R-:W-:-:S05]  /*4570*/  @!P1 IMAD.SHL.U32 R5, R5, 0x2, RZ ;  /* 0x0000000205059824 */ /* 0x000fca00078e00ff */
[----:B------:R-:W-:Y:S01]  /*4580*/  LOP3.LUT R5, R5, 0x80000000, R0, 0xf8, !PT ;  /* 0x8000000005057812 */ /* 0x000fe200078ef800 */
[----:B------:R-:W-:Y:S06]  /*4590*/  BRA `(.L_x_318) ;  /* 0x0000000000047947 */ /* 0x000fec0003800000 */
.L_x_319:
[----:B------:R0:W1:Y:S02]  /*45a0*/  MUFU.RCP R5, R0 ;  /* 0x0000000000057308 */ /* 0x0000640000001000 */
.L_x_318:
[----:B------:R-:W-:Y:S01]  /*45b0*/  HFMA2 R7, -RZ, RZ, 0, 0 ;  /* 0x00000000ff077431 */ /* 0x000fe200000001ff */
[----:B------:R-:W-:-:S04]  /*45c0*/  MOV R6, R11 ;  /* 0x0000000b00067202 */ /* 0x000fc80000000f00 */
[----:B0123--:R-:W-:Y:S05]  /*45d0*/  RET.REL.NODEC R6 `(DownsampleKernel) ;  /* 0xffffffb806887950 */ /* 0x00ffea0003c3ffff */
        .weak           $__internal_8_$__cuda_sm3x_div_rn_noftz_f32_slowpath
        .type           $__internal_8_$__cuda_sm3x_div_rn_noftz_f32_slowpath,@function
        .size           $__internal_8_$__cuda_sm3x_div_rn_noftz_f32_slowpath,(.L_x_908 - $__internal_8_$__cuda_sm3x_div_rn_noftz_f32_slowpath)
$__internal_8_$__cuda_sm3x_div_rn_noftz_f32_slowpath:
[----:B------:R-:W-:Y:S01]  /*45e0*/  SHF.R.U32.HI R7, RZ, 0x17, R3 ;  /* 0x00000017ff077819 */ /* 0x000fe20000011603 */
[----:B------:R-:W-:Y:S01]  /*45f0*/  BSSY.RECONVERGENT B1, `(.L_x_320) ;  /* 0x0000062000017945 */ /* 0x000fe20003800200 */
[----:B------:R-:W-:Y:S02]  /*4600*/  SHF.R.U32.HI R5, RZ, 0x17, R0 ;  /* 0x00000017ff057819 */ /* 0x000fe40000011600 */
[----:B------:R-:W-:Y:S02]  /*4610*/  LOP3.LUT R12, R7, 0xff, RZ, 0xc0, !PT ;  /* 0x000000ff070c7812 */ /* 0x000fe400078ec0ff */
[----:B------:R-:W-:Y:S02]  /*4620*/  LOP3.LUT R10, R5, 0xff, RZ, 0xc0, !PT ;  /* 0x000000ff050a7812 */ /* 0x000fe400078ec0ff */
[----:B------:R-:W-:-:S03]  /*4630*/  IADD3 R8, PT, PT, R12, -0x1, RZ ;  /* 0xffffffff0c087810 */ /* 0x000fc60007ffe0ff */
[----:B------:R-:W-:Y:S01]  /*4640*/  VIADD R7, R10, 0xffffffff ;  /* 0xffffffff0a077836 */ /* 0x000fe20000000000 */
        /* <DEDUP_REMOVED lines=25> */
[----:B------:R-:W-:-:S04]  /*47e0*/  @!P1 FFMA R3, R3, 1.84467440737095516160e+19, RZ ;  /* 0x5f80000003039823 */ /* 0x000fc800000000ff */
[----:B------:R-:W-:-:S07]  /*47f0*/  @!P1 VIADD R5, R5, 0x40 ;  /* 0x0000004005059836 */ /* 0x000fce0000000000 */
.L_x_321:
[----:B------:R-:W-:Y:S01]  /*4800*/  LEA R8, R12, 0xc0800000, 0x17 ;  /* 0xc08000000c087811 */ /* 0x000fe200078eb8ff */
[----:B------:R-:W-:Y:S03]  /*4810*/  BSSY.RECONVERGENT B2, `(.L_x_326) ;  /* 0x0000036000027945 */ /* 0x000fe60003800200 */
[----:B------:R-:W-:Y:S02]  /*4820*/  IADD3 R8, PT, PT, -R8, R3, RZ ;  /* 0x0000000308087210 */ /* 0x000fe40007ffe1ff */
[----:B------:R-:W-:Y:S02]  /*4830*/  IADD3 R3, PT, PT, R10, -0x7f, RZ ;  /* 0xffffff810a037810 */ /* 0x000fe40007ffe0ff */
[----:B------:R0:W1:Y:S01]  /*4840*/  MUFU.RCP R7, R8 ;  /* 0x0000000800077308 */ /* 0x0000620000001000 */
[----:B------:R-:W-:Y:S02]  /*4850*/  FADD.FTZ R9, -R8, -RZ ;  /* 0x800000ff08097221 */ /* 0x000fe40000010100 */
[C---:B------:R-:W-:Y:S01]  /*4860*/  IMAD R0, R3.reuse, -0x800000, R0 ;  /* 0xff80000003007824 */ /* 0x040fe200078e0200 */
[----:B0-----:R-:W-:-:S04]  /*4870*/  IADD3 R8, PT, PT, R3, 0x7f, -R12 ;  /* 0x0000007f03087810 */ /* 0x001fc80007ffe80c */
[----:B------:R-:W-:Y:S01]  /*4880*/  IADD3 R8, PT, PT, R8, R5, RZ ;  /* 0x0000000508087210 */ /* 0x000fe20007ffe0ff */
[----:B-1----:R-:W-:-:S04]  /*4890*/  FFMA R10, R7, R9, 1 ;  /* 0x3f800000070a7423 */ /* 0x002fc80000000009 */
        /* <DEDUP_REMOVED lines=20> */
[C---:B------:R-:W-:Y:S01]  /*49e0*/  IADD3 R8, PT, PT, R9.reuse, 0x20, RZ ;  /* 0x0000002009087810 */ /* 0x040fe20007ffe0ff */
[-CC-:B------:R-:W-:Y:S01]  /*49f0*/  FFMA.RM R3, R14, R10.reuse, R11.reuse ;  /* 0x0000000a0e037223 */ /* 0x180fe2000000400b */
[C---:B------:R-:W-:Y:S02]  /*4a00*/  ISETP.NE.AND P2, PT, R9.reuse, RZ, PT ;  /* 0x000000ff0900720c */ /* 0x040fe40003f45270 */
        /* <DEDUP_REMOVED lines=14> */
[----:B------:R-:W-:-:S05]  /*4af0*/  LOP3.LUT R3, R3, R0, RZ, 0xc0, !PT ;  /* 0x0000000003037212 */ /* 0x000fca00078ec0ff */
[----:B------:R-:W-:-:S05]  /*4b00*/  IMAD.IADD R8, R8, 0x1, R3 ;  /* 0x0000000108087824 */ /* 0x000fca00078e0203 */
[----:B------:R-:W-:Y:S01]  /*4b10*/  LOP3.LUT R7, R8, R7, RZ, 0xfc, !PT ;  /* 0x0000000708077212 */ /* 0x000fe200078efcff */
[----:B------:R-:W-:Y:S06]  /*4b20*/  BRA `(.L_x_329) ;  /* 0x0000000000107947 */ /* 0x000fec0003800000 */
.L_x_328:
[----:B------:R-:W-:-:S04]  /*4b30*/  LOP3.LUT R7, R7, 0x80000000, RZ, 0xc0, !PT ;  /* 0x8000000007077812 */ /* 0x000fc800078ec0ff */
[----:B------:R-:W-:Y:S01]  /*4b40*/  LOP3.LUT R7, R7, 0x7f800000, RZ, 0xfc, !PT ;  /* 0x7f80000007077812 */ /* 0x000fe200078efcff */
[----:B------:R-:W-:Y:S06]  /*4b50*/  BRA `(.L_x_329) ;  /* 0x0000000000047947 */ /* 0x000fec0003800000 */
.L_x_327:
[----:B------:R-:W-:-:S07]  /*4b60*/  LEA R7, R8, R7, 0x17 ;  /* 0x0000000708077211 */ /* 0x000fce00078eb8ff */
.L_x_329:
[----:B------:R-:W-:Y:S05]  /*4b70*/  BSYNC.RECONVERGENT B2 ;  /* 0x0000000000027941 */ /* 0x000fea0003800200 */
.L_x_326:
[----:B------:R-:W-:Y:S05]  /*4b80*/  BRA `(.L_x_330) ;  /* 0x0000000000207947 */ /* 0x000fea0003800000 */
.L_x_325:
[----:B------:R-:W-:-:S04]  /*4b90*/  LOP3.LUT R0, R3, 0x80000000, R0, 0x48, !PT ;  /* 0x8000000003007812 */ /* 0x000fc800078e4800 */
[----:B------:R-:W-:Y:S01]  /*4ba0*/  LOP3.LUT R7, R0, 0x7f800000, RZ, 0xfc, !PT ;  /* 0x7f80000000077812 */ /* 0x000fe200078efcff */
[----:B------:R-:W-:Y:S06]  /*4bb0*/  BRA `(.L_x_330) ;  /* 0x0000000000147947 */ /* 0x000fec0003800000 */
.L_x_324:
[----:B------:R-:W-:Y:S01]  /*4bc0*/  LOP3.LUT R7, R3, 0x80000000, R0, 0x48, !PT ;  /* 0x8000000003077812 */ /* 0x000fe200078e4800 */
[----:B------:R-:W-:Y:S06]  /*4bd0*/  BRA `(.L_x_330) ;  /* 0x00000000000c7947 */ /* 0x000fec0003800000 */
.L_x_323:
[----:B------:R-:W0:Y:S01]  /*4be0*/  MUFU.RSQ R7, -QNAN ;  /* 0xffc0000000077908 */ /* 0x000e220000001400 */
[----:B------:R-:W-:Y:S05]  /*4bf0*/  BRA `(.L_x_330) ;  /* 0x0000000000047947 */ /* 0x000fea0003800000 */
.L_x_322:
[----:B------:R-:W-:-:S07]  /*4c00*/  FADD.FTZ R7, R0, R3 ;  /* 0x0000000300077221 */ /* 0x000fce0000010000 */
.L_x_330:
[----:B------:R-:W-:Y:S05]  /*4c10*/  BSYNC.RECONVERGENT B1 ;  /* 0x0000000000017941 */ /* 0x000fea0003800200 */
.L_x_320:
[----:B0-----:R-:W-:Y:S01]  /*4c20*/  MOV R3, R7 ;  /* 0x0000000700037202 */ /* 0x001fe20000000f00 */
[----:B------:R-:W-:-:S04]  /*4c30*/  HFMA2 R7, -RZ, RZ, 0, 0 ;  /* 0x00000000ff077431 */ /* 0x000fc800000001ff */
[----:B------:R-:W-:Y:S05]  /*4c40*/  RET.REL.NODEC R6 `(DownsampleKernel) ;  /* 0xffffffb006ec7950 */ /* 0x000fea0003c3ffff */
.L_x_331:
        /* <DEDUP_REMOVED lines=11> */
.L_x_908:


//--------------------- .text.GaussianDownsampleVKernel --------------------------
	.section	.text.GaussianDownsampleVKernel,"ax",@progbits
	.align	128
        .global         GaussianDownsampleVKernel
        .type           GaussianDownsampleVKernel,@function
        .size           GaussianDownsampleVKernel,(.L_x_910 - GaussianDownsampleVKernel)
        .other          GaussianDownsampleVKernel,@"STO_CUDA_ENTRY STV_DEFAULT"
GaussianDownsampleVKernel:
.text.GaussianDownsampleVKernel:
        /* <DEDUP_REMOVED lines=27> */
[----:B------:R-:W-:Y:S05]  /*01b0*/  CALL.REL.NOINC `($__internal_10_$__cuda_sm3x_div_rn_noftz_f32_slowpath) ;  /* 0x0000001000887944 */ /* 0x000fea0003c00000 */
[----:B------:R-:W-:-:S07]  /*01c0*/  MOV R2, R0 ;  /* 0x0000000000027202 */ /* 0x000fce0000000f00 */
.L_x_333:
[----:B------:R-:W-:Y:S05]  /*01d0*/  BSYNC.RECONVERGENT B0 ;  /* 0x0000000000007941 */ /* 0x000fea0003800200 */
.L_x_332:
        /* <DEDUP_REMOVED lines=16> */
.L_x_335:
[----:B------:R-:W-:Y:S05]  /*02e0*/  BSYNC.RECONVERGENT B0 ;  /* 0x0000000000007941 */ /* 0x000fea0003800200 */
.L_x_334:
[----:B------:R-:W0:Y:S02]  /*02f0*/  LDCU UR4, c[0x0][0x394] ;  /* 0x00007280ff0477ac */ /* 0x000e240008000800 */
[----:B0-----:R-:W-:Y:S01]  /*0300*/  I2FP.F32.S32 R21, UR4 ;  /* 0x0000000400157c45 */ /* 0x001fe20008201400 */
[----:B------:R-:W0:Y:S03]  /*0310*/  LDCU.64 UR4, c[0x0][0x358] ;  /* 0x00006b00ff0477ac */ /* 0x000e260008000a00 */
[----:B------:R-:W-:-:S04]  /*0320*/  IADD3 R0, PT, PT, R21, 0x1800000, RZ ;  /* 0x0180000015007810 */ /* 0x000fc80007ffe0ff */
[----:B------:R-:W-:-:S04]  /*0330*/  LOP3.LUT R0, R0, 0x7f800000, RZ, 0xc0, !PT ;  /* 0x7f80000000007812 */ /* 0x000fc800078ec0ff */
[----:B------:R-:W-:-:S13]  /*0340*/  ISETP.GT.U32.AND P0, PT, R0, 0x1ffffff, PT ;  /* 0x01ffffff0000780c */ /* 0x000fda0003f04070 */
[----:B0-----:R-:W-:Y:S05]  /*0350*/  @P0 BRA `(.L_x_336) ;  /* 0x0000000000100947 */ /* 0x001fea0003800000 */
[----:B------:R-:W-:-:S07]  /*0360*/  MOV R4, 0x380 ;  /* 0x0000038000047802 */ /* 0x000fce0000000f00 */
[----:B------:R-:W-:Y:S05]  /*0370*/  CALL.REL.NOINC `($__internal_9_$__cuda_sm20_rcp_rn_f32_slowpath) ;  /* 0x0000000c004c7944 */ /* 0x000fea0003c00000 */
[----:B------:R-:W-:Y:S01]  /*0380*/  MOV R26, R0 ;  /* 0x00000000001a7202 */ /* 0x000fe20000000f00 */
[----:B------:R-:W-:Y:S06]  /*0390*/  BRA `(.L_x_337) ;  /* 0x0000000000107947 */ /* 0x000fec0003800000 */
.L_x_336:
[----:B------:R-:W0:Y:S02]  /*03a0*/  MUFU.RCP R26, R21 ;  /* 0x00000015001a7308 */ /* 0x000e240000001000 */
[----:B0-----:R-:W-:-:S04]  /*03b0*/  FFMA R0, R21, R26, -1 ;  /* 0xbf80000015007423 */ /* 0x001fc8000000001a */
[----:B------:R-:W-:-:S04]  /*03c0*/  FADD.FTZ R3, -R0, -RZ ;  /* 0x800000ff00037221 */ /* 0x000fc80000010100 */
[----:B------:R-:W-:-:S07]  /*03d0*/  FFMA R26, R26, R3, R26 ;  /* 0x000000031a1a7223 */ /* 0x000fce000000001a */
.L_x_337:
[----:B------:R-:W0:Y:S01]  /*03e0*/  LDC.64 R8, c[0x0][0x390] ;  /* 0x0000e400ff087b82 */ /* 0x000e220000000a00 */
[----:B------:R-:W-:Y:S01]  /*03f0*/  FADD.SAT R0, RZ, R11 ;  /* 0x0000000bff007221 */ /* 0x000fe20000002000 */
[----:B------:R-:W-:Y:S01]  /*0400*/  FADD.SAT R2, RZ, R2 ;  /* 0x00000002ff027221 */ /* 0x000fe20000002000 */
[----:B------:R-:W1:Y:S02]  /*0410*/  LDCU UR6, c[0x0][0x398] ;  /* 0x00007300ff0677ac */ /* 0x000e640008000800 */
[----:B------:R-:W-:-:S03]  /*0420*/  FFMA R13, R21, R0, -0.5 ;  /* 0xbf000000150d7423 */ /* 0x000fc60000000000 */
[----:B------:R-:W2:Y:S01]  /*0430*/  LDC.64 R14, c[0x0][0x380] ;  /* 0x0000e000ff0e7b82 */ /* 0x000ea20000000a00 */
[----:B------:R-:W3:Y:S01]  /*0440*/  F2I.FLOOR.NTZ R4, R13 ;  /* 0x0000000d00047305 */ /* 0x000ee20000207100 */
[----:B0-----:R-:W-:Y:S02]  /*0450*/  I2FP.F32.S32 R3, R8 ;  /* 0x0000000800037245 */ /* 0x001fe40000201400 */
[----:B------:R-:W-:-:S03]  /*0460*/  IADD3 R9, PT, PT, R9, -0x1, RZ ;  /* 0xffffffff09097810 */ /* 0x000fc60007ffe0ff */
[----:B------:R-:W-:Y:S01]  /*0470*/  FFMA R12, R2, R3, -0.5 ;  /* 0xbf000000020c7423 */ /* 0x000fe20000000003 */
[----:B------:R-:W-:Y:S02]  /*0480*/  IADD3 R2, PT, PT, R8, -0x1, RZ ;  /* 0xffffffff08027810 */ /* 0x000fe40007ffe0ff */
[----:B---3--:R-:W-:Y:S01]  /*0490*/  VIMNMX.RELU R5, PT, PT, R4, R9, PT ;  /* 0x0000000904057248 */ /* 0x008fe20003fe1100 */
[----:B------:R-:W0:Y:S02]  /*04a0*/  F2I.FLOOR.NTZ R3, R12 ;  /* 0x0000000c00037305 */ /* 0x000e240000207100 */
[C---:B0-----:R-:W-:Y:S02]  /*04b0*/  VIADDMNMX.RELU R0, R3.reuse, 0x1, R2, PT ;  /* 0x0000000103007846 */ /* 0x041fe40003801102 */
[----:B------:R-:W-:-:S03]  /*04c0*/  VIMNMX.RELU R2, PT, PT, R3, R2, PT ;  /* 0x0000000203027248 */ /* 0x000fc60003fe1100 */
[C---:B-1----:R-:W-:Y:S02]  /*04d0*/  IMAD R6, R5.reuse, UR6, R0 ;  /* 0x0000000605067c24 */ /* 0x042fe4000f8e0200 */
[----:B------:R-:W-:-:S03]  /*04e0*/  IMAD R5, R5, UR6, R2 ;  /* 0x0000000605057c24 */ /* 0x000fc6000f8e0202 */
[----:B------:R-:W-:Y:S02]  /*04f0*/  SHF.L.U32 R17, R6, 0x2, RZ ;  /* 0x0000000206117819 */ /* 0x000fe400000006ff */
[----:B------:R-:W-:-:S03]  /*0500*/  SHF.L.U32 R5, R5, 0x2, RZ ;  /* 0x0000000205057819 */ /* 0x000fc600000006ff */
[----:B--2---:R-:W-:-:S05]  /*0510*/  IMAD.WIDE R16, R17, 0x4, R14 ;  /* 0x0000000411107825 */ /* 0x004fca00078e020e */
[----:B------:R-:W2:Y:S01]  /*0520*/  LDG.E.CONSTANT R20, desc[UR4][R16.64+0x4] ;  /* 0x0000040410147981 */ /* 0x000ea2000c1e9900 */
[----:B------:R-:W-:Y:S01]  /*0530*/  IMAD.WIDE R18, R5, 0x4, R14 ;  /* 0x0000000405127825 */ /* 0x000fe200078e020e */
[----:B------:R-:W-:Y:S02]  /*0540*/  VIADDMNMX.RELU R5, R4, 0x1, R9, PT ;  /* 0x0000000104057846 */ /* 0x000fe40003801109 */
[----:B------:R-:W3:Y:S04]  /*0550*/  LDG.E.CONSTANT R29, desc[UR4][R16.64] ;  /* 0x00000004101d7981 */ /* 0x000ee8000c1e9900 */
[----:B------:R-:W4:Y:S04]  /*0560*/  LDG.E.CONSTANT R10, desc[UR4][R16.64+0x8] ;  /* 0x00000804100a7981 */ /* 0x000f28000c1e9900 */
[----:B------:R0:W5:Y:S01]  /*0570*/  LDG.E.CONSTANT R6, desc[UR4][R16.64+0xc] ;  /* 0x00000c0410067981 */ /* 0x000162000c1e9900 */
[----:B------:R-:W-:-:S03]  /*0580*/  IMAD R8, R5, UR6, R2 ;  /* 0x0000000605087c24 */ /* 0x000fc6000f8e0202 */
[----:B------:R-:W5:Y:S02]  /*0590*/  LDG.E.CONSTANT R23, desc[UR4][R18.64+0x4] ;  /* 0x0000040412177981 */ /* 0x000f64000c1e9900 */
[----:B------:R-:W-:Y:S02]  /*05a0*/  SHF.L.U32 R8, R8, 0x2, RZ ;  /* 0x0000000208087819 */ /* 0x000fe400000006ff */
[----:B------:R-:W5:Y:S03]  /*05b0*/  LDG.E.CONSTANT R25, desc[UR4][R18.64] ;  /* 0x0000000412197981 */ /* 0x000f66000c1e9900 */
[----:B0-----:R-:W-:Y:S01]  /*05c0*/  IMAD.WIDE R16, R8, 0x4, R14 ;  /* 0x0000000408107825 */ /* 0x001fe200078e020e */
[----:B------:R-:W5:Y:S04]  /*05d0*/  LDG.E.CONSTANT R27, desc[UR4][R18.64+0x8] ;  /* 0x00000804121b7981 */ /* 0x000f68000c1e9900 */
[----:B------:R-:W5:Y:S04]  /*05e0*/  LDG.E.CONSTANT R8, desc[UR4][R16.64] ;  /* 0x0000000410087981 */ /* 0x000f68000c1e9900 */
[----:B------:R4:W5:Y:S01]  /*05f0*/  LDG.E.CONSTANT R28, desc[UR4][R18.64+0xc] ;  /* 0x00000c04121c7981 */ /* 0x000962000c1e9900 */
[----:B------:R-:W-:-:S02]  /*0600*/  I2FP.F32.S32 R4, R4 ;  /* 0x0000000400047245 */ /* 0x000fc40000201400 */
[----:B------:R-:W-:-:S03]  /*0610*/  I2FP.F32.S32 R3, R3 ;  /* 0x0000000300037245 */ /* 0x000fc60000201400 */
[----:B------:R-:W-:Y:S02]  /*0620*/  FADD R13, R13, -R4 ;  /* 0x800000040d0d7221 */ /* 0x000fe40000000000 */
[----:B------:R-:W-:Y:S02]  /*0630*/  FADD R12, R12, -R3 ;  /* 0x800000030c0c7221 */ /* 0x000fe40000000000 */
[----:B------:R-:W-:-:S04]  /*0640*/  FADD R24, -R13, 1 ;  /* 0x3f8000000d187421 */ /* 0x000fc80000000100 */
[----:B------:R-:W-:Y:S01]  /*0650*/  FMUL R3, R12, R24 ;  /* 0x000000180c037220 */ /* 0x000fe20000400000 */
[----:B------:R-:W-:-:S05]  /*0660*/  IMAD R5, R5, UR6, R0 ;  /* 0x0000000605057c24 */ /* 0x000fca000f8e0200 */
[----:B------:R-:W-:Y:S01]  /*0670*/  SHF.L.U32 R5, R5, 0x2, RZ ;  /* 0x0000000205057819 */ /* 0x000fe200000006ff */
[C---:B--2---:R-:W-:Y:S02]  /*0680*/  FMUL R4, R3.reuse, R20 ;  /* 0x0000001403047220 */ /* 0x044fe40000400000 */
[----:B------:R-:W2:Y:S01]  /*0690*/  LDG.E.CONSTANT R20, desc[UR4][R16.64+0x4] ;  /* 0x0000040410147981 */ /* 0x000ea2000c1e9900 */
[C---:B---3--:R-:W-:Y:S01]  /*06a0*/  FMUL R29, R3.reuse, R29 ;  /* 0x0000001d031d7220 */ /* 0x048fe20000400000 */
[C---:B----4-:R-:W-:Y:S01]  /*06b0*/  FMUL R19, R3.reuse, R10 ;  /* 0x0000000a03137220 */ /* 0x050fe20000400000 */
[----:B------:R-:W-:Y:S01]  /*06c0*/  FADD R10, -R12, 1 ;  /* 0x3f8000000c0a7421 */ /* 0x000fe20000000100 */
[----:B-----5:R-:W-:Y:S02]  /*06d0*/  FMUL R3, R3, R6 ;  /* 0x0000000603037220 */ /* 0x020fe40000400000 */
[----:B------:R-:W3:Y:S01]  /*06e0*/  LDG.E.CONSTANT R6, desc[UR4][R16.64+0x8] ;  /* 0x0000080410067981 */ /* 0x000ee2000c1e9900 */
[----:B------:R-:W-:-:S04]  /*06f0*/  FMUL R24, R10, R24 ;  /* 0x000000180a187220 */ /* 0x000fc80000400000 */
[C---:B------:R-:W-:Y:S01]  /*0700*/  FFMA R23, R24.reuse, R23, R4 ;  /* 0x0000001718177223 */ /* 0x040fe20000000004 */
[C---:B------:R-:W-:Y:S01]  /*0710*/  FFMA R18, R24.reuse, R25, R29 ;  /* 0x0000001918127223 */ /* 0x040fe2000000001d */
[----:B------:R-:W-:Y:S01]  /*0720*/  IMAD.WIDE R4, R5, 0x4, R14 ;  /* 0x0000000405047825 */ /* 0x000fe200078e020e */
[----:B------:R2:W4:Y:S03]  /*0730*/  LDG.E.CONSTANT R25, desc[UR4][R16.64+0xc] ;  /* 0x00000c0410197981 */ /* 0x000526000c1e9900 */
[----:B------:R-:W-:Y:S01]  /*0740*/  FMUL R29, R13, R10 ;  /* 0x0000000a0d1d7220 */ /* 0x000fe20000400000 */
[----:B------:R-:W-:Y:S02]  /*0750*/  FFMA R27, R24, R27, R19 ;  /* 0x0000001b181b7223 */ /* 0x000fe40000000013 */
[----:B------:R-:W5:Y:S01]  /*0760*/  LDG.E.CONSTANT R19, desc[UR4][R4.64+0x4] ;  /* 0x0000040404137981 */ /* 0x000f62000c1e9900 */
[----:B------:R-:W-:-:S03]  /*0770*/  FFMA R8, R29, R8, R18 ;  /* 0x000000081d087223 */ /* 0x000fc60000000012 */
[----:B------:R-:W5:Y:S04]  /*0780*/  LDG.E.CONSTANT R18, desc[UR4][R4.64+0xc] ;  /* 0x00000c0404127981 */ /* 0x000f68000c1e9900 */
[----:B------:R-:W5:Y:S01]  /*0790*/  LDG.E.CONSTANT R16, desc[UR4][R4.64] ;  /* 0x0000000404107981 */ /* 0x000f62000c1e9900 */
[----:B------:R-:W-:-:S03]  /*07a0*/  FFMA R28, R24, R28, R3 ;  /* 0x0000001c181c7223 */ /* 0x000fc60000000003 */
[----:B------:R0:W5:Y:S01]  /*07b0*/  LDG.E.CONSTANT R3, desc[UR4][R4.64+0x8] ;  /* 0x0000080404037981 */ /* 0x000162000c1e9900 */
[----:B------:R-:W-:Y:S01]  /*07c0*/  FMUL R13, R12, R13 ;  /* 0x0000000d0c0d7220 */ /* 0x000fe20000400000 */
[----:B--2---:R-:W-:Y:S01]  /*07d0*/  FFMA R17, R29, R20, R23 ;  /* 0x000000141d117223 */ /* 0x004fe20000000017 */
[----:B------:R-:W-:-:S04]  /*07e0*/  FFMA.SAT R20, R26, -1.2000000476837158203, R11 ;  /* 0xbf99999a1a147823 */ /* 0x000fc8000000200b */
[----:B------:R-:W-:-:S04]  /*07f0*/  FFMA R23, R21, R20, -0.5 ;  /* 0xbf00000015177423 */ /* 0x000fc80000000014 */
[----:B------:R-:W1:Y:S01]  /*0800*/  F2I.FLOOR.NTZ R24, R23 ;  /* 0x0000001700187305 */ /* 0x000e620000207100 */
[C---:B---3--:R-:W-:Y:S01]  /*0810*/  FFMA R20, R29.reuse, R6, R27 ;  /* 0x000000061d147223 */ /* 0x048fe2000000001b */
[----:B-1----:R-:W-:Y:S01]  /*0820*/  VIMNMX.RELU R27, PT, PT, R24, R9, PT ;  /* 0x00000009181b7248 */ /* 0x002fe20003fe1100 */
[----:B----4-:R-:W-:-:S04]  /*0830*/  FFMA R25, R29, R25, R28 ;  /* 0x000000191d197223 */ /* 0x010fc8000000001c */
[C---:B------:R-:W-:Y:S02]  /*0840*/  IMAD R6, R27.reuse, UR6, R0 ;  /* 0x000000061b067c24 */ /* 0x040fe4000f8e0200 */
[----:B------:R-:W-:-:S03]  /*0850*/  IMAD R27, R27, UR6, R2 ;  /* 0x000000061b1b7c24 */ /* 0x000fc6000f8e0202 */
[----:B------:R-:W-:Y:S01]  /*0860*/  SHF.L.U32 R29, R6, 0x2, RZ ;  /* 0x00000002061d7819 */ /* 0x000fe200000006ff */
[C---:B-----5:R-:W-:Y:S01]  /*0870*/  FFMA R6, R13.reuse, R19, R17 ;  /* 0x000000130d067223 */ /* 0x060fe20000000011 */
[----:B------:R-:W-:Y:S01]  /*0880*/  FFMA R8, R13, R16, R8 ;  /* 0x000000100d087223 */ /* 0x000fe20000000008 */
[----:B------:R-:W-:Y:S02]  /*0890*/  SHF.L.U32 R19, R27, 0x2, RZ ;  /* 0x000000021b137819 */ /* 0x000fe400000006ff */
[----:B------:R-:W-:-:S04]  /*08a0*/  IMAD.WIDE R16, R29, 0x4, R14 ;  /* 0x000000041d107825 */ /* 0x000fc800078e020e */
[C---:B0-----:R-:W-:Y:S01]  /*08b0*/  FFMA R4, R13.reuse, R18, R25 ;  /* 0x000000120d047223 */ /* 0x041fe20000000019 */
[----:B------:R-:W-:Y:S01]  /*08c0*/  FFMA R5, R13, R3, R20 ;  /* 0x000000030d057223 */ /* 0x000fe20000000014 */
[----:B------:R-:W-:Y:S01]  /*08d0*/  IMAD.WIDE R18, R19, 0x4, R14 ;  /* 0x0000000413127825 */ /* 0x000fe200078e020e */
[----:B------:R-:W2:Y:S04]  /*08e0*/  LDG.E.CONSTANT R13, desc[UR4][R16.64+0x4] ;  /* 0x00000404100d7981 */ /* 0x000ea8000c1e9900 */
[----:B------:R-:W3:Y:S04]  /*08f0*/  LDG.E.CONSTANT R20, desc[UR4][R16.64] ;  /* 0x0000000410147981 */ /* 0x000ee8000c1e9900 */
[----:B------:R-:W4:Y:S04]  /*0900*/  LDG.E.CONSTANT R29, desc[UR4][R18.64+0x4] ;  /* 0x00000404121d7981 */ /* 0x000f28000c1e9900 */
[----:B------:R-:W5:Y:S04]  /*0910*/  LDG.E.CONSTANT R3, desc[UR4][R16.64+0x8] ;  /* 0x0000080410037981 */ /* 0x000f68000c1e9900 */
[----:B------:R0:W5:Y:S04]  /*0920*/  LDG.E.CONSTANT R28, desc[UR4][R16.64+0xc] ;  /* 0x00000c04101c7981 */ /* 0x000168000c1e9900 */
[----:B------:R-:W5:Y:S01]  /*0930*/  LDG.E.CONSTANT R16, desc[UR4][R18.64] ;  /* 0x0000000412107981 */ /* 0x000f62000c1e9900 */
[----:B------:R-:W-:-:S05]  /*0940*/  I2FP.F32.S32 R25, R24 ;  /* 0x0000001800197245 */ /* 0x000fca0000201400 */
[----:B------:R-:W-:Y:S01]  /*0950*/  FADD R23, R23, -R25 ;  /* 0x8000001917177221 */ /* 0x000fe20000000000 */
[----:B------:R-:W-:Y:S01]  /*0960*/  VIADDMNMX.RELU R24, R24, 0x1, R9, PT ;  /* 0x0000000118187846 */ /* 0x000fe20003801109 */
[----:B------:R-:W5:Y:S02]  /*0970*/  LDG.E.CONSTANT R25, desc[UR4][R18.64+0x8] ;  /* 0x0000080412197981 */ /* 0x000f64000c1e9900 */
[----:B------:R-:W-:-:S04]  /*0980*/  FADD R27, -R23, 1 ;  /* 0x3f800000171b7421 */ /* 0x000fc80000000100 */
[-C--:B0-----:R-:W-:Y:S01]  /*0990*/  FMUL R17, R12, R27.reuse ;  /* 0x0000001b0c117220 */ /* 0x081fe20000400000 */
[----:B------:R-:W-:-:S03]  /*09a0*/  FMUL R27, R10, R27 ;  /* 0x0000001b0a1b7220 */ /* 0x000fc60000400000 */
[C---:B--2---:R-:W-:Y:S01]  /*09b0*/  FMUL R13, R17.reuse, R13 ;  /* 0x0000000d110d7220 */ /* 0x044fe20000400000 */
[----:B---3--:R-:W-:-:S03]  /*09c0*/  FMUL R20, R17, R20 ;  /* 0x0000001411147220 */ /* 0x008fc60000400000 */
[----:B----4-:R-:W-:Y:S02]  /*09d0*/  FFMA R13, R27, R29, R13 ;  /* 0x0000001d1b0d7223 */ /* 0x010fe4000000000d */
[----:B------:R-:W2:Y:S01]  /*09e0*/  LDG.E.CONSTANT R29, desc[UR4][R18.64+0xc] ;  /* 0x00000c04121d7981 */ /* 0x000ea2000c1e9900 */
[C---:B-----5:R-:W-:Y:S01]  /*09f0*/  FMUL R3, R17.reuse, R3 ;  /* 0x0000000311037220 */ /* 0x060fe20000400000 */
[----:B------:R-:W-:Y:S01]  /*0a00*/  FMUL R28, R17, R28 ;  /* 0x0000001c111c7220 */ /* 0x000fe20000400000 */
[----:B------:R-:W-:Y:S01]  /*0a10*/  FFMA R20, R27, R16, R20 ;  /* 0x000000101b147223 */ /* 0x000fe20000000014 */
[----:B------:R-:W-:-:S05]  /*0a20*/  IMAD R16, R24, UR6, R2 ;  /* 0x0000000618107c24 */ /* 0x000fca000f8e0202 */
[----:B------:R-:W-:-:S05]  /*0a30*/  SHF.L.U32 R17, R16, 0x2, RZ ;  /* 0x0000000210117819 */ /* 0x000fca00000006ff */
[----:B------:R-:W-:-:S05]  /*0a40*/  IMAD.WIDE R16, R17, 0x4, R14 ;  /* 0x0000000411107825 */ /* 0x000fca00078e020e */
[----:B------:R-:W3:Y:S01]  /*0a50*/  LDG.E.CONSTANT R19, desc[UR4][R16.64] ;  /* 0x0000000410137981 */ /* 0x000ee2000c1e9900 */
[C---:B------:R-:W-:Y:S01]  /*0a60*/  FFMA R25, R27.reuse, R25, R3 ;  /* 0x000000191b197223 */ /* 0x040fe20000000003 */
[----:B------:R-:W-:Y:S02]  /*0a70*/  IMAD R24, R24, UR6, R0 ;  /* 0x0000000618187c24 */ /* 0x000fe4000f8e0200 */
[----:B------:R-:W4:Y:S01]  /*0a80*/  LDG.E.CONSTANT R3, desc[UR4][R16.64+0x4] ;  /* 0x0000040410037981 */ /* 0x000f22000c1e9900 */
[----:B--2---:R-:W-:Y:S01]  /*0a90*/  FFMA R28, R27, R29, R28 ;  /* 0x0000001d1b1c7223 */ /* 0x004fe2000000001c */
[----:B------:R-:W-:Y:S02]  /*0aa0*/  FFMA.SAT R29, R26, 1.2000000476837158203, R11 ;  /* 0x3f99999a1a1d7823 */ /* 0x000fe4000000200b */
[----:B------:R-:W2:Y:S04]  /*0ab0*/  LDG.E.CONSTANT R27, desc[UR4][R16.64+0xc] ;  /* 0x00000c04101b7981 */ /* 0x000ea8000c1e9900 */
[----:B------:R0:W5:Y:S01]  /*0ac0*/  LDG.E.CONSTANT R26, desc[UR4][R16.64+0x8] ;  /* 0x00000804101a7981 */ /* 0x000162000c1e9900 */
[----:B------:R-:W-:Y:S01]  /*0ad0*/  SHF.L.U32 R11, R24, 0x2, RZ ;  /* 0x00000002180b7819 */ /* 0x000fe200000006ff */
[----:B------:R-:W-:-:S04]  /*0ae0*/  FMUL R24, R10, R23 ;  /* 0x000000170a187220 */ /* 0x000fc80000400000 */
[----:B------:R-:W-:-:S05]  /*0af0*/  IMAD.WIDE R10, R11, 0x4, R14 ;  /* 0x000000040b0a7825 */ /* 0x000fca00078e020e */
[----:B------:R-:W5:Y:S01]  /*0b00*/  LDG.E.CONSTANT R18, desc[UR4][R10.64] ;  /* 0x000000040a127981 */ /* 0x000f62000c1e9900 */
[----:B---3--:R-:W-:-:S03]  /*0b10*/  FFMA R19, R24, R19, R20 ;  /* 0x0000001318137223 */ /* 0x008fc60000000014 */
[----:B------:R-:W3:Y:S01]  /*0b20*/  LDG.E.CONSTANT R20, desc[UR4][R10.64+0x4] ;  /* 0x000004040a147981 */ /* 0x000ee2000c1e9900 */
[----:B------:R-:W-:-:S04]  /*0b30*/  FFMA R21, R21, R29, -0.5 ;  /* 0xbf00000015157423 */ /* 0x000fc8000000001d */
[----:B0-----:R-:W0:Y:S01]  /*0b40*/  F2I.FLOOR.NTZ R16, R21 ;  /* 0x0000001500107305 */ /* 0x001e220000207100 */
[----:B----4-:R-:W-:Y:S02]  /*0b50*/  FFMA R13, R24, R3, R13 ;  /* 0x00000003180d7223 */ /* 0x010fe4000000000d */
[----:B------:R-:W4:Y:S01]  /*0b60*/  LDG.E.CONSTANT R3, desc[UR4][R10.64+0x8] ;  /* 0x000008040a037981 */ /* 0x000f22000c1e9900 */
[----:B0-----:R-:W-:-:S05]  /*0b70*/  VIMNMX.RELU R29, PT, PT, R16, R9, PT ;  /* 0x00000009101d7248 */ /* 0x001fca0003fe1100 */
[----:B------:R-:W-:Y:S01]  /*0b80*/  IMAD R17, R29, UR6, R0 ;  /* 0x000000061d117c24 */ /* 0x000fe2000f8e0200 */
[----:B------:R-:W-:-:S04]  /*0b90*/  VIADDMNMX.RELU R9, R16, 0x1, R9, PT ;  /* 0x0000000110097846 */ /* 0x000fc80003801109 */
[----:B------:R-:W-:Y:S01]  /*0ba0*/  SHF.L.U32 R17, R17, 0x2, RZ ;  /* 0x0000000211117819 */ /* 0x000fe200000006ff */
[----:B------:R-:W-:Y:S01]  /*0bb0*/  FMUL R23, R12, R23 ;  /* 0x000000170c177220 */ /* 0x000fe20000400000 */
[C---:B--2---:R-:W-:Y:S01]  /*0bc0*/  FFMA R27, R24.reuse, R27, R28 ;  /* 0x0000001b181b7223 */ /* 0x044fe2000000001c */
[----:B-----5:R-:W-:Y:S01]  /*0bd0*/  FFMA R26, R24, R26, R25 ;  /* 0x0000001a181a7223 */ /* 0x020fe20000000019 */
[----:B------:R-:W-:-:S05]  /*0be0*/  I2FP.F32.S32 R24, R16 ;  /* 0x0000001000187245 */ /* 0x000fca0000201400 */
[----:B------:R-:W-:Y:S02]  /*0bf0*/  FADD R25, R21, -R24 ;  /* 0x8000001815197221 */ /* 0x000fe40000000000 */
[----:B------:R0:W2:Y:S01]  /*0c00*/  LDG.E.CONSTANT R24, desc[UR4][R10.64+0xc] ;  /* 0x00000c040a187981 */ /* 0x0000a2000c1e9900 */
[----:B------:R-:W-:-:S04]  /*0c10*/  IMAD.WIDE R16, R17, 0x4, R14 ;  /* 0x0000000411107825 */ /* 0x000fc800078e020e */
[C---:B------:R-:W-:Y:S02]  /*0c20*/  FFMA R18, R23.reuse, R18, R19 ;  /* 0x0000001217127223 */ /* 0x040fe40000000013 */
[----:B------:R-:W5:Y:S04]  /*0c30*/  LDG.E.CONSTANT R19, desc[UR4][R16.64] ;  /* 0x0000000410137981 */ /* 0x000f68000c1e9900 */
[----:B------:R-:W5:Y:S04]  /*0c40*/  LDG.E.CONSTANT R21, desc[UR4][R16.64+0x4] ;  /* 0x0000040410157981 */ /* 0x000f68000c1e9900 */
[----:B------:R-:W5:Y:S01]  /*0c50*/  LDG.E.CONSTANT R28, desc[UR4][R16.64+0xc] ;  /* 0x00000c04101c7981 */ /* 0x000f62000c1e9900 */
[----:B---3--:R-:W-:-:S03]  /*0c60*/  FFMA R13, R23, R20, R13 ;  /* 0x00000014170d7223 */ /* 0x008fc6000000000d */
[----:B------:R1:W3:Y:S01]  /*0c70*/  LDG.E.CONSTANT R20, desc[UR4][R16.64+0x8] ;  /* 0x0000080410147981 */ /* 0x0002e2000c1e9900 */
[----:B------:R-:W-:-:S05]  /*0c80*/  IMAD R29, R29, UR6, R2 ;  /* 0x000000061d1d7c24 */ /* 0x000fca000f8e0202 */
[----:B------:R-:W-:Y:S01]  /*0c90*/  SHF.L.U32 R29, R29, 0x2, RZ ;  /* 0x000000021d1d7819 */ /* 0x000fe200000006ff */
[----:B----4-:R-:W-:-:S04]  /*0ca0*/  FFMA R26, R23, R3, R26 ;  /* 0x00000003171a7223 */ /* 0x010fc8000000001a */
[----:B0-----:R-:W-:-:S05]  /*0cb0*/  IMAD.WIDE R10, R29, 0x4, R14 ;  /* 0x000000041d0a7825 */ /* 0x001fca00078e020e */
[----:B------:R-:W4:Y:S01]  /*0cc0*/  LDG.E.CONSTANT R3, desc[UR4][R10.64] ;  /* 0x000000040a037981 */ /* 0x000f22000c1e9900 */
[C---:B------:R-:W-:Y:S02]  /*0cd0*/  IMAD R2, R9.reuse, UR6, R2 ;  /* 0x0000000609027c24 */ /* 0x040fe4000f8e0202 */
[----:B------:R-:W-:Y:S01]  /*0ce0*/  IMAD R0, R9, UR6, R0 ;  /* 0x0000000609007c24 */ /* 0x000fe2000f8e0200 */
[----:B------:R-:W4:Y:S01]  /*0cf0*/  LDG.E.CONSTANT R17, desc[UR4][R10.64+0x4] ;  /* 0x000004040a117981 */ /* 0x000f22000c1e9900 */
[----:B--2---:R-:W-:Y:S01]  /*0d00*/  FFMA R24, R23, R24, R27 ;  /* 0x0000001817187223 */ /* 0x004fe2000000001b */
[----:B------:R-:W-:Y:S02]  /*0d10*/  FADD R23, -R25, 1 ;  /* 0x3f80000019177421 */ /* 0x000fe40000000100 */
[----:B------:R-:W2:Y:S01]  /*0d20*/  LDG.E.CONSTANT R27, desc[UR4][R10.64+0xc] ;  /* 0x00000c040a1b7981 */ /* 0x000ea2000c1e9900 */
[C---:B-1----:R-:W-:Y:S01]  /*0d30*/  FADD R16, -R12.reuse, 1 ;  /* 0x3f8000000c107421 */ /* 0x042fe20000000100 */
[----:B------:R-:W0:Y:S01]  /*0d40*/  LDCU UR6, c[0x0][0x3a4] ;  /* 0x00007480ff0677ac */ /* 0x000e220008000800 */
[----:B------:R-:W-:-:S04]  /*0d50*/  FMUL R9, R12, R23 ;  /* 0x000000170c097220 */ /* 0x000fc80000400000 */
[C---:B-----5:R-:W-:Y:S01]  /*0d60*/  FMUL R19, R9.reuse, R19 ;  /* 0x0000001309137220 */ /* 0x060fe20000400000 */
[C---:B------:R-:W-:Y:S01]  /*0d70*/  FMUL R21, R9.reuse, R21 ;  /* 0x0000001509157220 */ /* 0x040fe20000400000 */
[C---:B------:R-:W-:Y:S01]  /*0d80*/  FMUL R28, R9.reuse, R28 ;  /* 0x0000001c091c7220 */ /* 0x040fe20000400000 */
[----:B---3--:R-:W-:Y:S02]  /*0d90*/  FMUL R20, R9, R20 ;  /* 0x0000001409147220 */ /* 0x008fe40000400000 */
[----:B------:R1:W3:Y:S01]  /*0da0*/  LDG.E.CONSTANT R9, desc[UR4][R10.64+0x8] ;  /* 0x000008040a097981 */ /* 0x0002e2000c1e9900 */
[----:B------:R-:W-:Y:S01]  /*0db0*/  FMUL R23, R16, R23 ;  /* 0x0000001710177220 */ /* 0x000fe20000400000 */
[----:B------:R-:W-:Y:S01]  /*0dc0*/  FMUL R12, R12, R25 ;  /* 0x000000190c0c7220 */ /* 0x000fe20000400000 */
[----:B-1----:R-:W1:Y:S02]  /*0dd0*/  LDC.64 R10, c[0x0][0x388] ;  /* 0x0000e200ff0a7b82 */ /* 0x002e640000000a00 */
[C---:B----4-:R-:W-:Y:S01]  /*0de0*/  FFMA R19, R23.reuse, R3, R19 ;  /* 0x0000000317137223 */ /* 0x050fe20000000013 */
[----:B------:R-:W-:Y:S01]  /*0df0*/  SHF.L.U32 R3, R2, 0x2, RZ ;  /* 0x0000000202037819 */ /* 0x000fe200000006ff */
[----:B------:R-:W-:Y:S01]  /*0e00*/  FFMA R17, R23, R17, R21 ;  /* 0x0000001117117223 */ /* 0x000fe20000000015 */
[----:B------:R-:W-:-:S03]  /*0e10*/  SHF.L.U32 R21, R0, 0x2, RZ ;  /* 0x0000000200157819 */ /* 0x000fc600000006ff */
[----:B------:R-:W-:-:S04]  /*0e20*/  IMAD.WIDE R2, R3, 0x4, R14 ;  /* 0x0000000403027825 */ /* 0x000fc800078e020e */
[----:B------:R-:W-:Y:S01]  /*0e30*/  IMAD.WIDE R14, R21, 0x4, R14 ;  /* 0x00000004150e7825 */ /* 0x000fe200078e020e */
[----:B------:R-:W4:Y:S04]  /*0e40*/  LDG.E.CONSTANT R0, desc[UR4][R2.64] ;  /* 0x0000000402007981 */ /* 0x000f28000c1e9900 */
[----:B------:R-:W5:Y:S04]  /*0e50*/  LDG.E.CONSTANT R21, desc[UR4][R14.64] ;  /* 0x000000040e157981 */ /* 0x000f68000c1e9900 */
[----:B------:R-:W5:Y:S01]  /*0e60*/  LDG.E.CONSTANT R29, desc[UR4][R14.64+0x4] ;  /* 0x000004040e1d7981 */ /* 0x000f62000c1e9900 */
[----:B--2---:R-:W-:-:S03]  /*0e70*/  FFMA R27, R23, R27, R28 ;  /* 0x0000001b171b7223 */ /* 0x004fc6000000001c */
[----:B------:R-:W2:Y:S01]  /*0e80*/  LDG.E.CONSTANT R28, desc[UR4][R2.64+0x4] ;  /* 0x00000404021c7981 */ /* 0x000ea2000c1e9900 */
[----:B---3--:R-:W-:-:S03]  /*0e90*/  FFMA R9, R23, R9, R20 ;  /* 0x0000000917097223 */ /* 0x008fc60000000014 */
[----:B------:R-:W3:Y:S04]  /*0ea0*/  LDG.E.CONSTANT R20, desc[UR4][R2.64+0x8] ;  /* 0x0000080402147981 */ /* 0x000ee8000c1e9900 */
[----:B------:R-:W3:Y:S04]  /*0eb0*/  LDG.E.CONSTANT R23, desc[UR4][R14.64+0x8] ;  /* 0x000008040e177981 */ /* 0x000ee8000c1e9900 */
[----:B------:R1:W3:Y:S04]  /*0ec0*/  LDG.E.CONSTANT R2, desc[UR4][R2.64+0xc] ;  /* 0x00000c0402027981 */ /* 0x0002e8000c1e9900 */
[----:B------:R-:W3:Y:S01]  /*0ed0*/  LDG.E.CONSTANT R14, desc[UR4][R14.64+0xc] ;  /* 0x00000c040e0e7981 */ /* 0x000ee2000c1e9900 */
[----:B------:R-:W-:Y:S01]  /*0ee0*/  FMUL R16, R16, R25 ;  /* 0x0000001910107220 */ /* 0x000fe20000400000 */
[----:B0-----:R-:W-:-:S03]  /*0ef0*/  IMAD R7, R22, UR6, R7 ;  /* 0x0000000616077c24 */ /* 0x001fc6000f8e0207 */
[----:B----4-:R-:W-:-:S04]  /*0f00*/  FFMA R19, R16, R0, R19 ;  /* 0x0000000010137223 */ /* 0x010fc80000000013 */
[----:B-----5:R-:W-:-:S04]  /*0f10*/  FFMA R19, R12, R21, R19 ;  /* 0x000000150c137223 */ /* 0x020fc80000000013 */
[----:B------:R-:W-:-:S04]  /*0f20*/  FADD R18, R18, R19 ;  /* 0x0000001312127221 */ /* 0x000fc80000000000 */
[----:B-1----:R-:W-:-:S04]  /*0f30*/  FMUL R3, R18, 0.3125 ;  /* 0x3ea0000012037820 */ /* 0x002fc80000400000 */
[----:B------:R-:W-:Y:S01]  /*0f40*/  FFMA R3, R8, 0.375, R3 ;  /* 0x3ec0000008037823 */ /* 0x000fe20000000003 */
[----:B--2---:R-:W-:-:S04]  /*0f50*/  FFMA R28, R16, R28, R17 ;  /* 0x0000001c101c7223 */ /* 0x004fc80000000011 */
[----:B------:R-:W-:-:S04]  /*0f60*/  FFMA R28, R12, R29, R28 ;  /* 0x0000001d0c1c7223 */ /* 0x000fc8000000001c */
[----:B------:R-:W-:Y:S01]  /*0f70*/  FADD R13, R13, R28 ;  /* 0x0000001c0d0d7221 */ /* 0x000fe20000000000 */
[----:B---3--:R-:W-:-:S04]  /*0f80*/  FFMA R20, R16, R20, R9 ;  /* 0x0000001410147223 */ /* 0x008fc80000000009 */
[----:B------:R-:W-:Y:S01]  /*0f90*/  FFMA R23, R12, R23, R20 ;  /* 0x000000170c177223 */ /* 0x000fe20000000014 */
[----:B------:R-:W-:-:S04]  /*0fa0*/  FFMA R27, R16, R2, R27 ;  /* 0x00000002101b7223 */ /* 0x000fc8000000001b */
[----:B------:R-:W-:Y:S01]  /*0fb0*/  FFMA R27, R12, R14, R27 ;  /* 0x0000000e0c1b7223 */ /* 0x000fe2000000001b */
[----:B------:R-:W-:-:S03]  /*0fc0*/  FADD R23, R26, R23 ;  /* 0x000000171a177221 */ /* 0x000fc60000000000 */
[----:B------:R-:W-:Y:S01]  /*0fd0*/  FADD R24, R24, R27 ;  /* 0x0000001b18187221 */ /* 0x000fe20000000000 */
[----:B------:R-:W-:Y:S01]  /*0fe0*/  SHF.L.U32 R9, R7, 0x2, RZ ;  /* 0x0000000207097819 */ /* 0x000fe200000006ff */
[----:B------:R-:W-:Y:S01]  /*0ff0*/  FMUL R13, R13, 0.3125 ;  /* 0x3ea000000d0d7820 */ /* 0x000fe20000400000 */
[----:B------:R-:W-:Y:S01]  /*1000*/  FMUL R0, R23, 0.3125 ;  /* 0x3ea0000017007820 */ /* 0x000fe20000400000 */
[----:B------:R-:W-:Y:S02]  /*1010*/  FMUL R7, R24, 0.3125 ;  /* 0x3ea0000018077820 */ /* 0x000fe40000400000 */
[----:B------:R-:W-:-:S04]  /*1020*/  IMAD.WIDE R10, R9, 0x4, R10 ;  /* 0x00000004090a7825 */ /* 0x000fc800078e020a */
[----:B------:R-:W-:Y:S01]  /*1030*/  FFMA R13, R6, 0.375, R13 ;  /* 0x3ec00000060d7823 */ /* 0x000fe2000000000d */
[----:B------:R-:W-:Y:S01]  /*1040*/  FFMA R5, R5, 0.375, R0 ;  /* 0x3ec0000005057823 */ /* 0x000fe20000000000 */
[----:B------:R-:W-:Y:S01]  /*1050*/  FFMA R7, R4, 0.375, R7 ;  /* 0x3ec0000004077823 */ /* 0x000fe20000000007 */
[----:B------:R-:W-:Y:S04]  /*1060*/  STG.E desc[UR4][R10.64], R3 ;  /* 0x000000030a007986 */ /* 0x000fe8000c101904 */
[----:B------:R-:W-:Y:S04]  /*1070*/  STG.E desc[UR4][R10.64+0x4], R13 ;  /* 0x0000040d0a007986 */ /* 0x000fe8000c101904 */
[----:B------:R-:W-:Y:S04]  /*1080*/  STG.E desc[UR4][R10.64+0x8], R5 ;  /* 0x000008050a007986 */ /* 0x000fe8000c101904 */
[----:B------:R-:W-:Y:S01]  /*1090*/  STG.E desc[UR4][R10.64+0xc], R7 ;  /* 0x00000c070a007986 */ /* 0x000fe2000c101904 */
[----:B------:R-:W-:Y:S05]  /*10a0*/  EXIT ;  /* 0x000000000000794d */ /* 0x000fea0003800000 */
        .weak           $__internal_9_$__cuda_sm20_rcp_rn_f32_slowpath
        .type           $__internal_9_$__cuda_sm20_rcp_rn_f32_slowpath,@function
        .size           $__internal_9_$__cuda_sm20_rcp_rn_f32_slowpath,($__internal_10_$__cuda_sm3x_div_rn_noftz_f32_slowpath - $__internal_9_$__cuda_sm20_rcp_rn_f32_slowpath)
$__internal_9_$__cuda_sm20_rcp_rn_f32_slowpath:
[----:B------:R-:W-:-:S04]  /*10b0*/  SHF.L.U32 R0, R21, 0x1, RZ ;  /* 0x0000000115007819 */ /* 0x000fc800000006ff */
[----:B------:R-:W-:-:S04]  /*10c0*/  SHF.R.U32.HI R0, RZ, 0x18, R0 ;  /* 0x00000018ff007819 */ /* 0x000fc80000011600 */
[----:B------:R-:W-:-:S13]  /*10d0*/  ISETP.NE.U32.AND P0, PT, R0, RZ, PT ;  /* 0x000000ff0000720c */ /* 0x000fda0003f05070 */
[----:B------:R-:W-:Y:S05]  /*10e0*/  @P0 BRA `(.L_x_338) ;  /* 0x00000000002c0947 */ /* 0x000fea0003800000 */
[----:B------:R-:W-:-:S04]  /*10f0*/  SHF.L.U32 R0, R21, 0x1, RZ ;  /* 0x0000000115007819 */ /* 0x000fc800000006ff */
[----:B------:R-:W-:-:S13]  /*1100*/  ISETP.NE.AND P0, PT, R0, RZ, PT ;  /* 0x000000ff0000720c */ /* 0x000fda0003f05270 */
[----:B------:R0:W1:Y:S01]  /*1110*/  @!P0 MUFU.RCP R0, R21 ;  /* 0x0000001500008308 */ /* 0x0000620000001000 */
[----:B------:R-:W-:Y:S05]  /*1120*/  @!P0 BRA `(.L_x_339) ;  /* 0x0000000000a48947 */ /* 0x000fea0003800000 */
[----:B------:R-:W-:-:S04]  /*1130*/  FFMA R3, R21, 1.84467440737095516160e+19, RZ ;  /* 0x5f80000015037823 */ /* 0x000fc800000000ff */
[----:B-1----:R-:W1:Y:S02]  /*1140*/  MUFU.RCP R0, R3 ;  /* 0x0000000300007308 */ /* 0x002e640000001000 */
[----:B-1----:R-:W-:-:S04]  /*1150*/  FFMA R5, R3, R0, -1 ;  /* 0xbf80000003057423 */ /* 0x002fc80000000000 */
[----:B------:R-:W-:-:S04]  /*1160*/  FADD.FTZ R5, -R5, -RZ ;  /* 0x800000ff05057221 */ /* 0x000fc80000010100 */
[----:B------:R-:W-:-:S04]  /*1170*/  FFMA R0, R0, R5, R0 ;  /* 0x0000000500007223 */ /* 0x000fc80000000000 */
[----:B------:R-:W-:Y:S01]  /*1180*/  FFMA R0, R0, 1.84467440737095516160e+19, RZ ;  /* 0x5f80000000007823 */ /* 0x000fe200000000ff */
[----:B------:R-:W-:Y:S06]  /*1190*/  BRA `(.L_x_339) ;  /* 0x0000000000887947 */ /* 0x000fec0003800000 */
.L_x_338:
        /* <DEDUP_REMOVED lines=33> */
.L_x_340:
[----:B------:R2:W3:Y:S02]  /*13b0*/  MUFU.RCP R0, R21 ;  /* 0x0000001500007308 */ /* 0x0004e40000001000 */
.L_x_339:
[----:B------:R-:W-:-:S04]  /*13c0*/  MOV R5, 0x0 ;  /* 0x0000000000057802 */ /* 0x000fc80000000f00 */
[----:B0123--:R-:W-:Y:S05]  /*13d0*/  RET.REL.NODEC R4 `(GaussianDownsampleVKernel) ;  /* 0xffffffec04087950 */ /* 0x00ffea0003c3ffff */
        .weak           $__internal_10_$__cuda_sm3x_div_rn_noftz_f32_slowpath
        .type           $__internal_10_$__cuda_sm3x_div_rn_noftz_f32_slowpath,@function
        .size           $__internal_10_$__cuda_sm3x_div_rn_noftz_f32_slowpath,(.L_x_910 - $__internal_10_$__cuda_sm3x_div_rn_noftz_f32_slowpath)
$__internal_10_$__cuda_sm3x_div_rn_noftz_f32_slowpath:
        /* <DEDUP_REMOVED lines=34> */
.L_x_342:
        /* <DEDUP_REMOVED lines=30> */
[-CC-:B------:R-:W-:Y:S01]  /*17e0*/  FFMA.RM R6, R13, R9.reuse, R8.reuse ;  /* 0x000000090d067223 */ /* 0x180fe20000004008 */
[C---:B------:R-:W-:Y:S02]  /*17f0*/  ISETP.NE.AND P2, PT, R10.reuse, RZ, PT ;  /* 0x000000ff0a00720c */ /* 0x040fe40003f45270 */
[C---:B------:R-:W-:Y:S02]  /*1800*/  ISETP.NE.AND P1, PT, R10.reuse, RZ, PT ;  /* 0x000000ff0a00720c */ /* 0x040fe40003f25270 */
[----:B------:R-:W-:Y:S01]  /*1810*/  LOP3.LUT R5, R3, 0x7fffff, RZ, 0xc0, !PT ;  /* 0x007fffff03057812 */ /* 0x000fe200078ec0ff */
[----:B------:R-:W-:Y:S01]  /*1820*/  FFMA.RP R3, R13, R9, R8 ;  /* 0x000000090d037223 */ /* 0x000fe20000008008 */
[----:B------:R-:W-:Y:S02]  /*1830*/  IADD3 R8, PT, PT, R10, 0x20, RZ ;  /* 0x000000200a087810 */ /* 0x000fe40007ffe0ff */
        /* <DEDUP_REMOVED lines=15> */
.L_x_349:
[----:B------:R-:W-:-:S04]  /*1930*/  LOP3.LUT R0, R0, 0x80000000, RZ, 0xc0, !PT ;  /* 0x8000000000007812 */ /* 0x000fc800078ec0ff */
[----:B------:R-:W-:Y:S01]  /*1940*/  LOP3.LUT R0, R0, 0x7f800000, RZ, 0xfc, !PT ;  /* 0x7f80000000007812 */ /* 0x000fe200078efcff */
[----:B------:R-:W-:Y:S06]  /*1950*/  BRA `(.L_x_350) ;  /* 0x0000000000047947 */ /* 0x000fec0003800000 */
.L_x_348:
[----:B------:R-:W-:-:S07]  /*1960*/  LEA R0, R6, R0, 0x17 ;  /* 0x0000000006007211 */ /* 0x000fce00078eb8ff */
.L_x_350:
[----:B------:R-:W-:Y:S05]  /*1970*/  BSYNC.RECONVERGENT B2 ;  /* 0x0000000000027941 */ /* 0x000fea0003800200 */
.L_x_347:
[----:B------:R-:W-:Y:S05]  /*1980*/  BRA `(.L_x_351) ;  /* 0x0000000000207947 */ /* 0x000fea0003800000 */
.L_x_346:
[----:B------:R-:W-:-:S04]  /*1990*/  LOP3.LUT R0, R3, 0x80000000, R0, 0x48, !PT ;  /* 0x8000000003007812 */ /* 0x000fc800078e4800 */
[----:B------:R-:W-:Y:S01]  /*19a0*/  LOP3.LUT R0, R0, 0x7f800000, RZ, 0xfc, !PT ;  /* 0x7f80000000007812 */ /* 0x000fe200078efcff */
[----:B------:R-:W-:Y:S06]  /*19b0*/  BRA `(.L_x_351) ;  /* 0x0000000000147947 */ /* 0x000fec0003800000 */
.L_x_345:
[----:B------:R-:W-:Y:S01]  /*19c0*/  LOP3.LUT R0, R3, 0x80000000, R0, 0x48, !PT ;  /* 0x8000000003007812 */ /* 0x000fe200078e4800 */
[----:B------:R-:W-:Y:S06]  /*19d0*/  BRA `(.L_x_351) ;  /* 0x00000000000c7947 */ /* 0x000fec0003800000 */
.L_x_344:
[----:B------:R-:W0:Y:S01]  /*19e0*/  MUFU.RSQ R0, -QNAN ;  /* 0xffc0000000007908 */ /* 0x000e220000001400 */
[----:B------:R-:W-:Y:S05]  /*19f0*/  BRA `(.L_x_351) ;  /* 0x0000000000047947 */ /* 0x000fea0003800000 */
.L_x_343:
[----:B------:R-:W-:-:S07]  /*1a00*/  FADD.FTZ R0, R0, R3 ;  /* 0x0000000300007221 */ /* 0x000fce0000010000 */
.L_x_351:
[----:B------:R-:W-:Y:S05]  /*1a10*/  BSYNC.RECONVERGENT B1 ;  /* 0x0000000000017941 */ /* 0x000fea0003800200 */
.L_x_341:
[----:B------:R-:W-:-:S04]  /*1a20*/  HFMA2 R5, -RZ, RZ, 0, 0 ;  /* 0x00000000ff057431 */ /* 0x000fc800000001ff */
[----:B0-----:R-:W-:Y:S05]  /*1a30*/  RET.REL.NODEC R4 `(GaussianDownsampleVKernel) ;  /* 0xffffffe404707950 */ /* 0x001fea0003c3ffff */
.L_x_352:
        /* <DEDUP_REMOVED lines=12> */
.L_x_910:


//--------------------- .text.GaussianDownsampleHKernel --------------------------
	.section	.text.GaussianDownsampleHKernel,"ax",@progbits
	.align	128
        .global         GaussianDownsampleHKernel
        .type           GaussianDownsampleHKernel,@function
        .size           GaussianDownsampleHKernel,(.L_x_912 - GaussianDownsampleHKernel)
        .other          GaussianDownsampleHKernel,@"STO_CUDA_ENTRY STV_DEFAULT"
GaussianDownsampleHKernel:
.text.GaussianDownsampleHKernel:
        /* <DEDUP_REMOVED lines=27> */
[----:B------:R-:W-:Y:S05]  /*01b0*/  CALL.REL.NOINC `($__internal_12_$__cuda_sm3x_div_rn_noftz_f32_slowpath) ;  /* 0x00000010007c7944 */ /* 0x000fea0003c00000 */
[----:B------:R-:W-:-:S07]  /*01c0*/  MOV R6, R0 ;  /* 0x0000000000067202 */ /* 0x000fce0000000f00 */
.L_x_354:
[----:B------:R-:W-:Y:S05]  /*01d0*/  BSYNC.RECONVERGENT B0 ;  /* 0x0000000000007941 */ /* 0x000fea0003800200 */
.L_x_353:
        /* <DEDUP_REMOVED lines=14> */
[----:B------:R-:W-:Y:S05]  /*02c0*/  CALL.REL.NOINC `($__internal_12_$__cuda_sm3x_div_rn_noftz_f32_slowpath) ;  /* 0x0000001000387944 */ /* 0x000fea0003c00000 */
[----:B------:R-:W-:-:S07]  /*02d0*/  MOV R2, R0 ;  /* 0x0000000000027202 */ /* 0x000fce0000000f00 */
.L_x_356:
[----:B------:R-:W-:Y:S05]  /*02e0*/  BSYNC.RECONVERGENT B0 ;  /* 0x0000000000007941 */ /* 0x000fea0003800200 */
.L_x_355:
[----:B------:R-:W-:Y:S01]  /*02f0*/  IADD3 R0, PT, PT, R9, 0x1800000, RZ ;  /* 0x0180000009007810 */ /* 0x000fe20007ffe0ff */
[----:B------:R-:W0:Y:S03]  /*0300*/  LDCU.64 UR4, c[0x0][0x358] ;  /* 0x00006b00ff0477ac */ /* 0x000e260008000a00 */
[----:B------:R-:W-:-:S04]  /*0310*/  LOP3.LUT R0, R0, 0x7f800000, RZ, 0xc0, !PT ;  /* 0x7f80000000007812 */ /* 0x000fc800078ec0ff */
[----:B------:R-:W-:-:S13]  /*0320*/  ISETP.GT.U32.AND P0, PT, R0, 0x1ffffff, PT ;  /* 0x01ffffff0000780c */ /* 0x000fda0003f04070 */
[----:B0-----:R-:W-:Y:S05]  /*0330*/  @P0 BRA `(.L_x_357) ;  /* 0x00000000000c0947 */ /* 0x001fea0003800000 */
[----:B------:R-:W-:-:S07]  /*0340*/  MOV R4, 0x360 ;  /* 0x0000036000047802 */ /* 0x000fce0000000f00 */
[----:B------:R-:W-:Y:S05]  /*0350*/  CALL.REL.NOINC `($__internal_11_$__cuda_sm20_rcp_rn_f32_slowpath) ;  /* 0x0000000c00407944 */ /* 0x000fea0003c00000 */
[----:B------:R-:W-:Y:S05]  /*0360*/  BRA `(.L_x_358) ;  /* 0x0000000000107947 */ /* 0x000fea0003800000 */
.L_x_357:
[----:B------:R-:W0:Y:S02]  /*0370*/  MUFU.RCP R15, R9 ;  /* 0x00000009000f7308 */ /* 0x000e240000001000 */
[----:B0-----:R-:W-:-:S04]  /*0380*/  FFMA R0, R9, R15, -1 ;  /* 0xbf80000009007423 */ /* 0x001fc8000000000f */
[----:B------:R-:W-:-:S04]  /*0390*/  FADD.FTZ R0, -R0, -RZ ;  /* 0x800000ff00007221 */ /* 0x000fc80000010100 */
[----:B------:R-:W-:-:S07]  /*03a0*/  FFMA R15, R15, R0, R15 ;  /* 0x000000000f0f7223 */ /* 0x000fce000000000f */
.L_x_358:
        /* <DEDUP_REMOVED lines=14> */
[----:B-1----:R-:W-:-:S05]  /*0490*/  IMAD R4, R12, UR6, R21 ;  /* 0x000000060c047c24 */ /* 0x002fca000f8e0215 */
[----:B------:R-:W-:Y:S01]  /*04a0*/  SHF.L.U32 R11, R4, 0x2, RZ ;  /* 0x00000002040b7819 */ /* 0x000fe200000006ff */
[----:B------:R-:W-:-:S04]  /*04b0*/  IMAD R4, R12, UR6, R18 ;  /* 0x000000060c047c24 */ /* 0x000fc8000f8e0212 */
[----:B--2---:R-:W-:Y:S01]  /*04c0*/  IMAD.WIDE R10, R11, 0x4, R2 ;  /* 0x000000040b0a7825 */ /* 0x004fe200078e0202 */
[----:B------:R-:W-:-:S04]  /*04d0*/  SHF.L.U32 R5, R4, 0x2, RZ ;  /* 0x0000000204057819 */ /* 0x000fc800000006ff */
[----:B------:R-:W2:Y:S04]  /*04e0*/  LDG.E.CONSTANT R23, desc[UR4][R10.64] ;  /* 0x000000040a177981 */ /* 0x000ea8000c1e9900 */
[----:B------:R-:W3:Y:S04]  /*04f0*/  LDG.E.CONSTANT R20, desc[UR4][R10.64+0x4] ;  /* 0x000004040a147981 */ /* 0x000ee8000c1e9900 */
[----:B------:R-:W4:Y:S04]  /*0500*/  LDG.E.CONSTANT R22, desc[UR4][R10.64+0x8] ;  /* 0x000008040a167981 */ /* 0x000f28000c1e9900 */
[----:B------:R0:W5:Y:S01]  /*0510*/  LDG.E.CONSTANT R24, desc[UR4][R10.64+0xc] ;  /* 0x00000c040a187981 */ /* 0x000162000c1e9900 */
[----:B------:R-:W-:-:S05]  /*0520*/  IMAD.WIDE R4, R5, 0x4, R2 ;  /* 0x0000000405047825 */ /* 0x000fca00078e0202 */
[----:B------:R-:W5:Y:S01]  /*0530*/  LDG.E.CONSTANT R17, desc[UR4][R4.64] ;  /* 0x0000000404117981 */ /* 0x000f62000c1e9900 */
[----:B------:R-:W-:Y:S02]  /*0540*/  I2FP.F32.S32 R27, R13 ;  /* 0x0000000d001b7245 */ /* 0x000fe40000201400 */
[----:B------:R-:W-:Y:S01]  /*0550*/  I2FP.F32.S32 R26, R25 ;  /* 0x00000019001a7245 */ /* 0x000fe20000201400 */
[----:B------:R-:W5:Y:S01]  /*0560*/  LDG.E.CONSTANT R29, desc[UR4][R4.64+0x4] ;  /* 0x00000404041d7981 */ /* 0x000f62000c1e9900 */
[----:B------:R-:W-:Y:S01]  /*0570*/  VIADDMNMX.RELU R13, R13, 0x1, R0, PT ;  /* 0x000000010d0d7846 */ /* 0x000fe20003801100 */
[----:B------:R-:W-:Y:S02]  /*0580*/  FADD R16, R16, -R27 ;  /* 0x8000001b10107221 */ /* 0x000fe40000000000 */
[----:B------:R-:W-:Y:S01]  /*0590*/  FADD R19, R19, -R26 ;  /* 0x8000001a13137221 */ /* 0x000fe20000000000 */
[----:B------:R-:W5:Y:S01]  /*05a0*/  LDG.E.CONSTANT R25, desc[UR4][R4.64+0x8] ;  /* 0x0000080404197981 */ /* 0x000f62000c1e9900 */
[----:B------:R-:W-:-:S02]  /*05b0*/  IMAD R26, R13, UR6, R18 ;  /* 0x000000060d1a7c24 */ /* 0x000fc4000f8e0212 */
[----:B------:R-:W-:Y:S01]  /*05c0*/  FADD R0, -R16, 1 ;  /* 0x3f80000010007421 */ /* 0x000fe20000000100 */
[----:B------:R1:W5:Y:S03]  /*05d0*/  LDG.E.CONSTANT R18, desc[UR4][R4.64+0xc] ;  /* 0x00000c0404127981 */ /* 0x000366000c1e9900 */
[----:B0-----:R-:W-:Y:S01]  /*05e0*/  FMUL R10, R19, R0 ;  /* 0x00000000130a7220 */ /* 0x001fe20000400000 */
[----:B------:R-:W-:-:S03]  /*05f0*/  SHF.L.U32 R11, R26, 0x2, RZ ;  /* 0x000000021a0b7819 */ /* 0x000fc600000006ff */
[C---:B--2---:R-:W-:Y:S01]  /*0600*/  FMUL R27, R10.reuse, R23 ;  /* 0x000000170a1b7220 */ /* 0x044fe20000400000 */
[C---:B---3--:R-:W-:Y:S01]  /*0610*/  FMUL R28, R10.reuse, R20 ;  /* 0x000000140a1c7220 */ /* 0x048fe20000400000 */
[C---:B----4-:R-:W-:Y:S01]  /*0620*/  FMUL R22, R10.reuse, R22 ;  /* 0x000000160a167220 */ /* 0x050fe20000400000 */
[----:B-----5:R-:W-:Y:S01]  /*0630*/  FMUL R24, R10, R24 ;  /* 0x000000180a187220 */ /* 0x020fe20000400000 */
[----:B------:R-:W-:-:S05]  /*0640*/  IMAD.WIDE R10, R11, 0x4, R2 ;  /* 0x000000040b0a7825 */ /* 0x000fca00078e0202 */
[----:B------:R-:W2:Y:S01]  /*0650*/  LDG.E.CONSTANT R20, desc[UR4][R10.64] ;  /* 0x000000040a147981 */ /* 0x000ea2000c1e9900 */
[----:B------:R-:W-:-:S04]  /*0660*/  FADD R23, -R19, 1 ;  /* 0x3f80000013177421 */ /* 0x000fc80000000100 */
[----:B------:R-:W-:-:S04]  /*0670*/  FMUL R26, R23, R0 ;  /* 0x00000000171a7220 */ /* 0x000fc80000400000 */
[----:B------:R-:W-:Y:S02]  /*0680*/  FFMA R17, R26, R17, R27 ;  /* 0x000000111a117223 */ /* 0x000fe4000000001b */
[----:B------:R-:W3:Y:S01]  /*0690*/  LDG.E.CONSTANT R27, desc[UR4][R10.64+0x4] ;  /* 0x000004040a1b7981 */ /* 0x000ee2000c1e9900 */
[----:B------:R-:W-:-:S05]  /*06a0*/  IMAD R21, R13, UR6, R21 ;  /* 0x000000060d157c24 */ /* 0x000fca000f8e0215 */
[----:B-1----:R-:W-:Y:S02]  /*06b0*/  SHF.L.U32 R5, R21, 0x2, RZ ;  /* 0x0000000215057819 */ /* 0x002fe400000006ff */
[----:B------:R-:W4:Y:S03]  /*06c0*/  LDG.E.CONSTANT R21, desc[UR4][R10.64+0xc] ;  /* 0x00000c040a157981 */ /* 0x000f26000c1e9900 */
[----:B------:R-:W-:-:S04]  /*06d0*/  IMAD.WIDE R4, R5, 0x4, R2 ;  /* 0x0000000405047825 */ /* 0x000fc800078e0202 */
[----:B------:R-:W-:Y:S01]  /*06e0*/  FFMA R29, R26, R29, R28 ;  /* 0x0000001d1a1d7223 */ /* 0x000fe2000000001c */
[----:B------:R-:W-:Y:S01]  /*06f0*/  FMUL R28, R16, R23 ;  /* 0x00000017101c7220 */ /* 0x000fe20000400000 */
[C---:B------:R-:W-:Y:S01]  /*0700*/  FFMA R25, R26.reuse, R25, R22 ;  /* 0x000000191a197223 */ /* 0x040fe20000000016 */
[----:B------:R-:W5:Y:S04]  /*0710*/  LDG.E.CONSTANT R23, desc[UR4][R4.64] ;  /* 0x0000000404177981 */ /* 0x000f68000c1e9900 */
[----:B------:R0:W5:Y:S01]  /*0720*/  LDG.E.CONSTANT R22, desc[UR4][R10.64+0x8] ;  /* 0x000008040a167981 */ /* 0x000162000c1e9900 */
[----:B------:R-:W-:-:S03]  /*0730*/  FFMA R18, R26, R18, R24 ;  /* 0x000000121a127223 */ /* 0x000fc60000000018 */
[----:B------:R-:W5:Y:S04]  /*0740*/  LDG.E.CONSTANT R26, desc[UR4][R4.64+0x4] ;  /* 0x00000404041a7981 */ /* 0x000f68000c1e9900 */
[----:B------:R-:W5:Y:S01]  /*0750*/  LDG.E.CONSTANT R24, desc[UR4][R4.64+0xc] ;  /* 0x00000c0404187981 */ /* 0x000f62000c1e9900 */
[----:B--2---:R-:W-:-:S03]  /*0760*/  FFMA R20, R28, R20, R17 ;  /* 0x000000141c147223 */ /* 0x004fc60000000011 */
[----:B------:R1:W2:Y:S01]  /*0770*/  LDG.E.CONSTANT R17, desc[UR4][R4.64+0x8] ;  /* 0x0000080404117981 */ /* 0x0002a2000c1e9900 */
[----:B---3--:R-:W-:Y:S01]  /*0780*/  FFMA R29, R28, R27, R29 ;  /* 0x0000001b1c1d7223 */ /* 0x008fe2000000001d */
[----:B------:R-:W-:-:S04]  /*0790*/  FFMA.SAT R27, R15, -1.2000000476837158203, R6 ;  /* 0xbf99999a0f1b7823 */ /* 0x000fc80000002006 */
[----:B------:R-:W-:-:S04]  /*07a0*/  FFMA R27, R9, R27, -0.5 ;  /* 0xbf000000091b7423 */ /* 0x000fc8000000001b */
[----:B0-----:R-:W0:Y:S01]  /*07b0*/  F2I.FLOOR.NTZ R11, R27 ;  /* 0x0000001b000b7305 */ /* 0x001e220000207100 */
[----:B----4-:R-:W-:Y:S01]  /*07c0*/  FFMA R21, R28, R21, R18 ;  /* 0x000000151c157223 */ /* 0x010fe20000000012 */
[----:B------:R-:W-:-:S04]  /*07d0*/  FMUL R19, R19, R16 ;  /* 0x0000001013137220 */ /* 0x000fc80000400000 */
[----:B-----5:R-:W-:Y:S01]  /*07e0*/  FFMA R20, R19, R23, R20 ;  /* 0x0000001713147223 */ /* 0x020fe20000000014 */
[----:B0-----:R-:W-:Y:S01]  /*07f0*/  VIADDMNMX.RELU R10, R11, 0x1, R14, PT ;  /* 0x000000010b0a7846 */ /* 0x001fe2000380110e */
[----:B------:R-:W-:-:S04]  /*0800*/  FFMA R22, R28, R22, R25 ;  /* 0x000000161c167223 */ /* 0x000fc80000000019 */
[----:B------:R-:W-:Y:S01]  /*0810*/  IMAD R18, R12, UR6, R10 ;  /* 0x000000060c127c24 */ /* 0x000fe2000f8e020a */
[----:B------:R-:W-:-:S04]  /*0820*/  VIMNMX.RELU R23, PT, PT, R11, R14, PT ;  /* 0x0000000e0b177248 */ /* 0x000fc80003fe1100 */
[----:B------:R-:W-:Y:S01]  /*0830*/  SHF.L.U32 R25, R18, 0x2, RZ ;  /* 0x0000000212197819 */ /* 0x000fe200000006ff */
[----:B------:R-:W-:Y:S02]  /*0840*/  IMAD R18, R12, UR6, R23 ;  /* 0x000000060c127c24 */ /* 0x000fe4000f8e0217 */
[----:B------:R-:W-:Y:S02]  /*0850*/  FFMA R26, R19, R26, R29 ;  /* 0x0000001a131a7223 */ /* 0x000fe4000000001d */
[----:B-1----:R-:W-:-:S04]  /*0860*/  IMAD.WIDE R4, R25, 0x4, R2 ;  /* 0x0000000419047825 */ /* 0x002fc800078e0202 */
[----:B------:R-:W-:Y:S01]  /*0870*/  FFMA R21, R19, R24, R21 ;  /* 0x0000001813157223 */ /* 0x000fe20000000015 */
[----:B------:R-:W-:Y:S01]  /*0880*/  I2FP.F32.S32 R11, R11 ;  /* 0x0000000b000b7245 */ /* 0x000fe20000201400 */
[----:B------:R-:W3:Y:S04]  /*0890*/  LDG.E.CONSTANT R24, desc[UR4][R4.64+0x4] ;  /* 0x0000040404187981 */ /* 0x000ee8000c1e9900 */
[----:B------:R-:W4:Y:S04]  /*08a0*/  LDG.E.CONSTANT R25, desc[UR4][R4.64+0x8] ;  /* 0x0000080404197981 */ /* 0x000f28000c1e9900 */
[----:B------:R-:W5:Y:S01]  /*08b0*/  LDG.E.CONSTANT R28, desc[UR4][R4.64+0xc] ;  /* 0x00000c04041c7981 */ /* 0x000f62000c1e9900 */
[----:B------:R-:W-:Y:S01]  /*08c0*/  FADD R27, R27, -R11 ;  /* 0x8000000b1b1b7221 */ /* 0x000fe20000000000 */
[----:B------:R-:W-:Y:S01]  /*08d0*/  FFMA.SAT R6, R15, 1.2000000476837158203, R6 ;  /* 0x3f99999a0f067823 */ /* 0x000fe20000002006 */
[----:B--2---:R-:W-:Y:S01]  /*08e0*/  FFMA R17, R19, R17, R22 ;  /* 0x0000001113117223 */ /* 0x004fe20000000016 */
[----:B------:R-:W-:Y:S01]  /*08f0*/  SHF.L.U32 R19, R18, 0x2, RZ ;  /* 0x0000000212137819 */ /* 0x000fe200000006ff */
[----:B------:R0:W2:Y:S04]  /*0900*/  LDG.E.CONSTANT R22, desc[UR4][R4.64] ;  /* 0x0000000404167981 */ /* 0x0000a8000c1e9900 */
[----:B------:R-:W-:-:S05]  /*0910*/  IMAD.WIDE R18, R19, 0x4, R2 ;  /* 0x0000000413127825 */ /* 0x000fca00078e0202 */
[----:B------:R-:W2:Y:S04]  /*0920*/  LDG.E.CONSTANT R11, desc[UR4][R18.64] ;  /* 0x00000004120b7981 */ /* 0x000ea8000c1e9900 */
[----:B------:R-:W2:Y:S01]  /*0930*/  LDG.E.CONSTANT R15, desc[UR4][R18.64+0x4] ;  /* 0x00000404120f7981 */ /* 0x000ea2000c1e9900 */
[----:B------:R-:W-:Y:S01]  /*0940*/  FMUL R29, R0, R27 ;  /* 0x0000001b001d7220 */ /* 0x000fe20000400000 */
[----:B------:R-:W-:-:S05]  /*0950*/  IMAD R23, R13, UR6, R23 ;  /* 0x000000060d177c24 */ /* 0x000fca000f8e0217 */
[----:B0-----:R-:W-:Y:S01]  /*0960*/  SHF.L.U32 R5, R23, 0x2, RZ ;  /* 0x0000000217057819 */ /* 0x001fe200000006ff */
[C---:B---3--:R-:W-:Y:S01]  /*0970*/  FMUL R24, R29.reuse, R24 ;  /* 0x000000181d187220 */ /* 0x048fe20000400000 */
[C---:B----4-:R-:W-:Y:S01]  /*0980*/  FMUL R25, R29.reuse, R25 ;  /* 0x000000191d197220 */ /* 0x050fe20000400000 */
[----:B-----5:R-:W-:Y:S02]  /*0990*/  FMUL R28, R29, R28 ;  /* 0x0000001c1d1c7220 */ /* 0x020fe40000400000 */
[----:B------:R-:W-:-:S05]  /*09a0*/  IMAD.WIDE R4, R5, 0x4, R2 ;  /* 0x0000000405047825 */ /* 0x000fca00078e0202 */
[----:B------:R-:W3:Y:S01]  /*09b0*/  LDG.E.CONSTANT R23, desc[UR4][R4.64+0x4] ;  /* 0x0000040404177981 */ /* 0x000ee2000c1e9900 */
[----:B--2---:R-:W-:Y:S01]  /*09c0*/  FMUL R22, R29, R22 ;  /* 0x000000161d167220 */ /* 0x004fe20000400000 */
[----:B------:R-:W-:-:S04]  /*09d0*/  FADD R29, -R27, 1 ;  /* 0x3f8000001b1d7421 */ /* 0x000fc80000000100 */
[----:B------:R-:W-:-:S04]  /*09e0*/  FMUL R0, R0, R29 ;  /* 0x0000001d00007220 */ /* 0x000fc80000400000 */
[C---:B------:R-:W-:Y:S02]  /*09f0*/  FFMA R11, R0.reuse, R11, R22 ;  /* 0x0000000b000b7223 */ /* 0x040fe40000000016 */
[----:B------:R-:W2:Y:S04]  /*0a00*/  LDG.E.CONSTANT R22, desc[UR4][R18.64+0x8] ;  /* 0x0000080412167981 */ /* 0x000ea8000c1e9900 */
[----:B------:R-:W4:Y:S01]  /*0a10*/  LDG.E.CONSTANT R19, desc[UR4][R18.64+0xc] ;  /* 0x00000c0412137981 */ /* 0x000f22000c1e9900 */
[----:B------:R-:W-:-:S03]  /*0a20*/  FFMA R15, R0, R15, R24 ;  /* 0x0000000f000f7223 */ /* 0x000fc60000000018 */
[----:B------:R-:W5:Y:S01]  /*0a30*/  LDG.E.CONSTANT R24, desc[UR4][R4.64] ;  /* 0x0000000404187981 */ /* 0x000f62000c1e9900 */
[----:B------:R-:W-:Y:S02]  /*0a40*/  IMAD R10, R13, UR6, R10 ;  /* 0x000000060d0a7c24 */ /* 0x000fe4000f8e020a */
[----:B------:R-:W-:Y:S01]  /*0a50*/  FMUL R29, R16, R29 ;  /* 0x0000001d101d7220 */ /* 0x000fe20000400000 */
[----:B------:R-:W-:Y:S01]  /*0a60*/  FFMA R6, R9, R6, -0.5 ;  /* 0xbf00000009067423 */ /* 0x000fe20000000006 */
[C---:B--2---:R-:W-:Y:S02]  /*0a70*/  FFMA R22, R0.reuse, R22, R25 ;  /* 0x0000001600167223 */ /* 0x044fe40000000019 */
[----:B------:R-:W2:Y:S01]  /*0a80*/  LDG.E.CONSTANT R25, desc[UR4][R4.64+0x8] ;  /* 0x0000080404197981 */ /* 0x000ea2000c1e9900 */
[----:B----4-:R-:W-:Y:S01]  /*0a90*/  FFMA R28, R0, R19, R28 ;  /* 0x00000013001c7223 */ /* 0x010fe2000000001c */
[----:B------:R-:W-:Y:S02]  /*0aa0*/  SHF.L.U32 R19, R10, 0x2, RZ ;  /* 0x000000020a137819 */ /* 0x000fe400000006ff */
[----:B------:R0:W4:Y:S03]  /*0ab0*/  LDG.E.CONSTANT R0, desc[UR4][R4.64+0xc] ;  /* 0x00000c0404007981 */ /* 0x000126000c1e9900 */
[----:B------:R-:W-:-:S05]  /*0ac0*/  IMAD.WIDE R18, R19, 0x4, R2 ;  /* 0x0000000413127825 */ /* 0x000fca00078e0202 */
[----:B------:R-:W4:Y:S01]  /*0ad0*/  LDG.E.CONSTANT R10, desc[UR4][R18.64] ;  /* 0x00000004120a7981 */ /* 0x000f22000c1e9900 */
[----:B-----5:R-:W-:-:S03]  /*0ae0*/  FFMA R11, R29, R24, R11 ;  /* 0x000000181d0b7223 */ /* 0x020fc6000000000b */
[----:B------:R-:W5:Y:S04]  /*0af0*/  LDG.E.CONSTANT R24, desc[UR4][R18.64+0x4] ;  /* 0x0000040412187981 */ /* 0x000f68000c1e9900 */
[----:B------:R-:W5:Y:S04]  /*0b00*/  LDG.E.CONSTANT R9, desc[UR4][R18.64+0x8] ;  /* 0x0000080412097981 */ /* 0x000f68000c1e9900 */
[----:B------:R-:W5:Y:S01]  /*0b10*/  LDG.E.CONSTANT R18, desc[UR4][R18.64+0xc] ;  /* 0x00000c0412127981 */ /* 0x000f62000c1e9900 */
[C---:B---3--:R-:W-:Y:S02]  /*0b20*/  FFMA R15, R29.reuse, R23, R15 ;  /* 0x000000171d0f7223 */ /* 0x048fe4000000000f */
[----:B------:R-:W1:Y:S01]  /*0b30*/  F2I.FLOOR.NTZ R23, R6 ;  /* 0x0000000600177305 */ /* 0x000e620000207100 */
[----:B--2---:R-:W-:Y:S01]  /*0b40*/  FFMA R25, R29, R25, R22 ;  /* 0x000000191d197223 */ /* 0x004fe20000000016 */
[----:B-1----:R-:W-:-:S02]  /*0b50*/  VIADDMNMX.RELU R22, R23, 0x1, R14, PT ;  /* 0x0000000117167846 */ /* 0x002fc4000380110e */
[----:B------:R-:W-:-:S03]  /*0b60*/  VIMNMX.RELU R14, PT, PT, R23, R14, PT ;  /* 0x0000000e170e7248 */ /* 0x000fc60003fe1100 */
[----:B0-----:R-:W-:Y:S02]  /*0b70*/  IMAD R4, R12, UR6, R22 ;  /* 0x000000060c047c24 */ /* 0x001fe4000f8e0216 */
[----:B----4-:R-:W-:Y:S01]  /*0b80*/  FFMA R29, R29, R0, R28 ;  /* 0x000000001d1d7223 */ /* 0x010fe2000000001c */
[----:B------:R-:W-:Y:S02]  /*0b90*/  FMUL R0, R16, R27 ;  /* 0x0000001b10007220 */ /* 0x000fe40000400000 */
[----:B------:R-:W-:Y:S02]  /*0ba0*/  SHF.L.U32 R5, R4, 0x2, RZ ;  /* 0x0000000204057819 */ /* 0x000fe400000006ff */
[----:B------:R-:W-:Y:S01]  /*0bb0*/  FFMA R27, R0, R10, R11 ;  /* 0x0000000a001b7223 */ /* 0x000fe2000000000b */
[----:B------:R-:W-:Y:S02]  /*0bc0*/  IMAD R10, R12, UR6, R14 ;  /* 0x000000060c0a7c24 */ /* 0x000fe4000f8e020e */
[----:B------:R-:W-:-:S03]  /*0bd0*/  IMAD.WIDE R4, R5, 0x4, R2 ;  /* 0x0000000405047825 */ /* 0x000fc600078e0202 */
[----:B------:R-:W-:Y:S02]  /*0be0*/  SHF.L.U32 R11, R10, 0x2, RZ ;  /* 0x000000020a0b7819 */ /* 0x000fe400000006ff */
[----:B------:R-:W2:Y:S03]  /*0bf0*/  LDG.E.CONSTANT R12, desc[UR4][R4.64] ;  /* 0x00000004040c7981 */ /* 0x000ea6000c1e9900 */
[----:B------:R-:W-:-:S04]  /*0c00*/  IMAD.WIDE R10, R11, 0x4, R2 ;  /* 0x000000040b0a7825 */ /* 0x000fc800078e0202 */
[C---:B-----5:R-:W-:Y:S01]  /*0c10*/  FFMA R15, R0.reuse, R24, R15 ;  /* 0x00000018000f7223 */ /* 0x060fe2000000000f */
[C---:B------:R-:W-:Y:S01]  /*0c20*/  FFMA R9, R0.reuse, R9, R25 ;  /* 0x0000000900097223 */ /* 0x040fe20000000019 */
[----:B------:R-:W3:Y:S01]  /*0c30*/  LDG.E.CONSTANT R24, desc[UR4][R4.64+0x4] ;  /* 0x0000040404187981 */ /* 0x000ee2000c1e9900 */
[----:B------:R-:W-:-:S03]  /*0c40*/  FFMA R18, R0, R18, R29 ;  /* 0x0000001200127223 */ /* 0x000fc6000000001d */
[----:B------:R-:W4:Y:S04]  /*0c50*/  LDG.E.CONSTANT R19, desc[UR4][R4.64+0x8] ;  /* 0x0000080404137981 */ /* 0x000f28000c1e9900 */
[----:B------:R3:W5:Y:S04]  /*0c60*/  LDG.E.CONSTANT R25, desc[UR4][R4.64+0xc] ;  /* 0x00000c0404197981 */ /* 0x000768000c1e9900 */
[----:B------:R-:W5:Y:S01]  /*0c70*/  LDG.E.CONSTANT R0, desc[UR4][R10.64] ;  /* 0x000000040a007981 */ /* 0x000f62000c1e9900 */
[----:B------:R-:W-:Y:S01]  /*0c80*/  I2FP.F32.S32 R23, R23 ;  /* 0x0000001700177245 */ /* 0x000fe20000201400 */
[----:B------:R-:W-:-:S04]  /*0c90*/  IMAD R14, R13, UR6, R14 ;  /* 0x000000060d0e7c24 */ /* 0x000fc8000f8e020e */
[----:B------:R-:W-:Y:S01]  /*0ca0*/  FADD R23, R6, -R23 ;  /* 0x8000001706177221 */ /* 0x000fe20000000000 */
[----:B------:R-:W-:Y:S01]  /*0cb0*/  FADD R6, -R16, 1 ;  /* 0x3f80000010067421 */ /* 0x000fe20000000100 */
[----:B------:R-:W-:Y:S01]  /*0cc0*/  IMAD R13, R13, UR6, R22 ;  /* 0x000000060d0d7c24 */ /* 0x000fe2000f8e0216 */
[----:B------:R-:W5:Y:S01]  /*0cd0*/  LDG.E.CONSTANT R4, desc[UR4][R10.64+0x4] ;  /* 0x000004040a047981 */ /* 0x000f62000c1e9900 */
[----:B------:R-:W-:Y:S01]  /*0ce0*/  FADD R29, -R23, 1 ;  /* 0x3f800000171d7421 */ /* 0x000fe20000000100 */
[----:B------:R-:W-:-:S03]  /*0cf0*/  FMUL R22, R6, R23 ;  /* 0x0000001706167220 */ /* 0x000fc60000400000 */
[----:B------:R-:W-:Y:S01]  /*0d00*/  FMUL R6, R6, R29 ;  /* 0x0000001d06067220 */ /* 0x000fe20000400000 */
[C---:B--2---:R-:W-:Y:S01]  /*0d10*/  FMUL R12, R22.reuse, R12 ;  /* 0x0000000c160c7220 */ /* 0x044fe20000400000 */
[C---:B---3--:R-:W-:Y:S01]  /*0d20*/  FMUL R5, R22.reuse, R24 ;  /* 0x0000001816057220 */ /* 0x048fe20000400000 */
[C---:B----4-:R-:W-:Y:S01]  /*0d30*/  FMUL R19, R22.reuse, R19 ;  /* 0x0000001316137220 */ /* 0x050fe20000400000 */
[----:B-----5:R-:W-:Y:S02]  /*0d40*/  FMUL R25, R22, R25 ;  /* 0x0000001916197220 */ /* 0x020fe40000400000 */
[----:B------:R-:W2:Y:S01]  /*0d50*/  LDG.E.CONSTANT R22, desc[UR4][R10.64+0xc] ;  /* 0x00000c040a167981 */ /* 0x000ea2000c1e9900 */
[----:B------:R-:W-:-:S03]  /*0d60*/  FFMA R0, R6, R0, R12 ;  /* 0x0000000006007223 */ /* 0x000fc6000000000c */
[----:B------:R0:W3:Y:S01]  /*0d70*/  LDG.E.CONSTANT R12, desc[UR4][R10.64+0x8] ;  /* 0x000008040a0c7981 */ /* 0x0000e2000c1e9900 */
[----:B------:R-:W-:Y:S02]  /*0d80*/  SHF.L.U32 R24, R14, 0x2, RZ ;  /* 0x000000020e187819 */ /* 0x000fe400000006ff */
[----:B------:R-:W-:Y:S01]  /*0d90*/  SHF.L.U32 R13, R13, 0x2, RZ ;  /* 0x000000020d0d7819 */ /* 0x000fe200000006ff */
[----:B------:R-:W-:Y:S02]  /*0da0*/  FFMA R14, R6, R4, R5 ;  /* 0x00000004060e7223 */ /* 0x000fe40000000005 */
[--C-:B------:R-:W-:Y:S01]  /*0db0*/  IMAD.WIDE R4, R24, 0x4, R2.reuse ;  /* 0x0000000418047825 */ /* 0x100fe200078e0202 */
[----:B0-----:R-:W0:Y:S03]  /*0dc0*/  LDC.64 R10, c[0x0][0x388] ;  /* 0x0000e200ff0a7b82 */ /* 0x001e260000000a00 */
[----:B------:R-:W-:-:S02]  /*0dd0*/  IMAD.WIDE R2, R13, 0x4, R2 ;  /* 0x000000040d027825 */ /* 0x000fc400078e0202 */
[----:B------:R-:W4:Y:S04]  /*0de0*/  LDG.E.CONSTANT R13, desc[UR4][R4.64] ;  /* 0x00000004040d7981 */ /* 0x000f28000c1e9900 */
[----:B------:R-:W5:Y:S04]  /*0df0*/  LDG.E.CONSTANT R28, desc[UR4][R2.64+0x4] ;  /* 0x00000404021c7981 */ /* 0x000f68000c1e9900 */
[----:B------:R-:W5:Y:S01]  /*0e00*/  LDG.E.CONSTANT R24, desc[UR4][R2.64+0x8] ;  /* 0x0000080402187981 */ /* 0x000f62000c1e9900 */
[----:B--2---:R-:W-:-:S03]  /*0e10*/  FFMA R22, R6, R22, R25 ;  /* 0x0000001606167223 */ /* 0x004fc60000000019 */
[----:B------:R-:W2:Y:S01]  /*0e20*/  LDG.E.CONSTANT R25, desc[UR4][R4.64+0x4] ;  /* 0x0000040404197981 */ /* 0x000ea2000c1e9900 */
[----:B---3--:R-:W-:-:S03]  /*0e30*/  FFMA R12, R6, R12, R19 ;  /* 0x0000000c060c7223 */ /* 0x008fc60000000013 */
[----:B------:R-:W3:Y:S04]  /*0e40*/  LDG.E.CONSTANT R19, desc[UR4][R4.64+0x8] ;  /* 0x0000080404137981 */ /* 0x000ee8000c1e9900 */
[----:B------:R-:W5:Y:S04]  /*0e50*/  LDG.E.CONSTANT R6, desc[UR4][R2.64] ;  /* 0x0000000402067981 */ /* 0x000f68000c1e9900 */
[----:B------:R-:W5:Y:S04]  /*0e60*/  LDG.E.CONSTANT R5, desc[UR4][R4.64+0xc] ;  /* 0x00000c0404057981 */ /* 0x000f68000c1e9900 */
[----:B------:R-:W5:Y:S01]  /*0e70*/  LDG.E.CONSTANT R2, desc[UR4][R2.64+0xc] ;  /* 0x00000c0402027981 */ /* 0x000f62000c1e9900 */
[C---:B------:R-:W-:Y:S01]  /*0e80*/  FMUL R29, R16.reuse, R29 ;  /* 0x0000001d101d7220 */ /* 0x040fe20000400000 */
[----:B------:R-:W-:-:S03]  /*0e90*/  FMUL R23, R16, R23 ;  /* 0x0000001710177220 */ /* 0x000fc60000400000 */
[----:B----4-:R-:W-:Y:S01]  /*0ea0*/  FFMA R0, R29, R13, R0 ;  /* 0x0000000d1d007223 */ /* 0x010fe20000000000 */
[----:B------:R-:W-:-:S05]  /*0eb0*/  IMAD R7, R8, UR6, R7 ;  /* 0x0000000608077c24 */ /* 0x000fca000f8e0207 */
[----:B------:R-:W-:-:S05]  /*0ec0*/  SHF.L.U32 R7, R7, 0x2, RZ ;  /* 0x0000000207077819 */ /* 0x000fca00000006ff */
[----:B0-----:R-:W-:-:S04]  /*0ed0*/  IMAD.WIDE R10, R7, 0x4, R10 ;  /* 0x00000004070a7825 */ /* 0x001fc800078e020a */
[C---:B--2---:R-:W-:Y:S01]  /*0ee0*/  FFMA R25, R29.reuse, R25, R14 ;  /* 0x000000191d197223 */ /* 0x044fe2000000000e */
[----:B---3--:R-:W-:-:S03]  /*0ef0*/  FFMA R19, R29, R19, R12 ;  /* 0x000000131d137223 */ /* 0x008fc6000000000c */
[C---:B-----5:R-:W-:Y:S01]  /*0f00*/  FFMA R28, R23.reuse, R28, R25 ;  /* 0x0000001c171c7223 */ /* 0x060fe20000000019 */
[C---:B------:R-:W-:Y:S01]  /*0f10*/  FFMA R0, R23.reuse, R6, R0 ;  /* 0x0000000617007223 */ /* 0x040fe20000000000 */
[----:B------:R-:W-:Y:S01]  /*0f20*/  FFMA R24, R23, R24, R19 ;  /* 0x0000001817187223 */ /* 0x000fe20000000013 */
[----:B------:R-:W-:Y:S02]  /*0f30*/  FFMA R5, R29, R5, R22 ;  /* 0x000000051d057223 */ /* 0x000fe40000000016 */
[----:B------:R-:W-:Y:S02]  /*0f40*/  FADD R0, R27, R0 ;  /* 0x000000001b007221 */ /* 0x000fe40000000000 */
[----:B------:R-:W-:Y:S01]  /*0f50*/  FFMA R5, R23, R2, R5 ;  /* 0x0000000217057223 */ /* 0x000fe20000000005 */
[----:B------:R-:W-:Y:S01]  /*0f60*/  FADD R15, R15, R28 ;  /* 0x0000001c0f0f7221 */ /* 0x000fe20000000000 */
[----:B------:R-:W-:Y:S02]  /*0f70*/  FADD R9, R9, R24 ;  /* 0x0000001809097221 */ /* 0x000fe40000000000 */
[----:B------:R-:W-:Y:S01]  /*0f80*/  FADD R5, R18, R5 ;  /* 0x0000000512057221 */ /* 0x000fe20000000000 */
[----:B------:R-:W-:Y:S01]  /*0f90*/  FMUL R3, R0, 0.3125 ;  /* 0x3ea0000000037820 */ /* 0x000fe20000400000 */
[----:B------:R-:W-:Y:S01]  /*0fa0*/  FMUL R15, R15, 0.3125 ;  /* 0x3ea000000f0f7820 */ /* 0x000fe20000400000 */
[----:B------:R-:W-:Y:S01]  /*0fb0*/  FMUL R0, R9, 0.3125 ;  /* 0x3ea0000009007820 */ /* 0x000fe20000400000 */
[----:B------:R-:W-:Y:S01]  /*0fc0*/  FMUL R2, R5, 0.3125 ;  /* 0x3ea0000005027820 */ /* 0x000fe20000400000 */
[----:B------:R-:W-:Y:S01]  /*0fd0*/  FFMA R3, R20, 0.375, R3 ;  /* 0x3ec0000014037823 */ /* 0x000fe20000000003 */
[----:B------:R-:W-:Y:S01]  /*0fe0*/  FFMA R15, R26, 0.375, R15 ;  /* 0x3ec000001a0f7823 */ /* 0x000fe2000000000f */
[----:B------:R-:W-:Y:S01]  /*0ff0*/  FFMA R17, R17, 0.375, R0 ;  /* 0x3ec0000011117823 */ /* 0x000fe20000000000 */
[----:B------:R-:W-:-:S02]  /*1000*/  FFMA R21, R21, 0.375, R2 ;  /* 0x3ec0000015157823 */ /* 0x000fc40000000002 */
[----:B------:R-:W-:Y:S04]  /*1010*/  STG.E desc[UR4][R10.64], R3 ;  /* 0x000000030a007986 */ /* 0x000fe8000c101904 */
[----:B------:R-:W-:Y:S04]  /*1020*/  STG.E desc[UR4][R10.64+0x4], R15 ;  /* 0x0000040f0a007986 */ /* 0x000fe8000c101904 */
[----:B------:R-:W-:Y:S04]  /*1030*/  STG.E desc[UR4][R10.64+0x8], R17 ;  /* 0x000008110a007986 */ /* 0x000fe8000c101904 */
[----:B------:R-:W-:Y:S01]  /*1040*/  STG.E desc[UR4][R10.64+0xc], R21 ;  /* 0x00000c150a007986 */ /* 0x000fe2000c101904 */
[----:B------:R-:W-:Y:S05]  /*1050*/  EXIT ;  /* 0x000000000000794d */ /* 0x000fea0003800000 */
        .weak           $__internal_11_$__cuda_sm20_rcp_rn_f32_slowpath
        .type           $__internal_11_$__cuda_sm20_rcp_rn_f32_slowpath,@function
        .size           $__internal_11_$__cuda_sm20_rcp_rn_f32_slowpath,($__internal_12_$__cuda_sm3x_div_rn_noftz_f32_slowpath - $__internal_11_$__cuda_sm20_rcp_rn_f32_slowpath)
$__internal_11_$__cuda_sm20_rcp_rn_f32_slowpath:
        /* <DEDUP_REMOVED lines=16> */
.L_x_359:
        /* <DEDUP_REMOVED lines=33> */
.L_x_361:
[----:B------:R2:W3:Y:S02]  /*1370*/  MUFU.RCP R5, R0 ;  /* 0x0000000000057308 */ /* 0x0004e40000001000 */
.L_x_360:
[----:B-1-3--:R-:W-:Y:S02]  /*1380*/  MOV R15, R5 ;  /* 0x00000005000f7202 */ /* 0x00afe40000000f00 */
[----:B------:R-:W-:-:S04]  /*1390*/  MOV R5, 0x0 ;  /* 0x0000000000057802 */ /* 0x000fc80000000f00 */
[----:B0-2---:R-:W-:Y:S05]  /*13a0*/  RET.REL.NODEC R4 `(GaussianDownsampleHKernel) ;  /* 0xffffffec04147950 */ /* 0x005fea0003c3ffff */
        .weak           $__internal_12_$__cuda_sm3x_div_rn_noftz_f32_slowpath
        .type           $__internal_12_$__cuda_sm3x_div_rn_noftz_f32_slowpath,@function
        .size           $__internal_12_$__cuda_sm3x_div_rn_noftz_f32_slowpath,(.L_x_912 - $__internal_12_$__cuda_sm3x_div_rn_noftz_f32_slowpath)
$__internal_12_$__cuda_sm3x_div_rn_noftz_f32_slowpath:
        /* <DEDUP_REMOVED lines=35> */
.L_x_363:
[----:B------:R-:W-:Y:S01]  /*15e0*/  LEA R10, R14, 0xc0800000, 0x17 ;  /* 0xc08000000e0a7811 */ /* 0x000fe200078eb8ff */
[----:B------:R-:W-:Y:S03]  /*15f0*/  BSSY.RECONVERGENT B2, `(.L_x_368) ;  /* 0x0000036000027945 */ /* 0x000fe60003800200 */
[----:B------:R-:W-:Y:S02]  /*1600*/  IADD3 R10, PT, PT, -R10, R5, RZ ;  /* 0x000000050a0a7210 */ /* 0x000fe40007ffe1ff */
[----:B------:R-:W-:Y:S02]  /*1610*/  IADD3 R5, PT, PT, R12, -0x7f, RZ ;  /* 0xffffff810c057810 */ /* 0x000fe40007ffe0ff */
[----:B------:R-:W0:Y:S01]  /*1620*/  MUFU.RCP R11, R10 ;  /* 0x0000000a000b7308 */ /* 0x000e220000001000 */
[----:B------:R-:W-:Y:S02]  /*1630*/  FADD.FTZ R13, -R10, -RZ ;  /* 0x800000ff0a0d7221 */ /* 0x000fe40000010100 */
[----:B------:R-:W-:-:S02]  /*1640*/  IMAD R0, R5, -0x800000, R0 ;  /* 0xff80000005007824 */ /* 0x000fc400078e0200 */
[----:B0-----:R-:W-:-:S04]  /*1650*/  FFMA R12, R11, R13, 1 ;  /* 0x3f8000000b0c7423 */ /* 0x001fc8000000000d */
[----:B------:R-:W-:-:S04]  /*1660*/  FFMA R16, R11, R12, R11 ;  /* 0x0000000c0b107223 */ /* 0x000fc8000000000b */
[----:B------:R-:W-:-:S04]  /*1670*/  FFMA R11, R0, R16, RZ ;  /* 0x00000010000b7223 */ /* 0x000fc800000000ff */
[----:B------:R-:W-:-:S04]  /*1680*/  FFMA R12, R13, R11, R0 ;  /* 0x0000000b0d0c7223 */ /* 0x000fc80000000000 */
[----:B------:R-:W-:Y:S01]  /*1690*/  FFMA R15, R16, R12, R11 ;  /* 0x0000000c100f7223 */ /* 0x000fe2000000000b */
[----:B------:R-:W-:-:S03]  /*16a0*/  IADD3 R11, PT, PT, R5, 0x7f, -R14 ;  /* 0x0000007f050b7810 */ /* 0x000fc60007ffe80e */
[----:B------:R-:W-:Y:S01]  /*16b0*/  FFMA R12, R13, R15, R0 ;  /* 0x0000000f0d0c7223 */ /* 0x000fe20000000000 */
[----:B------:R-:W-:-:S03]  /*16c0*/  IADD3 R11, PT, PT, R11, R4, RZ ;  /* 0x000000040b0b7210 */ /* 0x000fc60007ffe0ff */
        /* <DEDUP_REMOVED lines=20> */
[C---:B------:R-:W-:Y:S02]  /*1810*/  ISETP.NE.AND P1, PT, R13.reuse, RZ, PT ;  /* 0x000000ff0d00720c */ /* 0x040fe40003f25270 */
        /* <DEDUP_REMOVED lines=15> */
.L_x_370:
[----:B------:R-:W-:-:S04]  /*1910*/  LOP3.LUT R0, R0, 0x80000000, RZ, 0xc0, !PT ;  /* 0x8000000000007812 */ /* 0x000fc800078ec0ff */
[----:B------:R-:W-:Y:S01]  /*1920*/  LOP3.LUT R0, R0, 0x7f800000, RZ, 0xfc, !PT ;  /* 0x7f80000000007812 */ /* 0x000fe200078efcff */
[----:B------:R-:W-:Y:S06]  /*1930*/  BRA `(.L_x_371) ;  /* 0x0000000000047947 */ /* 0x000fec0003800000 */
.L_x_369:
[----:B------:R-:W-:-:S07]  /*1940*/  LEA R0, R11, R0, 0x17 ;  /* 0x000000000b007211 */ /* 0x000fce00078eb8ff */
.L_x_371:
[----:B------:R-:W-:Y:S05]  /*1950*/  BSYNC.RECONVERGENT B2 ;  /* 0x0000000000027941 */ /* 0x000fea0003800200 */
.L_x_368:
[----:B------:R-:W-:Y:S05]  /*1960*/  BRA `(.L_x_372) ;  /* 0x0000000000207947 */ /* 0x000fea0003800000 */
.L_x_367:
[----:B------:R-:W-:-:S04]  /*1970*/  LOP3.LUT R0, R5, 0x80000000, R0, 0x48, !PT ;  /* 0x8000000005007812 */ /* 0x000fc800078e4800 */
[----:B------:R-:W-:Y:S01]  /*1980*/  LOP3.LUT R0, R0, 0x7f800000, RZ, 0xfc, !PT ;  /* 0x7f80000000007812 */ /* 0x000fe200078efcff */
[----:B------:R-:W-:Y:S06]  /*1990*/  BRA `(.L_x_372) ;  /* 0x0000000000147947 */ /* 0x000fec0003800000 */
.L_x_366:
[----:B------:R-:W-:Y:S01]  /*19a0*/  LOP3.LUT R0, R5, 0x80000000, R0, 0x48, !PT ;  /* 0x8000000005007812 */ /* 0x000fe200078e4800 */
[----:B------:R-:W-:Y:S06]  /*19b0*/  BRA `(.L_x_372) ;  /* 0x00000000000c7947 */ /* 0x000fec0003800000 */
.L_x_365:
[----:B------:R-:W0:Y:S01]  /*19c0*/  MUFU.RSQ R0, -QNAN ;  /* 0xffc0000000007908 */ /* 0x000e220000001400 */
[----:B------:R-:W-:Y:S05]  /*19d0*/  BRA `(.L_x_372) ;  /* 0x0000000000047947 */ /* 0x000fea0003800000 */
.L_x_364:
[----:B------:R-:W-:-:S07]  /*19e0*/  FADD.FTZ R0, R0, R3 ;  /* 0x0000000300007221 */ /* 0x000fce0000010000 */
.L_x_372:
[----:B------:R-:W-:Y:S05]  /*19f0*/  BSYNC.RECONVERGENT B1 ;  /* 0x0000000000017941 */ /* 0x000fea0003800200 */
.L_x_362:
[----:B------:R-:W-:Y:S01]  /*1a00*/  HFMA2 R5, -RZ, RZ, 0, 0 ;  /* 0x00000000ff057431 */ /* 0x000fe200000001ff */
[----:B------:R-:W-:-:S04]  /*1a10*/  MOV R4, R2 ;  /* 0x0000000200047202 */ /* 0x000fc80000000f00 */
[----:B0-----:R-:W-:Y:S05]  /*1a20*/  RET.REL.NODEC R4 `(GaussianDownsampleHKernel) ;  /* 0xffffffe404747950 */ /* 0x001fea0003c3ffff */
.L_x_373:
        /* <DEDUP_REMOVED lines=13> */
.L_x_912:


//--------------------- .text.Gaussian2DDownsampleKernel --------------------------
	.section	.text.Gaussian2DDownsampleKernel,"ax",@progbits
	.align	128
        .global         Gaussian2DDownsampleKernel
        .type           Gaussian2DDownsampleKernel,@function
        .size           Gaussian2DDownsampleKernel,(.L_x_914 - Gaussian2DDownsampleKernel)
        .other          Gaussian2DDownsampleKernel,@"STO_CUDA_ENTRY STV_DEFAULT"
Gaussian2DDownsampleKernel:
.text.Gaussian2DDownsampleKernel:
        /* <DEDUP_REMOVED lines=27> */
[----:B------:R-:W-:Y:S05]  /*01b0*/  CALL.REL.NOINC `($__internal_14_$__cuda_sm3x_div_rn_noftz_f32_slowpath) ;  /* 0x0000004400007944 */ /* 0x000fea0003c00000 */
[----:B------:R-:W-:-:S07]  /*01c0*/  MOV R44, R2 ;  /* 0x00000002002c7202 */ /* 0x000fce0000000f00 */
.L_x_375:
[----:B------:R-:W-:Y:S05]  /*01d0*/  BSYNC.RECONVERGENT B0 ;  /* 0x0000000000007941 */ /* 0x000fea0003800200 */
.L_x_374:
        /* <DEDUP_REMOVED lines=16> */
.L_x_377:
[----:B------:R-:W-:Y:S05]  /*02e0*/  BSYNC.RECONVERGENT B0 ;  /* 0x0000000000007941 */ /* 0x000fea0003800200 */
.L_x_376:
        /* <DEDUP_REMOVED lines=8> */
[----:B------:R-:W-:Y:S05]  /*0370*/  CALL.REL.NOINC `($__internal_13_$__cuda_sm20_rcp_rn_f32_slowpath) ;  /* 0x0000003c00c07944 */ /* 0x000fea0003c00000 */
[----:B------:R-:W-:Y:S01]  /*0380*/  IMAD.MOV.U32 R4, RZ, RZ, R2 ;  /* 0x000000ffff047224 */ /* 0x000fe200078e0002 */
[----:B------:R-:W-:Y:S06]  /*0390*/  BRA `(.L_x_379) ;  /* 0x0000000000107947 */ /* 0x000fec0003800000 */
.L_x_378:
[----:B------:R-:W0:Y:S02]  /*03a0*/  MUFU.RCP R4, R39 ;  /* 0x0000002700047308 */ /* 0x000e240000001000 */
[----:B0-----:R-:W-:-:S04]  /*03b0*/  FFMA R2, R39, R4, -1 ;  /* 0xbf80000027027423 */ /* 0x001fc80000000004 */
[----:B------:R-:W-:-:S04]  /*03c0*/  FADD.FTZ R5, -R2, -RZ ;  /* 0x800000ff02057221 */ /* 0x000fc80000010100 */
[----:B------:R-:W-:-:S07]  /*03d0*/  FFMA R4, R4, R5, R4 ;  /* 0x0000000504047223 */ /* 0x000fce0000000004 */
.L_x_379:
[----:B------:R-:W0:Y:S02]  /*03e0*/  LDCU UR4, c[0x0][0x394] ;  /* 0x00007280ff0477ac */ /* 0x000e240008000800 */
[----:B0-----:R-:W-:-:S04]  /*03f0*/  I2FP.F32.S32 R40, UR4 ;  /* 0x0000000400287c45 */ /* 0x001fc80008201400 */
[----:B------:R-:W-:-:S04]  /*0400*/  IADD3 R2, PT, PT, R40, 0x1800000, RZ ;  /* 0x0180000028027810 */ /* 0x000fc80007ffe0ff */
[----:B------:R-:W-:-:S04]  /*0410*/  LOP3.LUT R2, R2, 0x7f800000, RZ, 0xc0, !PT ;  /* 0x7f80000002027812 */ /* 0x000fc800078ec0ff */
[----:B------:R-:W-:-:S13]  /*0420*/  ISETP.GT.U32.AND P0, PT, R2, 0x1ffffff, PT ;  /* 0x01ffffff0200780c */ /* 0x000fda0003f04070 */
[----:B------:R-:W-:Y:S05]  /*0430*/  @P0 BRA `(.L_x_380) ;  /* 0x0000000000100947 */ /* 0x000fea0003800000 */
[----:B------:R-:W-:-:S07]  /*0440*/  MOV R9, 0x460 ;  /* 0x0000046000097802 */ /* 0x000fce0000000f00 */
[----:B------:R-:W-:Y:S05]  /*0450*/  CALL.REL.NOINC `($__internal_13_$__cuda_sm20_rcp_rn_f32_slowpath) ;  /* 0x0000003c00887944 */ /* 0x000fea0003c00000 */
[----:B------:R-:W-:Y:S01]  /*0460*/  MOV R18, R2 ;  /* 0x0000000200127202 */ /* 0x000fe20000000f00 */
[----:B------:R-:W-:Y:S06]  /*0470*/  BRA `(.L_x_381) ;  /* 0x0000000000107947 */ /* 0x000fec0003800000 */
.L_x_380:
[----:B------:R-:W0:Y:S02]  /*0480*/  MUFU.RCP R5, R40 ;  /* 0x0000002800057308 */ /* 0x000e240000001000 */
[----:B0-----:R-:W-:-:S04]  /*0490*/  FFMA R2, R40, R5, -1 ;  /* 0xbf80000028027423 */ /* 0x001fc80000000005 */
[----:B------:R-:W-:-:S04]  /*04a0*/  FADD.FTZ R2, -R2, -RZ ;  /* 0x800000ff02027221 */ /* 0x000fc80000010100 */
[----:B------:R-:W-:-:S07]  /*04b0*/  FFMA R18, R5, R2, R5 ;  /* 0x0000000205127223 */ /* 0x000fce0000000005 */
.L_x_381:
[----:B------:R-:W0:Y:S02]  /*04c0*/  LDCU.64 UR6, c[0x0][0x3b0] ;  /* 0x00007600ff0677ac */ /* 0x000e240008000a00 */
[----:B0-----:R-:W-:-:S06]  /*04d0*/  UIADD3 UR4, UPT, UPT, UR7, -0x1, URZ ;  /* 0xffffffff07047890 */ /* 0x001fcc000fffe0ff */
[----:B------:R-:W-:-:S04]  /*04e0*/  I2FP.F32.S32 R2, UR4 ;  /* 0x0000000400027c45 */ /* 0x000fc80008201400 */
[----:B------:R-:W-:Y:S02]  /*04f0*/  FMNMX R5, R2, 1, !PT ;  /* 0x3f80000002057809 */ /* 0x000fe40007800000 */
[----:B------:R-:W-:Y:S02]  /*0500*/  I2FP.F32.S32 R2, UR6 ;  /* 0x0000000600027c45 */ /* 0x000fe40008201400 */
        /* <DEDUP_REMOVED lines=11> */
.L_x_382:
[----:B------:R-:W0:Y:S01]  /*05c0*/  LDC.64 R8, c[0x0][0x3a8] ;  /* 0x0000ea00ff087b82 */ /* 0x000e220000000a00 */
[C---:B------:R-:W-:Y:S01]  /*05d0*/  FSETP.GT.AND P1, PT, R44.reuse, 1, PT ;  /* 0x3f8000002c00780b */ /* 0x040fe20003f24000 */
[----:B------:R-:W1:Y:S01]  /*05e0*/  LDCU.64 UR4, c[0x0][0x358] ;  /* 0x00006b00ff0477ac */ /* 0x000e620008000a00 */
[----:B------:R-:W-:Y:S01]  /*05f0*/  BSSY.RECONVERGENT B0, `(.L_x_383) ;  /* 0x0000070000007945 */ /* 0x000fe20003800200 */
[----:B------:R-:W-:Y:S01]  /*0600*/  HFMA2 R2, -RZ, RZ, 0, 0 ;  /* 0x00000000ff027431 */ /* 0x000fe200000001ff */
[----:B------:R-:W-:Y:S01]  /*0610*/  FSETP.LT.OR P1, PT, R44, RZ, P1 ;  /* 0x000000ff2c00720b */ /* 0x000fe20000f21400 */
[----:B------:R-:W-:Y:S02]  /*0620*/  IMAD.MOV.U32 R6, RZ, RZ, RZ ;  /* 0x000000ffff067224 */ /* 0x000fe400078e00ff */
[----:B0-----:R-:W-:-:S04]  /*0630*/  FFMA R7, R7, R9, R8 ;  /* 0x0000000907077223 */ /* 0x001fc80000000008 */
[C---:B------:R-:W-:Y:S01]  /*0640*/  FMUL R5, R7.reuse, R4 ;  /* 0x0000000407057220 */ /* 0x040fe20000400000 */
[----:B------:R-:W-:-:S03]  /*0650*/  FMUL R18, R7, R18 ;  /* 0x0000001207127220 */ /* 0x000fc60000400000 */
[C-C-:B------:R-:W-:Y:S01]  /*0660*/  FADD R32, -R5.reuse, R44.reuse ;  /* 0x0000002c05207221 */ /* 0x140fe20000000100 */
[----:B------:R-:W-:Y:S01]  /*0670*/  FADD R17, -R18, R31 ;  /* 0x0000001f12117221 */ /* 0x000fe20000000100 */
[----:B------:R-:W-:-:S03]  /*0680*/  FADD R42, R5, R44 ;  /* 0x0000002c052a7221 */ /* 0x000fc60000000000 */
[----:B------:R-:W-:Y:S02]  /*0690*/  FSETP.GT.AND P4, PT, R32, 1, PT ;  /* 0x3f8000002000780b */ /* 0x000fe40003f84000 */
[----:B------:R-:W-:Y:S02]  /*06a0*/  FSETP.GT.AND P2, PT, R17, 1, PT ;  /* 0x3f8000001100780b */ /* 0x000fe40003f44000 */
[----:B------:R-:W-:Y:S02]  /*06b0*/  FSETP.LT.OR P4, PT, R44, R5, P4 ;  /* 0x000000052c00720b */ /* 0x000fe40002781400 */
[----:B------:R-:W-:Y:S02]  /*06c0*/  FSETP.LT.OR P2, PT, R31, R18, P2 ;  /* 0x000000121f00720b */ /* 0x000fe40001741400 */
[----:B------:R-:W-:Y:S02]  /*06d0*/  FSETP.GT.AND P0, PT, R42, 1, PT ;  /* 0x3f8000002a00780b */ /* 0x000fe40003f04000 */
[----:B------:R-:W-:-:S02]  /*06e0*/  PLOP3.LUT P3, PT, P4, P2, PT, 0xf8, 0x8f ;  /* 0x00000000008f781c */ /* 0x000fc40002765f70 */
[----:B------:R-:W-:Y:S02]  /*06f0*/  FSETP.LT.OR P0, PT, R44, -R5, P0 ;  /* 0x800000052c00720b */ /* 0x000fe40000701400 */
[----:B------:R-:W-:-:S09]  /*0700*/  CS2R R4, SRZ ;  /* 0x0000000000047805 */ /* 0x000fd2000001ff00 */
[----:B-1----:R-:W-:Y:S05]  /*0710*/  @P3 BRA `(.L_x_384) ;  /* 0x0000000400743947 */ /* 0x002fea0003800000 */
[----:B------:R-:W-:Y:S01]  /*0720*/  FFMA R11, R39, R32, -0.5 ;  /* 0xbf000000270b7423 */ /* 0x000fe20000000020 */
[----:B------:R-:W-:Y:S01]  /*0730*/  FFMA R14, R40, R17, -0.5 ;  /* 0xbf000000280e7423 */ /* 0x000fe20000000011 */
[----:B------:R-:W0:Y:S01]  /*0740*/  LDCU.64 UR6, c[0x0][0x390] ;  /* 0x00007200ff0677ac */ /* 0x000e220008000a00 */
[----:B------:R-:W-:Y:S01]  /*0750*/  MOV R10, RZ ;  /* 0x000000ff000a7202 */ /* 0x000fe20000000f00 */
[----:B------:R-:W1:Y:S01]  /*0760*/  F2I.FLOOR.NTZ R29, R11 ;  /* 0x0000000b001d7305 */ /* 0x000e620000207100 */
[----:B------:R-:W-:-:S07]  /*0770*/  CS2R R8, SRZ ;  /* 0x0000000000087805 */ /* 0x000fce000001ff00 */
        /* <DEDUP_REMOVED lines=17> */
[----:B------:R-:W-:Y:S01]  /*0890*/  ISETP.GE.AND P6, PT, R19, UR6, PT ;  /* 0x0000000613007c0c */ /* 0x000fe2000bfc6270 */
[C---:B------:R-:W-:Y:S01]  /*08a0*/  VIADD R22, R30.reuse, 0x1 ;  /* 0x000000011e167836 */ /* 0x040fe20000000000 */
[----:B------:R-:W-:Y:S01]  /*08b0*/  ISETP.LT.OR P5, PT, R30, -0x1, !P5 ;  /* 0xffffffff1e00780c */ /* 0x000fe20006fa1670 */
[----:B------:R-:W-:Y:S01]  /*08c0*/  IMAD.MOV.U32 R20, RZ, RZ, RZ ;  /* 0x000000ffff147224 */ /* 0x000fe200078e00ff */
[----:B------:R-:W-:-:S02]  /*08d0*/  ISETP.GT.AND P6, PT, R29, -0x2, !P6 ;  /* 0xfffffffe1d00780c */ /* 0x000fc400077c4270 */
[----:B------:R-:W-:Y:S02]  /*08e0*/  ISETP.GE.OR P5, PT, R22, UR7, P5 ;  /* 0x0000000716007c0c */ /* 0x000fe4000afa6670 */
[----:B------:R-:W-:Y:S02]  /*08f0*/  PLOP3.LUT P3, PT, P6, P3, PT, 0x80, 0x8 ;  /* 0x000000000008781c */ /* 0x000fe40003767070 */
[----:B------:R-:W-:-:S04]  /*0900*/  ISETP.LT.OR P6, PT, R30, -0x1, !P6 ;  /* 0xffffffff1e00780c */ /* 0x000fc800077c1670 */
[----:B------:R-:W-:-:S05]  /*0910*/  ISETP.GE.OR P6, PT, R22, UR7, P6 ;  /* 0x0000000716007c0c */ /* 0x000fca000b7c6670 */
[----:B------:R-:W1:Y:S08]  /*0920*/  @!P5 LDC R21, c[0x0][0x398] ;  /* 0x0000e600ff15db82 */ /* 0x000e700000000800 */
[----:B------:R-:W0:Y:S08]  /*0930*/  @P3 LDC R15, c[0x0][0x398] ;  /* 0x0000e600ff0f3b82 */ /* 0x000e300000000800 */
[----:B------:R-:W0:Y:S08]  /*0940*/  @!P6 LDC R16, c[0x0][0x398] ;  /* 0x0000e600ff10eb82 */ /* 0x000e300000000800 */
[----:B------:R-:W0:Y:S01]  /*0950*/  @P3 LDC.64 R12, c[0x0][0x380] ;  /* 0x0000e000ff0c3b82 */ /* 0x000e220000000a00 */
[----:B-1----:R-:W-:-:S05]  /*0960*/  @!P5 IMAD R21, R22, R21, R29 ;  /* 0x000000151615d224 */ /* 0x002fca00078e021d */
[----:B------:R-:W-:Y:S02]  /*0970*/  @!P5 SHF.L.U32 R21, R21, 0x2, RZ ;  /* 0x000000021515d819 */ /* 0x000fe400000006ff */
[----:B0-----:R-:W0:Y:S01]  /*0980*/  @!P5 LDC.64 R4, c[0x0][0x380] ;  /* 0x0000e000ff04db82 */ /* 0x001e220000000a00 */
[----:B------:R-:W-:-:S05]  /*0990*/  @P3 IMAD R15, R30, R15, R19 ;  /* 0x0000000f1e0f3224 */ /* 0x000fca00078e0213 */
[----:B------:R-:W-:Y:S02]  /*09a0*/  @P3 SHF.L.U32 R15, R15, 0x2, RZ ;  /* 0x000000020f0f3819 */ /* 0x000fe400000006ff */
[----:B------:R-:W1:Y:S01]  /*09b0*/  @!P6 LDC.64 R6, c[0x0][0x380] ;  /* 0x0000e000ff06eb82 */ /* 0x000e620000000a00 */
[----:B------:R-:W-:Y:S01]  /*09c0*/  @!P6 IMAD R22, R22, R16, R19 ;  /* 0x000000101616e224 */ /* 0x000fe200078e0213 */
[----:B------:R-:W-:Y:S02]  /*09d0*/  MOV R16, RZ ;  /* 0x000000ff00107202 */ /* 0x000fe40000000f00 */
[----:B------:R-:W-:Y:S02]  /*09e0*/  MOV R19, RZ ;  /* 0x000000ff00137202 */ /* 0x000fe40000000f00 */
[----:B------:R-:W-:Y:S01]  /*09f0*/  @!P6 SHF.L.U32 R23, R22, 0x2, RZ ;  /* 0x000000021617e819 */ /* 0x000fe200000006ff */
[----:B------:R-:W-:Y:S01]  /*0a00*/  @P3 IMAD.WIDE R12, R15, 0x4, R12 ;  /* 0x000000040f0c3825 */ /* 0x000fe200078e020c */
[----:B------:R-:W-:-:S02]  /*0a10*/  MOV R15, RZ ;  /* 0x000000ff000f7202 */ /* 0x000fc40000000f00 */
[----:B------:R-:W-:Y:S02]  /*0a20*/  CS2R R24, SRZ ;  /* 0x0000000000187805 */ /* 0x000fe4000001ff00 */
[----:B------:R-:W2:Y:S04]  /*0a30*/  @P3 LDG.E.CONSTANT R16, desc[UR4][R12.64+0x4] ;  /* 0x000004040c103981 */ /* 0x000ea8000c1e9900 */
[----:B------:R-:W3:Y:S01]  /*0a40*/  @P3 LDG.E.CONSTANT R15, desc[UR4][R12.64] ;  /* 0x000000040c0f3981 */ /* 0x000ee2000c1e9900 */
[----:B0-----:R-:W-:-:S03]  /*0a50*/  @!P5 IMAD.WIDE R4, R21, 0x4, R4 ;  /* 0x000000041504d825 */ /* 0x001fc600078e0204 */
[----:B------:R-:W4:Y:S01]  /*0a60*/  @P3 LDG.E.CONSTANT R19, desc[UR4][R12.64+0x8] ;  /* 0x000008040c133981 */ /* 0x000f22000c1e9900 */
[----:B------:R-:W-:Y:S01]  /*0a70*/  MOV R21, RZ ;  /* 0x000000ff00157202 */ /* 0x000fe20000000f00 */
[----:B-1----:R-:W-:Y:S02]  /*0a80*/  @!P6 IMAD.WIDE R6, R23, 0x4, R6 ;  /* 0x000000041706e825 */ /* 0x002fe400078e0206 */
[----:B------:R0:W5:Y:S01]  /*0a90*/  @P3 LDG.E.CONSTANT R20, desc[UR4][R12.64+0xc] ;  /* 0x00000c040c143981 */ /* 0x000162000c1e9900 */
[----:B------:R-:W-:Y:S02]  /*0aa0*/  CS2R R22, SRZ ;  /* 0x0000000000167805 */ /* 0x000fe4000001ff00 */
        /* <DEDUP_REMOVED lines=21> */
[C---:B---3--:R-:W-:Y:S01]  /*0c00*/  FMUL R6, R4.reuse, R15 ;  /* 0x0000000f04067220 */ /* 0x048fe20000400000 */
[----:B----4-:R-:W-:-:S03]  /*0c10*/  FMUL R14, R4, R19 ;  /* 0x00000013040e7220 */ /* 0x010fc60000400000 */
        /* <DEDUP_REMOVED lines=13> */
.L_x_384:
[----:B------:R-:W-:Y:S05]  /*0cf0*/  BSYNC.RECONVERGENT B0 ;  /* 0x0000000000007941 */ /* 0x000fea0003800200 */
.L_x_383:
[----:B------:R-:W-:Y:S01]  /*0d00*/  PLOP3.LUT P3, PT, P1, P2, PT, 0xf8, 0x8f ;  /* 0x00000000008f781c */ /* 0x000fe20000f65f70 */
[----:B------:R-:W-:Y:S01]  /*0d10*/  BSSY.RECONVERGENT B0, `(.L_x_385) ;  /* 0x0000064000007945 */ /* 0x000fe20003800200 */
[----:B------:R-:W-:Y:S01]  /*0d20*/  PLOP3.LUT P2, PT, P0, P2, PT, 0xf8, 0x8f ;  /* 0x00000000008f781c */ /* 0x000fe20000745f70 */
[----:B------:R-:W-:Y:S01]  /*0d30*/  IMAD.MOV.U32 R7, RZ, RZ, RZ ;  /* 0x000000ffff077224 */ /* 0x000fe200078e00ff */
[----:B------:R-:W-:Y:S02]  /*0d40*/  CS2R R8, SRZ ;  /* 0x0000000000087805 */ /* 0x000fe4000001ff00 */
[----:B------:R-:W-:-:S07]  /*0d50*/  MOV R10, RZ ;  /* 0x000000ff000a7202 */ /* 0x000fce0000000f00 */
[----:B------:R-:W-:Y:S05]  /*0d60*/  @P3 BRA `(.L_x_386) ;  /* 0x0000000400783947 */ /* 0x000fea0003800000 */
[----:B------:R-:W-:Y:S01]  /*0d70*/  FFMA R21, R39, R44, -0.5 ;  /* 0xbf00000027157423 */ /* 0x000fe2000000002c */
[----:B------:R-:W-:Y:S01]  /*0d80*/  FFMA R22, R40, R17, -0.5 ;  /* 0xbf00000028167423 */ /* 0x000fe20000000011 */
[----:B------:R-:W0:Y:S01]  /*0d90*/  LDCU.64 UR6, c[0x0][0x390] ;  /* 0x00007200ff0677ac */ /* 0x000e220008000a00 */
[----:B------:R-:W-:Y:S01]  /*0da0*/  MOV R16, RZ ;  /* 0x000000ff00107202 */ /* 0x000fe20000000f00 */
[----:B------:R-:W1:Y:S01]  /*0db0*/  F2I.FLOOR.NTZ R23, R21 ;  /* 0x0000001500177305 */ /* 0x000e620000207100 */
[----:B------:R-:W-:-:S07]  /*0dc0*/  CS2R R14, SRZ ;  /* 0x00000000000e7805 */ /* 0x000fce000001ff00 */
[----:B------:R-:W2:Y:S01]  /*0dd0*/  F2I.FLOOR.NTZ R24, R22 ;  /* 0x0000001600187305 */ /* 0x000ea20000207100 */
[C---:B-1----:R-:W-:Y:S01]  /*0de0*/  VIADD R25, R23.reuse, 0x1 ;  /* 0x0000000117197836 */ /* 0x042fe20000000000 */
        /* <DEDUP_REMOVED lines=8> */
[----:B------:R-:W-:Y:S01]  /*0e70*/  @P6 SHF.L.U32 R11, R7, 0x2, RZ ;  /* 0x00000002070b6819 */ /* 0x000fe200000006ff */
[----:B------:R-:W-:-:S04]  /*0e80*/  HFMA2 R7, -RZ, RZ, 0, 0 ;  /* 0x00000000ff077431 */ /* 0x000fc800000001ff */
[----:B-1----:R-:W-:-:S05]  /*0e90*/  @P6 IMAD.WIDE R8, R11, 0x4, R8 ;  /* 0x000000040b086825 */ /* 0x002fca00078e0208 */
[----:B------:R-:W2:Y:S04]  /*0ea0*/  @P6 LDG.E.CONSTANT R16, desc[UR4][R8.64+0x4] ;  /* 0x0000040408106981 */ /* 0x000ea8000c1e9900 */
[----:B------:R-:W3:Y:S04]  /*0eb0*/  @P6 LDG.E.CONSTANT R7, desc[UR4][R8.64] ;  /* 0x0000000408076981 */ /* 0x000ee8000c1e9900 */
[----:B------:R-:W4:Y:S04]  /*0ec0*/  @P6 LDG.E.CONSTANT R15, desc[UR4][R8.64+0x8] ;  /* 0x00000804080f6981 */ /* 0x000f28000c1e9900 */
[----:B------:R0:W5:Y:S01]  /*0ed0*/  @P6 LDG.E.CONSTANT R14, desc[UR4][R8.64+0xc] ;  /* 0x00000c04080e6981 */ /* 0x000162000c1e9900 */
[----:B------:R-:W-:-:S04]  /*0ee0*/  ISETP.GE.AND P6, PT, R25, UR6, PT ;  /* 0x0000000619007c0c */ /* 0x000fc8000bfc6270 */
[----:B------:R-:W-:-:S04]  /*0ef0*/  ISETP.GT.AND P6, PT, R23, -0x2, !P6 ;  /* 0xfffffffe1700780c */ /* 0x000fc800077c4270 */
[----:B------:R-:W-:Y:S02]  /*0f00*/  PLOP3.LUT P3, PT, P6, P3, PT, 0x80, 0x8 ;  /* 0x000000000008781c */ /* 0x000fe40003767070 */
[C---:B------:R-:W-:Y:S02]  /*0f10*/  IADD3 R20, PT, PT, R24.reuse, 0x1, RZ ;  /* 0x0000000118147810 */ /* 0x040fe40007ffe0ff */
[C---:B------:R-:W-:Y:S02]  /*0f20*/  ISETP.LT.OR P5, PT, R24.reuse, -0x1, !P5 ;  /* 0xffffffff1800780c */ /* 0x040fe40006fa1670 */
[----:B------:R-:W-:Y:S02]  /*0f30*/  ISETP.LT.OR P6, PT, R24, -0x1, !P6 ;  /* 0xffffffff1800780c */ /* 0x000fe400077c1670 */
[C---:B------:R-:W-:Y:S02]  /*0f40*/  ISETP.GE.OR P5, PT, R20.reuse, UR7, P5 ;  /* 0x0000000714007c0c */ /* 0x040fe4000afa6670 */
[----:B------:R-:W-:-:S03]  /*0f50*/  ISETP.GE.OR P6, PT, R20, UR7, P6 ;  /* 0x0000000714007c0c */ /* 0x000fc6000b7c6670 */
[----:B------:R-:W1:Y:S08]  /*0f60*/  @P3 LDC R19, c[0x0][0x398] ;  /* 0x0000e600ff133b82 */ /* 0x000e700000000800 */
[----:B------:R-:W0:Y:S08]  /*0f70*/  @P3 LDC.64 R12, c[0x0][0x380] ;  /* 0x0000e000ff0c3b82 */ /* 0x000e300000000a00 */
[----:B------:R-:W0:Y:S08]  /*0f80*/  @!P5 LDC R26, c[0x0][0x398] ;  /* 0x0000e600ff1adb82 */ /* 0x000e300000000800 */
[----:B------:R-:W0:Y:S01]  /*0f90*/  @!P6 LDC R27, c[0x0][0x398] ;  /* 0x0000e600ff1beb82 */ /* 0x000e220000000800 */
[----:B-1----:R-:W-:-:S07]  /*0fa0*/  @P3 IMAD R19, R24, R19, R25 ;  /* 0x0000001318133224 */ /* 0x002fce00078e0219 */
[----:B0-----:R-:W0:Y:S01]  /*0fb0*/  @!P6 LDC.64 R8, c[0x0][0x380] ;  /* 0x0000e000ff08eb82 */ /* 0x001e220000000a00 */
[----:B------:R-:W-:-:S07]  /*0fc0*/  @P3 SHF.L.U32 R19, R19, 0x2, RZ ;  /* 0x0000000213133819 */ /* 0x000fce00000006ff */
[----:B------:R-:W1:Y:S01]  /*0fd0*/  @!P5 LDC.64 R10, c[0x0][0x380] ;  /* 0x0000e000ff0adb82 */ /* 0x000e620000000a00 */
[----:B------:R-:W-:-:S04]  /*0fe0*/  @P3 IMAD.WIDE R12, R19, 0x4, R12 ;  /* 0x00000004130c3825 */ /* 0x000fc800078e020c */
[C---:B------:R-:W-:Y:S02]  /*0ff0*/  @!P5 IMAD R19, R20.reuse, R26, R23 ;  /* 0x0000001a1413d224 */ /* 0x040fe400078e0217 */
[----:B------:R-:W-:Y:S02]  /*1000*/  @!P6 IMAD R20, R20, R27, R25 ;  /* 0x0000001b1414e224 */ /* 0x000fe400078e0219 */
[----:B------:R-:W-:Y:S01]  /*1010*/  HFMA2 R25, -RZ, RZ, 0, 0 ;  /* 0x00000000ff197431 */ /* 0x000fe200000001ff */
[----:B------:R-:W-:Y:S02]  /*1020*/  CS2R R26, SRZ ;  /* 0x00000000001a7805 */ /* 0x000fe4000001ff00 */
[----:B------:R-:W-:Y:S02]  /*1030*/  MOV R28, RZ ;  /* 0x000000ff001c7202 */ /* 0x000fe40000000f00 */
[----:B------:R-:W-:Y:S01]  /*1040*/  @!P6 SHF.L.U32 R29, R20, 0x2, RZ ;  /* 0x00000002141de819 */ /* 0x000fe200000006ff */
[----:B------:R-:W-:-:S02]  /*1050*/  @!P5 IMAD.SHL.U32 R19, R19, 0x4, RZ ;  /* 0x000000041313d824 */ /* 0x000fc400078e00ff */
[----:B------:R-:W-:Y:S01]  /*1060*/  HFMA2 R33, -RZ, RZ, 0, 0 ;  /* 0x00000000ff217431 */ /* 0x000fe200000001ff */
[----:B------:R-:W2:Y:S01]  /*1070*/  @P3 LDG.E.CONSTANT R26, desc[UR4][R12.64+0x4] ;  /* 0x000004040c1a3981 */ /* 0x000ea2000c1e9900 */
[----:B0-----:R-:W-:-:S04]  /*1080*/  @!P6 IMAD.WIDE R8, R29, 0x4, R8 ;  /* 0x000000041d08e825 */ /* 0x001fc800078e0208 */
[----:B------:R-:W-:Y:S01]  /*1090*/  HFMA2 R29, -RZ, RZ, 0, 0 ;  /* 0x00000000ff1d7431 */ /* 0x000fe200000001ff */
[----:B------:R-:W3:Y:S01]  /*10a0*/  @P3 LDG.E.CONSTANT R25, desc[UR4][R12.64] ;  /* 0x000000040c193981 */ /* 0x000ee2000c1e9900 */
[----:B------:R-:W-:Y:S02]  /*10b0*/  MOV R30, RZ ;  /* 0x000000ff001e7202 */ /* 0x000fe40000000f00 */
[----:B------:R-:W-:Y:S01]  /*10c0*/  CS2R R34, SRZ ;  /* 0x0000000000227805 */ /* 0x000fe2000001ff00 */
[----:B------:R-:W4:Y:S01]  /*10d0*/  @P3 LDG.E.CONSTANT R27, desc[UR4][R12.64+0x8] ;  /* 0x000008040c1b3981 */ /* 0x000f22000c1e9900 */
[----:B-1----:R-:W-:-:S04]  /*10e0*/  @!P5 IMAD.WIDE R10, R19, 0x4, R10 ;  /* 0x00000004130ad825 */ /* 0x002fc800078e020a */
[----:B------:R-:W-:Y:S01]  /*10f0*/  HFMA2 R19, -RZ, RZ, 0, 0 ;  /* 0x00000000ff137431 */ /* 0x000fe200000001ff */
[----:B------:R0:W5:Y:S01]  /*1100*/  @P3 LDG.E.CONSTANT R28, desc[UR4][R12.64+0xc] ;  /* 0x00000c040c1c3981 */ /* 0x000162000c1e9900 */
[----:B------:R-:W-:Y:S01]  /*1110*/  IMAD.MOV.U32 R36, RZ, RZ, RZ ;  /* 0x000000ffff247224 */ /* 0x000fe200078e00ff */
[----:B------:R-:W-:Y:S02]  /*1120*/  MOV R20, RZ ;  /* 0x000000ff00147202 */ /* 0x000fe40000000f00 */
        /* <DEDUP_REMOVED lines=34> */
.L_x_386:
[----:B------:R-:W-:Y:S05]  /*1350*/  BSYNC.RECONVERGENT B0 ;  /* 0x0000000000007941 */ /* 0x000fea0003800200 */
.L_x_385:
[----:B------:R-:W-:Y:S01]  /*1360*/  BSSY.RECONVERGENT B0, `(.L_x_387) ;  /* 0x0000063000007945 */ /* 0x000fe20003800200 */
[----:B------:R-:W-:Y:S01]  /*1370*/  HFMA2 R15, -RZ, RZ, 0, 0 ;  /* 0x00000000ff0f7431 */ /* 0x000fe200000001ff */
[----:B------:R-:W-:Y:S02]  /*1380*/  FSETP.GT.OR P5, PT, R31, 1, P4 ;  /* 0x3f8000001f00780b */ /* 0x000fe400027a4400 */
[----:B------:R-:W-:Y:S02]  /*1390*/  CS2R R12, SRZ ;  /* 0x00000000000c7805 */ /* 0x000fe4000001ff00 */
[----:B------:R-:W-:Y:S01]  /*13a0*/  MOV R11, RZ ;  /* 0x000000ff000b7202 */ /* 0x000fe20000000f00 */
[----:B------:R-:W-:Y:S08]  /*13b0*/  @P2 BRA `(.L_x_388) ;  /* 0x0000000400742947 */ /* 0x000ff00003800000 */
[----:B------:R-:W-:Y:S01]  /*13c0*/  FFMA R19, R39, R42, -0.5 ;  /* 0xbf00000027137423 */ /* 0x000fe2000000002a */
[----:B------:R-:W-:Y:S01]  /*13d0*/  FFMA R20, R40, R17, -0.5 ;  /* 0xbf00000028147423 */ /* 0x000fe20000000011 */
[----:B------:R-:W0:Y:S01]  /*13e0*/  LDCU.64 UR6, c[0x0][0x390] ;  /* 0x00007200ff0677ac */ /* 0x000e220008000a00 */
[----:B------:R-:W-:Y:S01]  /*13f0*/  MOV R21, RZ ;  /* 0x000000ff00157202 */ /* 0x000fe20000000f00 */
[----:B------:R-:W1:Y:S01]  /*1400*/  F2I.FLOOR.NTZ R11, R19 ;  /* 0x00000013000b7305 */ /* 0x000e620000207100 */
[----:B------:R-:W-:Y:S02]  /*1410*/  MOV R24, RZ ;  /* 0x000000ff00187202 */ /* 0x000fe40000000f00 */
        /* <DEDUP_REMOVED lines=10> */
[----:B0-----:R-:W-:-:S04]  /*14c0*/  @P6 IMAD R14, R36, R14, R11 ;  /* 0x0000000e240e6224 */ /* 0x001fc800078e020b */
[----:B------:R-:W-:-:S04]  /*14d0*/  @P6 IMAD.SHL.U32 R15, R14, 0x4, RZ ;  /* 0x000000040e0f6824 */ /* 0x000fc800078e00ff */
[----:B-1----:R-:W-:-:S05]  /*14e0*/  @P6 IMAD.WIDE R12, R15, 0x4, R12 ;  /* 0x000000040f0c6825 */ /* 0x002fca00078e020c */
[----:B------:R-:W2:Y:S04]  /*14f0*/  @P6 LDG.E.CONSTANT R21, desc[UR4][R12.64] ;  /* 0x000000040c156981 */ /* 0x000ea8000c1e9900 */
[----:B------:R-:W3:Y:S04]  /*1500*/  @P6 LDG.E.CONSTANT R24, desc[UR4][R12.64+0x4] ;  /* 0x000004040c186981 */ /* 0x000ee8000c1e9900 */
[----:B------:R-:W4:Y:S04]  /*1510*/  @P6 LDG.E.CONSTANT R23, desc[UR4][R12.64+0x8] ;  /* 0x000008040c176981 */ /* 0x000f28000c1e9900 */
[----:B------:R0:W5:Y:S01]  /*1520*/  @P6 LDG.E.CONSTANT R22, desc[UR4][R12.64+0xc] ;  /* 0x00000c040c166981 */ /* 0x000162000c1e9900 */
[----:B------:R-:W-:-:S02]  /*1530*/  ISETP.GE.AND P6, PT, R27, UR6, PT ;  /* 0x000000061b007c0c */ /* 0x000fc4000bfc6270 */
[----:B------:R-:W-:Y:S02]  /*1540*/  CS2R R34, SRZ ;  /* 0x0000000000227805 */ /* 0x000fe4000001ff00 */
[C---:B------:R-:W-:Y:S02]  /*1550*/  IADD3 R30, PT, PT, R36.reuse, 0x1, RZ ;  /* 0x00000001241e7810 */ /* 0x040fe40007ffe0ff */
[----:B------:R-:W-:Y:S02]  /*1560*/  ISETP.GT.AND P6, PT, R11, -0x2, !P6 ;  /* 0xfffffffe0b00780c */ /* 0x000fe400077c4270 */
[C---:B------:R-:W-:Y:S02]  /*1570*/  ISETP.LT.OR P3, PT, R36.reuse, -0x1, !P3 ;  /* 0xffffffff2400780c */ /* 0x040fe40005f61670 */
[----:B------:R-:W-:Y:S02]  /*1580*/  PLOP3.LUT P2, PT, P6, P2, PT, 0x80, 0x8 ;  /* 0x000000000008781c */ /* 0x000fe40003745070 */
[----:B------:R-:W-:-:S02]  /*1590*/  ISETP.LT.OR P6, PT, R36, -0x1, !P6 ;  /* 0xffffffff2400780c */ /* 0x000fc400077c1670 */
[C---:B------:R-:W-:Y:S02]  /*15a0*/  ISETP.GE.OR P3, PT, R30.reuse, UR7, P3 ;  /* 0x000000071e007c0c */ /* 0x040fe40009f66670 */
[----:B------:R-:W-:-:S07]  /*15b0*/  ISETP.GE.OR P6, PT, R30, UR7, P6 ;  /* 0x000000071e007c0c */ /* 0x000fce000b7c6670 */
[----:B------:R-:W1:Y:S08]  /*15c0*/  @P2 LDC R25, c[0x0][0x398] ;  /* 0x0000e600ff192b82 */ /* 0x000e700000000800 */
[----:B------:R-:W0:Y:S08]  /*15d0*/  @!P3 LDC R28, c[0x0][0x398] ;  /* 0x0000e600ff1cbb82 */ /* 0x000e300000000800 */
[----:B------:R-:W0:Y:S08]  /*15e0*/  @P2 LDC.64 R16, c[0x0][0x380] ;  /* 0x0000e000ff102b82 */ /* 0x000e300000000a00 */
[----:B------:R-:W0:Y:S01]  /*15f0*/  @!P6 LDC R26, c[0x0][0x398] ;  /* 0x0000e600ff1aeb82 */ /* 0x000e220000000800 */
[----:B-1----:R-:W-:-:S04]  /*1600*/  @P2 IMAD R25, R36, R25, R27 ;  /* 0x0000001924192224 */ /* 0x002fc800078e021b */
[----:B------:R-:W-:-:S03]  /*1610*/  @P2 IMAD.SHL.U32 R25, R25, 0x4, RZ ;  /* 0x0000000419192824 */ /* 0x000fc600078e00ff */
[----:B------:R-:W1:Y:S01]  /*1620*/  @!P3 LDC.64 R14, c[0x0][0x380] ;  /* 0x0000e000ff0ebb82 */ /* 0x000e620000000a00 */
[----:B0-----:R-:W-:Y:S01]  /*1630*/  @!P3 IMAD R28, R30, R28, R11 ;  /* 0x0000001c1e1cb224 */ /* 0x001fe200078e020b */
[----:B------:R-:W-:-:S04]  /*1640*/  MOV R37, RZ ;  /* 0x000000ff00257202 */ /* 0x000fc80000000f00 */
[----:B------:R-:W-:Y:S02]  /*1650*/  @!P3 SHF.L.U32 R29, R28, 0x2, RZ ;  /* 0x000000021c1db819 */ /* 0x000fe400000006ff */
[----:B------:R-:W0:Y:S01]  /*1660*/  @!P6 LDC.64 R12, c[0x0][0x380] ;  /* 0x0000e000ff0ceb82 */ /* 0x000e220000000a00 */
[----:B------:R-:W-:Y:S01]  /*1670*/  @P2 IMAD.WIDE R16, R25, 0x4, R16 ;  /* 0x0000000419102825 */ /* 0x000fe200078e0210 */
[----:B------:R-:W-:Y:S02]  /*1680*/  MOV R25, RZ ;  /* 0x000000ff00197202 */ /* 0x000fe40000000f00 */
[----:B------:R-:W-:Y:S02]  /*1690*/  MOV R41, RZ ;  /* 0x000000ff00297202 */ /* 0x000fe40000000f00 */
[----:B------:R-:W2:Y:S01]  /*16a0*/  @P2 LDG.E.CONSTANT R35, desc[UR4][R16.64] ;  /* 0x0000000410232981 */ /* 0x000ea2000c1e9900 */
[----:B------:R-:W-:Y:S01]  /*16b0*/  @!P6 IMAD R30, R30, R26, R27 ;  /* 0x0000001a1e1ee224 */ /* 0x000fe200078e021b */
[----:B------:R-:W-:-:S02]  /*16c0*/  CS2R R26, SRZ ;  /* 0x00000000001a7805 */ /* 0x000fc4000001ff00 */
[----:B------:R-:W3:Y:S01]  /*16d0*/  @P2 LDG.E.CONSTANT R25, desc[UR4][R16.64+0x8] ;  /* 0x0000080410192981 */ /* 0x000ee2000c1e9900 */
[----:B------:R-:W-:Y:S01]  /*16e0*/  IMAD.MOV.U32 R38, RZ, RZ, RZ ;  /* 0x000000ffff267224 */ /* 0x000fe200078e00ff */
[----:B------:R-:W-:Y:S02]  /*16f0*/  @!P6 SHF.L.U32 R33, R30, 0x2, RZ ;  /* 0x000000021e21e819 */ /* 0x000fe400000006ff */
[----:B------:R-:W4:Y:S01]  /*1700*/  @P2 LDG.E.CONSTANT R27, desc[UR4][R16.64+0x4] ;  /* 0x00000404101b2981 */ /* 0x000f22000c1e9900 */
[----:B-1----:R-:W-:-:S03]  /*1710*/  @!P3 IMAD.WIDE R14, R29, 0x4, R14 ;  /* 0x000000041d0eb825 */ /* 0x002fc600078e020e */
[----:B------:R1:W5:Y:S01]  /*1720*/  @P2 LDG.E.CONSTANT R26, desc[UR4][R16.64+0xc] ;  /* 0x00000c04101a2981 */ /* 0x000362000c1e9900 */
[----:B------:R-:W-:Y:S02]  /*1730*/  MOV R30, RZ ;  /* 0x000000ff001e7202 */ /* 0x000fe40000000f00 */
[----:B------:R-:W-:Y:S01]  /*1740*/  CS2R R28, SRZ ;  /* 0x00000000001c7805 */ /* 0x000fe2000001ff00 */
        /* <DEDUP_REMOVED lines=36> */
.L_x_388:
[----:B------:R-:W-:Y:S05]  /*1990*/  BSYNC.RECONVERGENT B0 ;  /* 0x0000000000007941 */ /* 0x000fea0003800200 */
.L_x_387:
[----:B------:R-:W-:Y:S01]  /*19a0*/  BSSY.RECONVERGENT B0, `(.L_x_389) ;  /* 0x0000063000007945 */ /* 0x000fe20003800200 */
[----:B------:R-:W-:Y:S02]  /*19b0*/  FSETP.GEU.AND P3, PT, R44, RZ, PT ;  /* 0x000000ff2c00720b */ /* 0x000fe40003f6e000 */
[----:B------:R-:W-:Y:S02]  /*19c0*/  CS2R R16, SRZ ;  /* 0x0000000000107805 */ /* 0x000fe4000001ff00 */
[----:B------:R-:W-:Y:S01]  /*19d0*/  MOV R14, RZ ;  /* 0x000000ff000e7202 */ /* 0x000fe20000000f00 */
[----:B------:R-:W-:Y:S01]  /*19e0*/  FADD R41, R18, R31 ;  /* 0x0000001f12297221 */ /* 0x000fe20000000000 */
[----:B------:R-:W-:Y:S01]  /*19f0*/  IMAD.MOV.U32 R19, RZ, RZ, RZ ;  /* 0x000000ffff137224 */ /* 0x000fe200078e00ff */
[----:B------:R-:W-:Y:S06]  /*1a00*/  @P5 BRA `(.L_x_390) ;  /* 0x0000000400705947 */ /* 0x000fec0003800000 */
        /* <DEDUP_REMOVED lines=31> */
[----:B------:R-:W0:Y:S08]  /*1c00*/  @P2 LDC.64 R22, c[0x0][0x380] ;  /* 0x0000e000ff162b82 */ /* 0x000e300000000a00 */
[----:B------:R-:W0:Y:S08]  /*1c10*/  @!P6 LDC R34, c[0x0][0x398] ;  /* 0x0000e600ff22eb82 */ /* 0x000e300000000800 */
[----:B------:R-:W0:Y:S01]  /*1c20*/  @!P5 LDC R36, c[0x0][0x398] ;  /* 0x0000e600ff24db82 */ /* 0x000e220000000800 */
[----:B-1----:R-:W-:-:S05]  /*1c30*/  @P2 IMAD R30, R19, R30, R38 ;  /* 0x0000001e131e2224 */ /* 0x002fca00078e0226 */
[----:B------:R-:W-:Y:S01]  /*1c40*/  @P2 SHF.L.U32 R33, R30, 0x2, RZ ;  /* 0x000000021e212819 */ /* 0x000fe200000006ff */
[----:B------:R-:W-:Y:S01]  /*1c50*/  IMAD.MOV.U32 R30, RZ, RZ, RZ ;  /* 0x000000ffff1e7224 */ /* 0x000fe200078e00ff */
[----:B0-----:R-:W0:Y:S03]  /*1c60*/  @!P6 LDC.64 R16, c[0x0][0x380] ;  /* 0x0000e000ff10eb82 */ /* 0x001e260000000a00 */
[----:B------:R-:W-:-:S04]  /*1c70*/  @P2 IMAD.WIDE R22, R33, 0x4, R22 ;  /* 0x0000000421162825 */ /* 0x000fc800078e0216 */
[----:B------:R-:W-:Y:S01]  /*1c80*/  HFMA2 R33, -RZ, RZ, 0, 0 ;  /* 0x00000000ff217431 */ /* 0x000fe200000001ff */
[----:B------:R-:W1:Y:S01]  /*1c90*/  @!P5 LDC.64 R20, c[0x0][0x380] ;  /* 0x0000e000ff14db82 */ /* 0x000e620000000a00 */
[C---:B------:R-:W-:Y:S01]  /*1ca0*/  @!P6 IMAD R38, R35.reuse, R34, R38 ;  /* 0x000000222326e224 */ /* 0x040fe200078e0226 */
[----:B------:R-:W2:Y:S04]  /*1cb0*/  @P2 LDG.E.CONSTANT R30, desc[UR4][R22.64+0x4] ;  /* 0x00000404161e2981 */ /* 0x000ea8000c1e9900 */
[----:B------:R-:W-:Y:S01]  /*1cc0*/  @!P6 SHF.L.U32 R43, R38, 0x2, RZ ;  /* 0x00000002262be819 */ /* 0x000fe200000006ff */
[----:B------:R-:W3:Y:S01]  /*1cd0*/  @P2 LDG.E.CONSTANT R33, desc[UR4][R22.64+0x8] ;  /* 0x0000080416212981 */ /* 0x000ee2000c1e9900 */
[----:B------:R-:W-:Y:S01]  /*1ce0*/  @!P5 IMAD R36, R35, R36, R14 ;  /* 0x000000242324d224 */ /* 0x000fe200078e020e */
[----:B------:R-:W-:-:S04]  /*1cf0*/  CS2R R34, SRZ ;  /* 0x0000000000227805 */ /* 0x000fc8000001ff00 */
[----:B------:R-:W-:Y:S02]  /*1d00*/  @!P5 SHF.L.U32 R37, R36, 0x2, RZ ;  /* 0x000000022425d819 */ /* 0x000fe400000006ff */
[----:B------:R-:W5:Y:S01]  /*1d10*/  @P2 LDG.E.CONSTANT R35, desc[UR4][R22.64] ;  /* 0x0000000416232981 */ /* 0x000f62000c1e9900 */
[----:B0-----:R-:W-:Y:S01]  /*1d20*/  @!P6 IMAD.WIDE R16, R43, 0x4, R16 ;  /* 0x000000042b10e825 */ /* 0x001fe200078e0210 */
[----:B------:R-:W-:Y:S02]  /*1d30*/  MOV R48, RZ ;  /* 0x000000ff00307202 */ /* 0x000fe40000000f00 */
[----:B------:R-:W-:Y:S01]  /*1d40*/  CS2R R46, SRZ ;  /* 0x00000000002e7805 */ /* 0x000fe2000001ff00 */
[----:B------:R0:W5:Y:S01]  /*1d50*/  @P2 LDG.E.CONSTANT R34, desc[UR4][R22.64+0xc] ;  /* 0x00000c0416222981 */ /* 0x000162000c1e9900 */
[----:B------:R-:W-:Y:S02]  /*1d60*/  IMAD.MOV.U32 R45, RZ, RZ, RZ ;  /* 0x000000ffff2d7224 */ /* 0x000fe400078e00ff */
[----:B------:R-:W-:-:S02]  /*1d70*/  HFMA2 R43, -RZ, RZ, 0, 0 ;  /* 0x00000000ff2b7431 */ /* 0x000fc400000001ff */
[----:B-1----:R-:W-:Y:S01]  /*1d80*/  @!P5 IMAD.WIDE R20, R37, 0x4, R20 ;  /* 0x000000042514d825 */ /* 0x002fe200078e0214 */
[----:B------:R-:W-:Y:S02]  /*1d90*/  MOV R38, RZ ;  /* 0x000000ff00267202 */ /* 0x000fe40000000f00 */
[----:B------:R-:W-:Y:S02]  /*1da0*/  CS2R R36, SRZ ;  /* 0x0000000000247805 */ /* 0x000fe4000001ff00 */
        /* <DEDUP_REMOVED lines=25> */
[----:B------:R-:W-:-:S03]  /*1f40*/  FFMA R34, R23, R29, R34 ;  /* 0x0000001d17227223 */ /* 0x000fc60000000022 */
        /* <DEDUP_REMOVED lines=8> */
.L_x_390:
[----:B------:R-:W-:Y:S05]  /*1fd0*/  BSYNC.RECONVERGENT B0 ;  /* 0x0000000000007941 */ /* 0x000fea0003800200 */
.L_x_389:
[----:B------:R-:W-:Y:S01]  /*1fe0*/  FMNMX R20, R31, R44, !PT ;  /* 0x0000002c1f147209 */ /* 0x000fe20007800000 */
[----:B------:R-:W-:Y:S01]  /*1ff0*/  BSSY.RECONVERGENT B0, `(.L_x_391) ;  /* 0x000006d000007945 */ /* 0x000fe20003800200 */
[----:B------:R-:W-:Y:S02]  /*2000*/  FSETP.GT.AND P2, PT, R41, 1, PT ;  /* 0x3f8000002900780b */ /* 0x000fe40003f44000 */
[----:B------:R-:W-:Y:S02]  /*2010*/  CS2R R22, SRZ ;  /* 0x0000000000167805 */ /* 0x000fe4000001ff00 */
[----:B------:R-:W-:Y:S02]  /*2020*/  FSETP.GT.OR P3, PT, R20, 1, !P3 ;  /* 0x3f8000001400780b */ /* 0x000fe40005f64400 */
        /* <DEDUP_REMOVED lines=8> */
[----:B------:R-:W-:Y:S01]  /*20b0*/  MOV R26, RZ ;  /* 0x000000ff001a7202 */ /* 0x000fe20000000f00 */
[----:B------:R-:W-:Y:S10]  /*20c0*/  @P3 BRA `(.L_x_392) ;  /* 0x00000004007c3947 */ /* 0x000ff40003800000 */
        /* <DEDUP_REMOVED lines=16> */
[----:B------:R-:W-:Y:S01]  /*21d0*/  @P6 IMAD.SHL.U32 R27, R18, 0x4, RZ ;  /* 0x00000004121b6824 */ /* 0x000fe200078e00ff */
        /* <DEDUP_REMOVED lines=18> */
[----:B-1----:R-:W-:-:S04]  /*2300*/  @P2 IMAD R43, R35, R43, R50 ;  /* 0x0000002b232b2224 */ /* 0x002fc800078e0232 */
[----:B------:R-:W-:-:S03]  /*2310*/  @P2 IMAD.SHL.U32 R43, R43, 0x4, RZ ;  /* 0x000000042b2b2824 */ /* 0x000fc600078e00ff */
[----:B0-----:R-:W0:Y:S01]  /*2320*/  @!P3 LDC.64 R20, c[0x0][0x380] ;  /* 0x0000e000ff14bb82 */ /* 0x001e220000000a00 */
[----:B------:R-:W-:Y:S01]  /*2330*/  @!P3 IMAD R48, R45, R48, R30 ;  /* 0x000000302d30b224 */ /* 0x000fe200078e021e */
[----:B------:R-:W-:-:S04]  /*2340*/  CS2R R54, SRZ ;  /* 0x0000000000367805 */ /* 0x000fc8000001ff00 */
[----:B------:R-:W-:Y:S02]  /*2350*/  @!P3 SHF.L.U32 R49, R48, 0x2, RZ ;  /* 0x000000023031b819 */ /* 0x000fe400000006ff */
[----:B------:R-:W1:Y:S01]  /*2360*/  @!P6 LDC.64 R26, c[0x0][0x380] ;  /* 0x0000e000ff1aeb82 */ /* 0x000e620000000a00 */
[----:B------:R-:W-:Y:S01]  /*2370*/  @!P6 IMAD R50, R45, R46, R50 ;  /* 0x0000002e2d32e224 */ /* 0x000fe200078e0232 */
[----:B------:R-:W-:Y:S02]  /*2380*/  CS2R R46, SRZ ;  /* 0x00000000002e7805 */ /* 0x000fe4000001ff00 */
        /* <DEDUP_REMOVED lines=8> */
[----:B------:R-:W4:Y:S04]  /*2410*/  @P2 LDG.E.CONSTANT R45, desc[UR4][R28.64+0x8] ;  /* 0x000008041c2d2981 */ /* 0x000f28000c1e9900 */
[----:B------:R0:W5:Y:S01]  /*2420*/  @P2 LDG.E.CONSTANT R43, desc[UR4][R28.64+0xc] ;  /* 0x00000c041c2b2981 */ /* 0x000162000c1e9900 */
[----:B-1----:R-:W-:Y:S01]  /*2430*/  @!P6 IMAD.WIDE R26, R51, 0x4, R26 ;  /* 0x00000004331ae825 */ /* 0x002fe200078e021a */
        /* <DEDUP_REMOVED lines=15> */
[C---:B------:R-:W-:Y:S01]  /*2530*/  FADD R28, -R30.reuse, 1 ;  /* 0x3f8000001e1c7421 */ /* 0x040fe20000000100 */
[C---:B-1----:R-:W-:Y:S01]  /*2540*/  FMUL R20, R30.reuse, R35 ;  /* 0x000000231e147220 */ /* 0x042fe20000400000 */
[-C--:B------:R-:W-:Y:S02]  /*2550*/  FMUL R34, R30, R29.reuse ;  /* 0x0000001d1e227220 */ /* 0x080fe40000400000 */
        /* <DEDUP_REMOVED lines=18> */
[----:B------:R-:W-:Y:S01]  /*2680*/  FFMA R43, R20, R48, R43 ;  /* 0x00000030142b7223 */ /* 0x000fe2000000002b */
[----:B------:R-:W-:Y:S02]  /*2690*/  FMUL R20, R27, 0.25 ;  /* 0x3e8000001b147820 */ /* 0x000fe40000400000 */
[----:B------:R-:W-:Y:S01]  /*26a0*/  FMUL R21, R30, 0.25 ;  /* 0x3e8000001e157820 */ /* 0x000fe20000400000 */
[----:B------:R-:W-:-:S07]  /*26b0*/  FMUL R26, R43, 0.25 ;  /* 0x3e8000002b1a7820 */ /* 0x000fce0000400000 */
.L_x_392:
[----:B------:R-:W-:Y:S05]  /*26c0*/  BSYNC.RECONVERGENT B0 ;  /* 0x0000000000007941 */ /* 0x000fea0003800200 */
.L_x_391:
[----:B------:R-:W-:Y:S04]  /*26d0*/  BSSY.RECONVERGENT B0, `(.L_x_393) ;  /* 0x000005f000007945 */ /* 0x000fe80003800200 */
[----:B------:R-:W-:Y:S05]  /*26e0*/  @P5 BRA `(.L_x_394) ;  /* 0x0000000400745947 */ /* 0x000fea0003800000 */
[----:B------:R-:W-:Y:S01]  /*26f0*/  FFMA R33, R39, R42, -0.5 ;  /* 0xbf00000027217423 */ /* 0x000fe2000000002a */
[----:B------:R-:W-:Y:S01]  /*2700*/  FFMA R34, R40, R31, -0.5 ;  /* 0xbf00000028227423 */ /* 0x000fe2000000001f */
[----:B------:R-:W0:Y:S01]  /*2710*/  LDCU.64 UR6, c[0x0][0x390] ;  /* 0x00007200ff0677ac */ /* 0x000e220008000a00 */
[----:B------:R-:W-:Y:S01]  /*2720*/  HFMA2 R35, -RZ, RZ, 0, 0 ;  /* 0x00000000ff237431 */ /* 0x000fe200000001ff */
[----:B------:R-:W1:Y:S01]  /*2730*/  F2I.FLOOR.NTZ R27, R33 ;  /* 0x00000021001b7305 */ /* 0x000e620000207100 */
[----:B------:R-:W-:Y:S01]  /*2740*/  HFMA2 R38, -RZ, RZ, 0, 0 ;  /* 0x00000000ff267431 */ /* 0x000fe200000001ff */
[----:B------:R-:W-:Y:S01]  /*2750*/  MOV R43, RZ ;  /* 0x000000ff002b7202 */ /* 0x000fe20000000f00 */
[----:B------:R-:W-:-:S05]  /*2760*/  IMAD.MOV.U32 R37, RZ, RZ, RZ ;  /* 0x000000ffff257224 */ /* 0x000fca00078e00ff */
[----:B------:R-:W2:Y:S01]  /*2770*/  F2I.FLOOR.NTZ R36, R34 ;  /* 0x0000002200247305 */ /* 0x000ea20000207100 */
[C---:B-1----:R-:W-:Y:S01]  /*2780*/  VIADD R47, R27.reuse, 0x1 ;  /* 0x000000011b2f7836 */ /* 0x042fe20000000000 */
[----:B0-----:R-:W-:-:S04]  /*2790*/  ISETP.GE.AND P3, PT, R27, UR6, PT ;  /* 0x000000061b007c0c */ /* 0x001fc8000bf66270 */
[----:B------:R-:W-:Y:S02]  /*27a0*/  ISETP.GT.AND P3, PT, R27, -0x1, !P3 ;  /* 0xffffffff1b00780c */ /* 0x000fe40005f64270 */
[----:B------:R-:W-:Y:S02]  /*27b0*/  ISETP.GE.AND P5, PT, R47, UR6, PT ;  /* 0x000000062f007c0c */ /* 0x000fe4000bfa6270 */
[C---:B--2---:R-:W-:Y:S02]  /*27c0*/  ISETP.GE.AND P2, PT, R36.reuse, UR7, PT ;  /* 0x0000000724007c0c */ /* 0x044fe4000bf46270 */
[----:B------:R-:W-:Y:S02]  /*27d0*/  ISETP.GT.AND P5, PT, R27, -0x2, !P5 ;  /* 0xfffffffe1b00780c */ /* 0x000fe40006fa4270 */
[C---:B------:R-:W-:Y:S02]  /*27e0*/  ISETP.GT.AND P2, PT, R36.reuse, -0x1, !P2 ;  /* 0xffffffff2400780c */ /* 0x040fe40005744270 */
[----:B------:R-:W-:-:S02]  /*27f0*/  IADD3 R50, PT, PT, R36, 0x1, RZ ;  /* 0x0000000124327810 */ /* 0x000fc40007ffe0ff */
        /* <DEDUP_REMOVED lines=16> */
[----:B------:R-:W-:Y:S02]  /*2900*/  HFMA2 R48, -RZ, RZ, 0, 0 ;  /* 0x00000000ff307431 */ /* 0x000fe400000001ff */
[----:B------:R-:W-:Y:S01]  /*2910*/  IMAD.MOV.U32 R54, RZ, RZ, RZ ;  /* 0x000000ffff367224 */ /* 0x000fe200078e00ff */
[----:B------:R-:W-:Y:S01]  /*2920*/  CS2R R52, SRZ ;  /* 0x0000000000347805 */ /* 0x000fe2000001ff00 */
[----:B------:R-:W2:Y:S01]  /*2930*/  @P6 LDG.E.CONSTANT R35, desc[UR4][R24.64] ;  /* 0x0000000418236981 */ /* 0x000ea2000c1e9900 */
[----:B------:R-:W-:Y:S01]  /*2940*/  @P2 SHF.L.U32 R45, R45, 0x2, RZ ;  /* 0x000000022d2d2819 */ /* 0x000fe200000006ff */
[----:B------:R-:W4:Y:S01]  /*2950*/  @!P5 LDC.64 R30, c[0x0][0x380] ;  /* 0x0000e000ff1edb82 */ /* 0x000f220000000a00 */
[C---:B---3--:R-:W-:Y:S01]  /*2960*/  @!P3 IMAD R49, R50.reuse, R49, R27 ;  /* 0x000000313231b224 */ /* 0x048fe200078e021b */
[----:B------:R-:W3:Y:S04]  /*2970*/  @P6 LDG.E.CONSTANT R43, desc[UR4][R24.64+0x4] ;  /* 0x00000404182b6981 */ /* 0x000ee8000c1e9900 */
[----:B------:R-:W5:Y:S02]  /*2980*/  @P6 LDG.E.CONSTANT R38, desc[UR4][R24.64+0x8] ;  /* 0x0000080418266981 */ /* 0x000f64000c1e9900 */
[----:B------:R-:W4:Y:S01]  /*2990*/  @!P3 LDC.64 R28, c[0x0][0x380] ;  /* 0x0000e000ff1cbb82 */ /* 0x000f220000000a00 */
[----:B0-----:R-:W-:Y:S01]  /*29a0*/  @!P5 IMAD R50, R50, R46, R47 ;  /* 0x0000002e3232d224 */ /* 0x001fe200078e022f */
[----:B------:R-:W-:-:S02]  /*29b0*/  CS2R R46, SRZ ;  /* 0x00000000002e7805 */ /* 0x000fc4000001ff00 */
[----:B------:R-:W-:Y:S01]  /*29c0*/  @!P3 SHF.L.U32 R49, R49, 0x2, RZ ;  /* 0x000000023131b819 */ /* 0x000fe200000006ff */
[----:B------:R0:W5:Y:S01]  /*29d0*/  @P6 LDG.E.CONSTANT R37, desc[UR4][R24.64+0xc] ;  /* 0x00000c0418256981 */ /* 0x000162000c1e9900 */
[----:B-1----:R-:W-:Y:S01]  /*29e0*/  @P2 IMAD.WIDE R22, R45, 0x4, R22 ;  /* 0x000000042d162825 */ /* 0x002fe200078e0216 */
[----:B------:R-:W-:Y:S02]  /*29f0*/  MOV R45, RZ ;  /* 0x000000ff002d7202 */ /* 0x000fe40000000f00 */
[----:B------:R-:W-:Y:S02]  /*2a00*/  @!P5 SHF.L.U32 R51, R50, 0x2, RZ ;  /* 0x000000023233d819 */ /* 0x000fe400000006ff */
[----:B------:R-:W2:Y:S03]  /*2a10*/  @P2 LDG.E.CONSTANT R46, desc[UR4][R22.64+0x4] ;  /* 0x00000404162e2981 */ /* 0x000ea6000c1e9900 */
[----:B----4-:R-:W-:Y:S01]  /*2a20*/  @!P5 IMAD.WIDE R30, R51, 0x4, R30 ;  /* 0x00000004331ed825 */ /* 0x010fe200078e021e */
[----:B------:R-:W4:Y:S01]  /*2a30*/  @P2 LDG.E.CONSTANT R45, desc[UR4][R22.64] ;  /* 0x00000004162d2981 */ /* 0x000f22000c1e9900 */
[----:B------:R-:W-:-:S03]  /*2a40*/  CS2R R50, SRZ ;  /* 0x0000000000327805 */ /* 0x000fc6000001ff00 */
[----:B------:R-:W3:Y:S04]  /*2a50*/  @P2 LDG.E.CONSTANT R47, desc[UR4][R22.64+0x8] ;  /* 0x00000804162f2981 */ /* 0x000ee8000c1e9900 */
[----:B------:R1:W5:Y:S01]  /*2a60*/  @P2 LDG.E.CONSTANT R48, desc[UR4][R22.64+0xc] ;  /* 0x00000c0416302981 */ /* 0x000362000c1e9900 */
[----:B------:R-:W-:Y:S01]  /*2a70*/  @!P3 IMAD.WIDE R28, R49, 0x4, R28 ;  /* 0x00000004311cb825 */ /* 0x000fe200078e021c */
[----:B------:R-:W-:Y:S02]  /*2a80*/  MOV R49, RZ ;  /* 0x000000ff00317202 */ /* 0x000fe40000000f00 */
[----:B0-----:R-:W-:Y:S01]  /*2a90*/  CS2R R24, SRZ ;  /* 0x0000000000187805 */ /* 0x001fe2000001ff00 */
[----:B------:R-:W5:Y:S04]  /*2aa0*/  @!P5 LDG.E.CONSTANT R50, desc[UR4][R30.64] ;  /* 0x000000041e32d981 */ /* 0x000f68000c1e9900 */
[----:B------:R-:W5:Y:S04]  /*2ab0*/  @!P3 LDG.E.CONSTANT R54, desc[UR4][R28.64] ;  /* 0x000000041c36b981 */ /* 0x000f68000c1e9900 */
[----:B------:R-:W5:Y:S04]  /*2ac0*/  @!P3 LDG.E.CONSTANT R53, desc[UR4][R28.64+0x4] ;  /* 0x000004041c35b981 */ /* 0x000f68000c1e9900 */
[----:B------:R-:W5:Y:S04]  /*2ad0*/  @!P3 LDG.E.CONSTANT R52, desc[UR4][R28.64+0x8] ;  /* 0x000008041c34b981 */ /* 0x000f68000c1e9900 */
[----:B------:R0:W5:Y:S04]  /*2ae0*/  @!P3 LDG.E.CONSTANT R51, desc[UR4][R28.64+0xc] ;  /* 0x00000c041c33b981 */ /* 0x000168000c1e9900 */
[----:B------:R-:W5:Y:S04]  /*2af0*/  @!P5 LDG.E.CONSTANT R49, desc[UR4][R30.64+0x4] ;  /* 0x000004041e31d981 */ /* 0x000f68000c1e9900 */
[----:B------:R-:W5:Y:S04]  /*2b00*/  @!P5 LDG.E.CONSTANT R24, desc[UR4][R30.64+0x8] ;  /* 0x000008041e18d981 */ /* 0x000f68000c1e9900 */
[----:B------:R-:W5:Y:S01]  /*2b10*/  @!P5 LDG.E.CONSTANT R25, desc[UR4][R30.64+0xc] ;  /* 0x00000c041e19d981 */ /* 0x000f62000c1e9900 */
        /* <DEDUP_REMOVED lines=11> */
[C---:B----4-:R-:W-:Y:S01]  /*2bd0*/  FMUL R45, R28.reuse, R45 ;  /* 0x0000002d1c2d7220 */ /* 0x050fe20000400000 */
[C---:B---3--:R-:W-:Y:S01]  /*2be0*/  FMUL R47, R28.reuse, R47 ;  /* 0x0000002f1c2f7220 */ /* 0x048fe20000400000 */
[----:B-----5:R-:W-:-:S02]  /*2bf0*/  FMUL R48, R28, R48 ;  /* 0x000000301c307220 */ /* 0x020fc40000400000 */
        /* <DEDUP_REMOVED lines=12> */
.L_x_394:
[----:B------:R-:W-:Y:S05]  /*2cc0*/  BSYNC.RECONVERGENT B0 ;  /* 0x0000000000007941 */ /* 0x000fea0003800200 */
.L_x_393:
[----:B------:R-:W-:Y:S01]  /*2cd0*/  BSSY.RECONVERGENT B0, `(.L_x_395) ;  /* 0x0000060000007945 */ /* 0x000fe20003800200 */
[----:B------:R-:W-:Y:S01]  /*2ce0*/  HFMA2 R27, -RZ, RZ, 0, 0 ;  /* 0x00000000ff1b7431 */ /* 0x000fe200000001ff */
[----:B------:R-:W-:Y:S02]  /*2cf0*/  CS2R R36, SRZ ;  /* 0x0000000000247805 */ /* 0x000fe4000001ff00 */
[----:B------:R-:W-:Y:S01]  /*2d00*/  MOV R38, RZ ;  /* 0x000000ff00267202 */ /* 0x000fe20000000f00 */
[----:B------:R-:W-:Y:S06]  /*2d10*/  @P4 BRA `(.L_x_396) ;  /* 0x00000004006c4947 */ /* 0x000fec0003800000 */
        /* <DEDUP_REMOVED lines=8> */
[----:B-1----:R-:W-:-:S07]  /*2da0*/  IADD3 R53, PT, PT, R27, 0x1, RZ ;  /* 0x000000011b357810 */ /* 0x002fce0007ffe0ff */
[----:B------:R-:W1:Y:S01]  /*2db0*/  F2I.FLOOR.NTZ R36, R37 ;  /* 0x0000002500247305 */ /* 0x000e620000207100 */
        /* <DEDUP_REMOVED lines=8> */
[----:B-1----:R-:W-:Y:S02]  /*2e40*/  ISETP.LT.OR P4, PT, R36, -0x1, !P4 ;  /* 0xffffffff2400780c */ /* 0x002fe40006781670 */
[----:B------:R-:W-:Y:S02]  /*2e50*/  PLOP3.LUT P3, PT, P2, P3, PT, 0x80, 0x8 ;  /* 0x000000000008781c */ /* 0x000fe40001767070 */
[----:B------:R-:W-:Y:S02]  /*2e60*/  ISETP.GE.OR P4, PT, R52, UR7, P4 ;  /* 0x0000000734007c0c */ /* 0x000fe4000a786670 */
[----:B------:R-:W-:-:S03]  /*2e70*/  ISETP.LT.OR P2, PT, R36, -0x1, !P2 ;  /* 0xffffffff2400780c */ /* 0x000fc60005741670 */
[----:B------:R-:W0:Y:S01]  /*2e80*/  @P5 LDC R28, c[0x0][0x398] ;  /* 0x0000e600ff1c5b82 */ /* 0x000e220000000800 */
[----:B------:R-:W-:-:S07]  /*2e90*/  ISETP.GE.OR P2, PT, R52, UR7, P2 ;  /* 0x0000000734007c0c */ /* 0x000fce0009746670 */
[----:B------:R-:W1:Y:S08]  /*2ea0*/  @P5 LDC.64 R30, c[0x0][0x380] ;  /* 0x0000e000ff1e5b82 */ /* 0x000e700000000a00 */
[----:B------:R-:W2:Y:S01]  /*2eb0*/  @P3 LDC R48, c[0x0][0x398] ;  /* 0x0000e600ff303b82 */ /* 0x000ea20000000800 */
[----:B0-----:R-:W-:-:S07]  /*2ec0*/  @P5 IMAD R32, R32, R28, R27 ;  /* 0x0000001c20205224 */ /* 0x001fce00078e021b */
[----:B------:R-:W0:Y:S01]  /*2ed0*/  @!P4 LDC R55, c[0x0][0x398] ;  /* 0x0000e600ff37cb82 */ /* 0x000e220000000800 */
[----:B------:R-:W-:-:S04]  /*2ee0*/  @P5 IMAD.SHL.U32 R33, R32, 0x4, RZ ;  /* 0x0000000420215824 */ /* 0x000fc800078e00ff */
[----:B-1----:R-:W-:-:S03]  /*2ef0*/  @P5 IMAD.WIDE R30, R33, 0x4, R30 ;  /* 0x00000004211e5825 */ /* 0x002fc600078e021e */
[----:B------:R-:W1:Y:S01]  /*2f00*/  @P3 LDC.64 R28, c[0x0][0x380] ;  /* 0x0000e000ff1c3b82 */ /* 0x000e620000000a00 */
[----:B------:R-:W-:Y:S01]  /*2f10*/  CS2R R50, SRZ ;  /* 0x0000000000327805 */ /* 0x000fe2000001ff00 */
[----:B------:R-:W3:Y:S01]  /*2f20*/  @P5 LDG.E.CONSTANT R43, desc[UR4][R30.64] ;  /* 0x000000041e2b5981 */ /* 0x000ee2000c1e9900 */
[----:B--2---:R-:W-:-:S05]  /*2f30*/  @P3 IMAD R48, R36, R48, R53 ;  /* 0x0000003024303224 */ /* 0x004fca00078e0235 */
[----:B------:R-:W2:Y:S01]  /*2f40*/  @!P2 LDC R54, c[0x0][0x398] ;  /* 0x0000e600ff36ab82 */ /* 0x000ea20000000800 */
[----:B------:R-:W4:Y:S01]  /*2f50*/  @P5 LDG.E.CONSTANT R45, desc[UR4][R30.64+0x4] ;  /* 0x000004041e2d5981 */ /* 0x000f22000c1e9900 */
[----:B------:R-:W-:-:S03]  /*2f60*/  @P3 SHF.L.U32 R49, R48, 0x2, RZ ;  /* 0x0000000230313819 */ /* 0x000fc600000006ff */
[----:B------:R-:W5:Y:S03]  /*2f70*/  @P5 LDG.E.CONSTANT R47, desc[UR4][R30.64+0x8] ;  /* 0x000008041e2f5981 */ /* 0x000f66000c1e9900 */
[----:B------:R-:W2:Y:S08]  /*2f80*/  @!P4 LDC.64 R32, c[0x0][0x380] ;  /* 0x0000e000ff20cb82 */ /* 0x000eb00000000a00 */
[----:B------:R-:W2:Y:S01]  /*2f90*/  @!P2 LDC.64 R34, c[0x0][0x380] ;  /* 0x0000e000ff22ab82 */ /* 0x000ea20000000a00 */
[----:B0-----:R-:W-:Y:S01]  /*2fa0*/  @!P4 IMAD R55, R52, R55, R27 ;  /* 0x000000373437c224 */ /* 0x001fe200078e021b */
[----:B------:R0:W5:Y:S01]  /*2fb0*/  @P5 LDG.E.CONSTANT R46, desc[UR4][R30.64+0xc] ;  /* 0x00000c041e2e5981 */ /* 0x000162000c1e9900 */
[----:B-1----:R-:W-:Y:S01]  /*2fc0*/  @P3 IMAD.WIDE R28, R49, 0x4, R28 ;  /* 0x00000004311c3825 */ /* 0x002fe200078e021c */
[----:B------:R-:W-:-:S02]  /*2fd0*/  CS2R R48, SRZ ;  /* 0x0000000000307805 */ /* 0x000fc4000001ff00 */
[----:B------:R-:W-:Y:S01]  /*2fe0*/  @!P4 SHF.L.U32 R55, R55, 0x2, RZ ;  /* 0x000000023737c819 */ /* 0x000fe200000006ff */
[----:B--2---:R-:W-:Y:S01]  /*2ff0*/  @!P2 IMAD R54, R52, R54, R53 ;  /* 0x000000363436a224 */ /* 0x004fe200078e0235 */
[----:B------:R-:W2:Y:S01]  /*3000*/  @P3 LDG.E.CONSTANT R51, desc[UR4][R28.64] ;  /* 0x000000041c333981 */ /* 0x000ea2000c1e9900 */
[----:B------:R-:W-:-:S03]  /*3010*/  CS2R R52, SRZ ;  /* 0x0000000000347805 */ /* 0x000fc6000001ff00 */
[----:B------:R-:W3:Y:S01]  /*3020*/  @P3 LDG.E.CONSTANT R48, desc[UR4][R28.64+0x4] ;  /* 0x000004041c303981 */ /* 0x000ee2000c1e9900 */
[----:B------:R-:W-:-:S03]  /*3030*/  @!P4 IMAD.WIDE R32, R55, 0x4, R32 ;  /* 0x000000043720c825 */ /* 0x000fc600078e0220 */
[----:B------:R-:W4:Y:S01]  /*3040*/  @P3 LDG.E.CONSTANT R49, desc[UR4][R28.64+0x8] ;  /* 0x000008041c313981 */ /* 0x000f22000c1e9900 */
[----:B------:R-:W-:Y:S02]  /*3050*/  @!P2 SHF.L.U32 R55, R54, 0x2, RZ ;  /* 0x000000023637a819 */ /* 0x000fe400000006ff */
[----:B0-----:R-:W-:Y:S01]  /*3060*/  CS2R R30, SRZ ;  /* 0x00000000001e7805 */ /* 0x001fe2000001ff00 */
[----:B------:R0:W5:Y:S02]  /*3070*/  @P3 LDG.E.CONSTANT R50, desc[UR4][R28.64+0xc] ;  /* 0x00000c041c323981 */ /* 0x000164000c1e9900 */
[----:B------:R-:W-:Y:S01]  /*3080*/  @!P2 IMAD.WIDE R34, R55, 0x4, R34 ;  /* 0x000000043722a825 */ /* 0x000fe200078e0222 */
[----:B------:R-:W-:Y:S01]  /*3090*/  CS2R R54, SRZ ;  /* 0x0000000000367805 */ /* 0x000fe2000001ff00 */
        /* <DEDUP_REMOVED lines=15> */
[C---:B------:R-:W-:Y:S01]  /*3190*/  FMUL R37, R27.reuse, R32 ;  /* 0x000000201b257220 */ /* 0x040fe20000400000 */
[----:B------:R-:W-:Y:S01]  /*31a0*/  FMUL R38, R27, R36 ;  /* 0x000000241b267220 */ /* 0x000fe20000400000 */
[----:B------:R-:W-:Y:S01]  /*31b0*/  FMUL R27, R36, R33 ;  /* 0x00000021241b7220 */ /* 0x000fe20000400000 */
[----:B------:R-:W-:Y:S01]  /*31c0*/  FMUL R32, R33, R32 ;  /* 0x0000002021207220 */ /* 0x000fe20000400000 */
[C---:B--2---:R-:W-:Y:S01]  /*31d0*/  FMUL R51, R37.reuse, R51 ;  /* 0x0000003325337220 */ /* 0x044fe20000400000 */
[C---:B---3--:R-:W-:Y:S01]  /*31e0*/  FMUL R48, R37.reuse, R48 ;  /* 0x0000003025307220 */ /* 0x048fe20000400000 */
[----:B----4-:R-:W-:-:S02]  /*31f0*/  FMUL R36, R37, R49 ;  /* 0x0000003125247220 */ /* 0x010fc40000400000 */
[C---:B-1----:R-:W-:Y:S01]  /*3200*/  FFMA R34, R32.reuse, R43, R51 ;  /* 0x0000002b20227223 */ /* 0x042fe20000000033 */
        /* <DEDUP_REMOVED lines=12> */
.L_x_396:
[----:B------:R-:W-:Y:S05]  /*32d0*/  BSYNC.RECONVERGENT B0 ;  /* 0x0000000000007941 */ /* 0x000fea0003800200 */
.L_x_395:
[----:B------:R-:W-:Y:S01]  /*32e0*/  BSSY.RECONVERGENT B0, `(.L_x_397) ;  /* 0x0000062000007945 */ /* 0x000fe20003800200 */
[----:B------:R-:W-:Y:S02]  /*32f0*/  HFMA2 R45, -RZ, RZ, 0, 0 ;  /* 0x00000000ff2d7431 */ /* 0x000fe400000001ff */
[----:B------:R-:W-:Y:S01]  /*3300*/  IMAD.MOV.U32 R43, RZ, RZ, RZ ;  /* 0x000000ffff2b7224 */ /* 0x000fe200078e00ff */
[----:B------:R-:W-:Y:S01]  /*3310*/  CS2R R46, SRZ ;  /* 0x00000000002e7805 */ /* 0x000fe2000001ff00 */
[----:B------:R-:W-:Y:S06]  /*3320*/  @P1 BRA `(.L_x_398) ;  /* 0x0000000400741947 */ /* 0x000fec0003800000 */
[----:B------:R-:W-:Y:S01]  /*3330*/  FFMA R44, R39, R44, -0.5 ;  /* 0xbf000000272c7423 */ /* 0x000fe2000000002c */
[----:B------:R-:W-:Y:S01]  /*3340*/  FFMA R33, R40, R41, -0.5 ;  /* 0xbf00000028217423 */ /* 0x000fe20000000029 */
[----:B------:R-:W0:Y:S01]  /*3350*/  LDCU.64 UR6, c[0x0][0x390] ;  /* 0x00007200ff0677ac */ /* 0x000e220008000a00 */
[----:B------:R-:W-:Y:S01]  /*3360*/  MOV R45, RZ ;  /* 0x000000ff002d7202 */ /* 0x000fe20000000f00 */
[----:B------:R-:W1:Y:S01]  /*3370*/  F2I.FLOOR.NTZ R32, R44 ;  /* 0x0000002c00207305 */ /* 0x000e620000207100 */
[----:B------:R-:W-:Y:S01]  /*3380*/  CS2R R48, SRZ ;  /* 0x0000000000307805 */ /* 0x000fe2000001ff00 */
[----:B------:R-:W-:-:S06]  /*3390*/  IMAD.MOV.U32 R47, RZ, RZ, RZ ;  /* 0x000000ffff2f7224 */ /* 0x000fcc00078e00ff */
[----:B------:R-:W2:Y:S01]  /*33a0*/  F2I.FLOOR.NTZ R29, R33 ;  /* 0x00000021001d7305 */ /* 0x000ea20000207100 */
[----:B-1----:R-:W-:-:S07]  /*33b0*/  IADD3 R28, PT, PT, R32, 0x1, RZ ;  /* 0x00000001201c7810 */ /* 0x002fce0007ffe0ff */
[----:B------:R-:W1:Y:S01]  /*33c0*/  F2I.FLOOR.NTZ R46, R44 ;  /* 0x0000002c002e7305 */ /* 0x000e620000207100 */
[----:B0-----:R-:W-:Y:S02]  /*33d0*/  ISETP.GE.AND P2, PT, R32, UR6, PT ;  /* 0x0000000620007c0c */ /* 0x001fe4000bf46270 */
[----:B------:R-:W-:Y:S02]  /*33e0*/  ISETP.GE.AND P3, PT, R28, UR6, PT ;  /* 0x000000061c007c0c */ /* 0x000fe4000bf66270 */
[----:B------:R-:W-:Y:S02]  /*33f0*/  ISETP.GT.AND P2, PT, R32, -0x1, !P2 ;  /* 0xffffffff2000780c */ /* 0x000fe40005744270 */
[C---:B--2---:R-:W-:Y:S01]  /*3400*/  ISETP.GE.AND P1, PT, R29.reuse, UR7, PT ;  /* 0x000000071d007c0c */ /* 0x044fe2000bf26270 */
[----:B------:R-:W0:Y:S01]  /*3410*/  F2I.FLOOR.NTZ R43, R33 ;  /* 0x00000021002b7305 */ /* 0x000e220000207100 */
[C---:B------:R-:W-:Y:S02]  /*3420*/  IADD3 R55, PT, PT, R29.reuse, 0x1, RZ ;  /* 0x000000011d377810 */ /* 0x040fe40007ffe0ff */
[----:B------:R-:W-:-:S04]  /*3430*/  ISETP.GT.AND P1, PT, R29, -0x1, !P1 ;  /* 0xffffffff1d00780c */ /* 0x000fc80004f24270 */
[----:B------:R-:W-:Y:S02]  /*3440*/  PLOP3.LUT P4, PT, P2, P1, PT, 0x80, 0x8 ;  /* 0x000000000008781c */ /* 0x000fe40001783070 */
[----:B-1----:R-:W-:-:S04]  /*3450*/  ISETP.GT.AND P3, PT, R46, -0x2, !P3 ;  /* 0xfffffffe2e00780c */ /* 0x002fc80005f64270 */
[----:B------:R-:W-:Y:S02]  /*3460*/  PLOP3.LUT P1, PT, P3, P1, PT, 0x80, 0x8 ;  /* 0x000000000008781c */ /* 0x000fe40001f23070 */
[C---:B0-----:R-:W-:Y:S02]  /*3470*/  ISETP.LT.OR P2, PT, R43.reuse, -0x1, !P2 ;  /* 0xffffffff2b00780c */ /* 0x041fe40005741670 */
[----:B------:R-:W-:Y:S02]  /*3480*/  ISETP.LT.OR P3, PT, R43, -0x1, !P3 ;  /* 0xffffffff2b00780c */ /* 0x000fe40005f61670 */
[C---:B------:R-:W-:Y:S01]  /*3490*/  ISETP.GE.OR P2, PT, R55.reuse, UR7, P2 ;  /* 0x0000000737007c0c */ /* 0x040fe20009746670 */
[----:B------:R-:W0:Y:S01]  /*34a0*/  @P4 LDC R28, c[0x0][0x398] ;  /* 0x0000e600ff1c4b82 */ /* 0x000e220000000800 */
[----:B------:R-:W-:-:S07]  /*34b0*/  ISETP.GE.OR P3, PT, R55, UR7, P3 ;  /* 0x0000000737007c0c */ /* 0x000fce0009f66670 */
[----:B------:R-:W1:Y:S08]  /*34c0*/  @P4 LDC.64 R30, c[0x0][0x380] ;  /* 0x0000e000ff1e4b82 */ /* 0x000e700000000a00 */
[----:B------:R-:W2:Y:S01]  /*34d0*/  @P1 LDC R34, c[0x0][0x398] ;  /* 0x0000e600ff221b82 */ /* 0x000ea20000000800 */
[----:B0-----:R-:W-:-:S07]  /*34e0*/  @P4 IMAD R32, R29, R28, R32 ;  /* 0x0000001c1d204224 */ /* 0x001fce00078e0220 */
[----:B------:R-:W0:Y:S01]  /*34f0*/  @!P2 LDC R56, c[0x0][0x398] ;  /* 0x0000e600ff38ab82 */ /* 0x000e220000000800 */
[----:B------:R-:W-:-:S07]  /*3500*/  @P4 SHF.L.U32 R33, R32, 0x2, RZ ;  /* 0x0000000220214819 */ /* 0x000fce00000006ff */
[----:B------:R-:W3:Y:S01]  /*3510*/  @P1 LDC.64 R28, c[0x0][0x380] ;  /* 0x0000e000ff1c1b82 */ /* 0x000ee20000000a00 */
[----:B-1----:R-:W-:Y:S01]  /*3520*/  @P4 IMAD.WIDE R30, R33, 0x4, R30 ;  /* 0x00000004211e4825 */ /* 0x002fe200078e021e */
[----:B------:R-:W-:-:S04]  /*3530*/  CS2R R52, SRZ ;  /* 0x0000000000347805 */ /* 0x000fc8000001ff00 */
[----:B------:R-:W4:Y:S01]  /*3540*/  @P4 LDG.E.CONSTANT R45, desc[UR4][R30.64] ;  /* 0x000000041e2d4981 */ /* 0x000f22000c1e9900 */
[--C-:B--2---:R-:W-:Y:S01]  /*3550*/  @P1 IMAD R51, R43, R34, R46.reuse ;  /* 0x000000222b331224 */ /* 0x104fe200078e022e */
[----:B------:R-:W1:Y:S02]  /*3560*/  @!P2 LDC.64 R32, c[0x0][0x380] ;  /* 0x0000e000ff20ab82 */ /* 0x000e640000000a00 */
[----:B------:R-:W2:Y:S02]  /*3570*/  @P4 LDG.E.CONSTANT R48, desc[UR4][R30.64+0x4] ;  /* 0x000004041e304981 */ /* 0x000ea4000c1e9900 */
[----:B------:R-:W-:Y:S02]  /*3580*/  @P1 LEA R51, R51, 0x4, 0x2 ;  /* 0x0000000433331811 */ /* 0x000fe400078e10ff */
[----:B------:R-:W5:Y:S02]  /*3590*/  @P4 LDG.E.CONSTANT R47, desc[UR4][R30.64+0x8] ;  /* 0x000008041e2f4981 */ /* 0x000f64000c1e9900 */
[----:B------:R-:W1:Y:S01]  /*35a0*/  @!P3 LDC R54, c[0x0][0x398] ;  /* 0x0000e600ff36bb82 */ /* 0x000e620000000800 */
[----:B0-----:R-:W-:Y:S01]  /*35b0*/  @!P2 IMAD R56, R55, R56, R46 ;  /* 0x000000383738a224 */ /* 0x001fe200078e022e */
[----:B------:R0:W5:Y:S06]  /*35c0*/  @P4 LDG.E.CONSTANT R49, desc[UR4][R30.64+0xc] ;  /* 0x00000c041e314981 */ /* 0x00016c000c1e9900 */
[----:B------:R-:W1:Y:S01]  /*35d0*/  @!P3 LDC.64 R34, c[0x0][0x380] ;  /* 0x0000e000ff22bb82 */ /* 0x000e620000000a00 */
[----:B------:R-:W-:Y:S01]  /*35e0*/  @!P2 SHF.L.U32 R57, R56, 0x2, RZ ;  /* 0x000000023839a819 */ /* 0x000fe200000006ff */
[----:B---3--:R-:W-:Y:S01]  /*35f0*/  @P1 IMAD.WIDE R28, R51, 0x4, R28 ;  /* 0x00000004331c1825 */ /* 0x008fe200078e021c */
[----:B------:R-:W-:-:S02]  /*3600*/  CS2R R50, SRZ ;  /* 0x0000000000327805 */ /* 0x000fc4000001ff00 */
[----:B0-----:R-:W-:Y:S02]  /*3610*/  CS2R R30, SRZ ;  /* 0x00000000001e7805 */ /* 0x001fe4000001ff00 */
[----:B------:R-:W3:Y:S01]  /*3620*/  @P1 LDG.E.CONSTANT R53, desc[UR4][R28.64] ;  /* 0x000000041c351981 */ /* 0x000ee2000c1e9900 */
[----:B-1----:R-:W-:-:S03]  /*3630*/  @!P2 IMAD.WIDE R32, R57, 0x4, R32 ;  /* 0x000000043920a825 */ /* 0x002fc600078e0220 */
[----:B------:R-:W4:Y:S04]  /*3640*/  @P1 LDG.E.CONSTANT R50, desc[UR4][R28.64+0x4] ;  /* 0x000004041c321981 */ /* 0x000f28000c1e9900 */
[----:B------:R-:W2:Y:S01]  /*3650*/  @P1 LDG.E.CONSTANT R51, desc[UR4][R28.64+0x8] ;  /* 0x000008041c331981 */ /* 0x000ea2000c1e9900 */
[----:B------:R-:W-:Y:S01]  /*3660*/  @!P3 IMAD R57, R55, R54, R46 ;  /* 0x000000363739b224 */ /* 0x000fe200078e022e */
[----:B------:R-:W-:Y:S02]  /*3670*/  CS2R R54, SRZ ;  /* 0x0000000000367805 */ /* 0x000fe4000001ff00 */
[----:B------:R0:W5:Y:S02]  /*3680*/  @P1 LDG.E.CONSTANT R52, desc[UR4][R28.64+0xc] ;  /* 0x00000c041c341981 */ /* 0x000164000c1e9900 */
[----:B------:R-:W-:-:S02]  /*3690*/  @!P3 LEA R57, R57, 0x4, 0x2 ;  /* 0x000000043939b811 */ /* 0x000fc400078e10ff */
[----:B------:R-:W5:Y:S03]  /*36a0*/  @!P2 LDG.E.CONSTANT R55, desc[UR4][R32.64] ;  /* 0x000000042037a981 */ /* 0x000f66000c1e9900 */
[----:B------:R-:W-:Y:S01]  /*36b0*/  @!P3 IMAD.WIDE R34, R57, 0x4, R34 ;  /* 0x000000043922b825 */ /* 0x000fe200078e0222 */
[----:B------:R-:W-:Y:S01]  /*36c0*/  CS2R R56, SRZ ;  /* 0x0000000000387805 */ /* 0x000fe2000001ff00 */
        /* <DEDUP_REMOVED lines=9> */
[----:B0-----:R-:W-:Y:S01]  /*3760*/  FFMA R32, R40, R41, -0.5 ;  /* 0xbf00000028207423 */ /* 0x001fe20000000029 */
        /* <DEDUP_REMOVED lines=25> */
.L_x_398:
[----:B------:R-:W-:Y:S05]  /*3900*/  BSYNC.RECONVERGENT B0 ;  /* 0x0000000000007941 */ /* 0x000fea0003800200 */
.L_x_397:
[----:B------:R-:W-:Y:S01]  /*3910*/  BSSY.RECONVERGENT B0, `(.L_x_399) ;  /* 0x0000063000007945 */ /* 0x000fe20003800200 */
[----:B------:R-:W-:Y:S01]  /*3920*/  HFMA2 R57, -RZ, RZ, 0, 0 ;  /* 0x00000000ff397431 */ /* 0x000fe200000001ff */
[----:B------:R-:W-:Y:S02]  /*3930*/  MOV R58, RZ ;  /* 0x000000ff003a7202 */ /* 0x000fe40000000f00 */
[----:B------:R-:W-:Y:S01]  /*3940*/  CS2R R28, SRZ ;  /* 0x00000000001c7805 */ /* 0x000fe2000001ff00 */
[----:B------:R-:W-:Y:S06]  /*3950*/  @P0 BRA `(.L_x_400) ;  /* 0x0000000400780947 */ /* 0x000fec0003800000 */
[----:B------:R-:W-:Y:S01]  /*3960*/  FFMA R42, R39, R42, -0.5 ;  /* 0xbf000000272a7423 */ /* 0x000fe2000000002a */
[----:B------:R-:W-:Y:S01]  /*3970*/  FFMA R41, R40, R41, -0.5 ;  /* 0xbf00000028297423 */ /* 0x000fe20000000029 */
[----:B------:R-:W0:Y:S01]  /*3980*/  LDCU.64 UR6, c[0x0][0x390] ;  /* 0x00007200ff0677ac */ /* 0x000e220008000a00 */
[----:B------:R-:W-:Y:S01]  /*3990*/  MOV R44, RZ ;  /* 0x000000ff002c7202 */ /* 0x000fe20000000f00 */
[----:B------:R-:W1:Y:S01]  /*39a0*/  F2I.FLOOR.NTZ R39, R42 ;  /* 0x0000002a00277305 */ /* 0x000e620000207100 */
[----:B------:R-:W-:Y:S02]  /*39b0*/  CS2R R48, SRZ ;  /* 0x0000000000307805 */ /* 0x000fe4000001ff00 */
[----:B------:R-:W-:-:S05]  /*39c0*/  MOV R50, RZ ;  /* 0x000000ff00327202 */ /* 0x000fca0000000f00 */
[----:B------:R-:W2:Y:S01]  /*39d0*/  F2I.FLOOR.NTZ R30, R41 ;  /* 0x00000029001e7305 */ /* 0x000ea20000207100 */
[----:B-1----:R-:W-:-:S07]  /*39e0*/  IADD3 R51, PT, PT, R39, 0x1, RZ ;  /* 0x0000000127337810 */ /* 0x002fce0007ffe0ff */
[----:B------:R-:W1:Y:S01]  /*39f0*/  F2I.FLOOR.NTZ R40, R41 ;  /* 0x0000002900287305 */ /* 0x000e620000207100 */
[----:B0-----:R-:W-:-:S04]  /*3a00*/  ISETP.GE.AND P0, PT, R39, UR6, PT ;  /* 0x0000000627007c0c */ /* 0x001fc8000bf06270 */
[----:B------:R-:W-:Y:S02]  /*3a10*/  ISETP.GT.AND P2, PT, R39, -0x1, !P0 ;  /* 0xffffffff2700780c */ /* 0x000fe40004744270 */
[C---:B--2---:R-:W-:Y:S02]  /*3a20*/  ISETP.GE.AND P1, PT, R30.reuse, UR7, PT ;  /* 0x000000071e007c0c */ /* 0x044fe4000bf26270 */
[----:B------:R-:W-:Y:S02]  /*3a30*/  ISETP.GE.AND P0, PT, R51, UR6, PT ;  /* 0x0000000633007c0c */ /* 0x000fe4000bf06270 */
[----:B------:R-:W-:Y:S02]  /*3a40*/  ISETP.GT.AND P1, PT, R30, -0x1, !P1 ;  /* 0xffffffff1e00780c */ /* 0x000fe40004f24270 */
[----:B------:R-:W-:Y:S02]  /*3a50*/  ISETP.GT.AND P4, PT, R39, -0x2, !P0 ;  /* 0xfffffffe2700780c */ /* 0x000fe40004784270 */
[----:B------:R-:W-:-:S02]  /*3a60*/  PLOP3.LUT P3, PT, P2, P1, PT, 0x80, 0x8 ;  /* 0x000000000008781c */ /* 0x000fc40001763070 */
[----:B------:R-:W-:Y:S02]  /*3a70*/  PLOP3.LUT P0, PT, P4, P1, PT, 0x80, 0x8 ;  /* 0x000000000008781c */ /* 0x000fe40002703070 */
[----:B------:R-:W-:Y:S02]  /*3a80*/  IADD3 R52, PT, PT, R30, 0x1, RZ ;  /* 0x000000011e347810 */ /* 0x000fe40007ffe0ff */
[C---:B-1----:R-:W-:Y:S02]  /*3a90*/  ISETP.LT.OR P1, PT, R40.reuse, -0x1, !P2 ;  /* 0xffffffff2800780c */ /* 0x042fe40005721670 */
[----:B------:R-:W-:Y:S02]  /*3aa0*/  ISETP.LT.OR P2, PT, R40, -0x1, !P4 ;  /* 0xffffffff2800780c */ /* 0x000fe40006741670 */
[C---:B------:R-:W-:Y:S02]  /*3ab0*/  ISETP.GE.OR P1, PT, R52.reuse, UR7, P1 ;  /* 0x0000000734007c0c */ /* 0x040fe40008f26670 */
[----:B------:R-:W-:Y:S01]  /*3ac0*/  ISETP.GE.OR P2, PT, R52, UR7, P2 ;  /* 0x0000000734007c0c */ /* 0x000fe20009746670 */
[----:B------:R-:W0:Y:S08]  /*3ad0*/  @P3 LDC R28, c[0x0][0x398] ;  /* 0x0000e600ff1c3b82 */ /* 0x000e300000000800 */
[----:B------:R-:W1:Y:S08]  /*3ae0*/  @P0 LDC R32, c[0x0][0x398] ;  /* 0x0000e600ff200b82 */ /* 0x000e700000000800 */
[----:B------:R-:W2:Y:S08]  /*3af0*/  @P3 LDC.64 R34, c[0x0][0x380] ;  /* 0x0000e000ff223b82 */ /* 0x000eb00000000a00 */
[----:B------:R-:W3:Y:S01]  /*3b00*/  @!P1 LDC R54, c[0x0][0x398] ;  /* 0x0000e600ff369b82 */ /* 0x000ee20000000800 */
[----:B0-----:R-:W-:-:S04]  /*3b10*/  @P3 IMAD R30, R30, R28, R39 ;  /* 0x0000001c1e1e3224 */ /* 0x001fc800078e0227 */
[----:B------:R-:W-:-:S03]  /*3b20*/  @P3 IMAD.SHL.U32 R31, R30, 0x4, RZ ;  /* 0x000000041e1f3824 */ /* 0x000fc600078e00ff */
[----:B------:R-:W0:Y:S01]  /*3b30*/  @P0 LDC.64 R28, c[0x0][0x380] ;  /* 0x0000e000ff1c0b82 */ /* 0x000e220000000a00 */
[----:B-1----:R-:W-:-:S05]  /*3b40*/  @P0 IMAD R32, R40, R32, R51 ;  /* 0x0000002028200224 */ /* 0x002fca00078e0233 */
[----:B------:R-:W-:Y:S02]  /*3b50*/  @P0 SHF.L.U32 R53, R32, 0x2, RZ ;  /* 0x0000000220350819 */ /* 0x000fe400000006ff */
[----:B------:R-:W1:Y:S01]  /*3b60*/  @!P2 LDC R57, c[0x0][0x398] ;  /* 0x0000e600ff39ab82 */ /* 0x000e620000000800 */
[----:B--2---:R-:W-:Y:S01]  /*3b70*/  @P3 IMAD.WIDE R34, R31, 0x4, R34 ;  /* 0x000000041f223825 */ /* 0x004fe200078e0222 */
[----:B------:R-:W-:-:S04]  /*3b80*/  MOV R56, RZ ;  /* 0x000000ff00387202 */ /* 0x000fc80000000f00 */
[----:B------:R-:W2:Y:S02]  /*3b90*/  @P3 LDG.E.CONSTANT R44, desc[UR4][R34.64] ;  /* 0x00000004222c3981 */ /* 0x000ea4000c1e9900 */
[----:B------:R-:W4:Y:S01]  /*3ba0*/  @!P1 LDC.64 R30, c[0x0][0x380] ;  /* 0x0000e000ff1e9b82 */ /* 0x000f220000000a00 */
[----:B---3--:R-:W-:Y:S01]  /*3bb0*/  @!P1 IMAD R54, R52, R54, R39 ;  /* 0x0000003634369224 */ /* 0x008fe200078e0227 */
[----:B------:R-:W3:Y:S06]  /*3bc0*/  @P3 LDG.E.CONSTANT R48, desc[UR4][R34.64+0x4] ;  /* 0x0000040422303981 */ /* 0x000eec000c1e9900 */
[----:B------:R-:W5:Y:S01]  /*3bd0*/  @!P2 LDC.64 R32, c[0x0][0x380] ;  /* 0x0000e000ff20ab82 */ /* 0x000f620000000a00 */
[----:B0-----:R-:W-:Y:S01]  /*3be0*/  @P0 IMAD.WIDE R28, R53, 0x4, R28 ;  /* 0x00000004351c0825 */ /* 0x001fe200078e021c */
[----:B------:R-:W-:Y:S01]  /*3bf0*/  MOV R53, RZ ;  /* 0x000000ff00357202 */ /* 0x000fe20000000f00 */
[----:B------:R-:W3:Y:S02]  /*3c00*/  @P3 LDG.E.CONSTANT R50, desc[UR4][R34.64+0x8] ;  /* 0x0000080422323981 */ /* 0x000ee4000c1e9900 */
[----:B------:R-:W-:Y:S01]  /*3c10*/  @!P1 IMAD.SHL.U32 R59, R54, 0x4, RZ ;  /* 0x00000004363b9824 */ /* 0x000fe200078e00ff */
[----:B------:R-:W-:Y:S01]  /*3c20*/  CS2R R54, SRZ ;  /* 0x0000000000367805 */ /* 0x000fe2000001ff00 */
[----:B------:R-:W2:Y:S01]  /*3c30*/  @P0 LDG.E.CONSTANT R56, desc[UR4][R28.64] ;  /* 0x000000041c380981 */ /* 0x000ea2000c1e9900 */
[----:B-1----:R-:W-:Y:S01]  /*3c40*/  @!P2 IMAD R57, R52, R57, R51 ;  /* 0x000000393439a224 */ /* 0x002fe200078e0233 */
[----:B------:R-:W-:-:S02]  /*3c50*/  MOV R52, RZ ;  /* 0x000000ff00347202 */ /* 0x000fc40000000f00 */
[----:B------:R-:W3:Y:S02]  /*3c60*/  @P0 LDG.E.CONSTANT R53, desc[UR4][R28.64+0x4] ;  /* 0x000004041c350981 */ /* 0x000ee4000c1e9900 */
[----:B------:R-:W-:Y:S02]  /*3c70*/  @!P2 SHF.L.U32 R57, R57, 0x2, RZ ;  /* 0x000000023939a819 */ /* 0x000fe400000006ff */
[----:B------:R-:W3:Y:S01]  /*3c80*/  @P0 LDG.E.CONSTANT R54, desc[UR4][R28.64+0x8] ;  /* 0x000008041c360981 */ /* 0x000ee2000c1e9900 */
[----:B------:R-:W-:-:S03]  /*3c90*/  MOV R51, RZ ;  /* 0x000000ff00337202 */ /* 0x000fc60000000f00 */
[----:B------:R0:W3:Y:S01]  /*3ca0*/  @P0 LDG.E.CONSTANT R55, desc[UR4][R28.64+0xc] ;  /* 0x00000c041c370981 */ /* 0x0000e2000c1e9900 */
[----:B----4-:R-:W-:-:S03]  /*3cb0*/  @!P1 IMAD.WIDE R30, R59, 0x4, R30 ;  /* 0x000000043b1e9825 */ /* 0x010fc600078e021e */
[----:B------:R1:W4:Y:S01]  /*3cc0*/  @P3 LDG.E.CONSTANT R49, desc[UR4][R34.64+0xc] ;  /* 0x00000c0422313981 */ /* 0x000322000c1e9900 */
[----:B-----5:R-:W-:Y:S01]  /*3cd0*/  @!P2 IMAD.WIDE R32, R57, 0x4, R32 ;  /* 0x000000043920a825 */ /* 0x020fe200078e0220 */
[----:B------:R-:W-:Y:S02]  /*3ce0*/  MOV R58, RZ ;  /* 0x000000ff003a7202 */ /* 0x000fe40000000f00 */
[----:B------:R-:W-:Y:S01]  /*3cf0*/  MOV R57, RZ ;  /* 0x000000ff00397202 */ /* 0x000fe20000000f00 */
[----:B------:R-:W5:Y:S01]  /*3d00*/  @!P1 LDG.E.CONSTANT R52, desc[UR4][R30.64] ;  /* 0x000000041e349981 */ /* 0x000f62000c1e9900 */
[----:B0-----:R-:W-:-:S03]  /*3d10*/  CS2R R28, SRZ ;  /* 0x00000000001c7805 */ /* 0x001fc6000001ff00 */
[----:B------:R-:W5:Y:S01]  /*3d20*/  @!P1 LDG.E.CONSTANT R51, desc[UR4][R30.64+0x4] ;  /* 0x000004041e339981 */ /* 0x000f62000c1e9900 */
[----:B-1----:R-:W-:-:S03]  /*3d30*/  CS2R R34, SRZ ;  /* 0x0000000000227805 */ /* 0x002fc6000001ff00 */
        /* <DEDUP_REMOVED lines=11> */
[C---:B0-----:R-:W-:Y:S02]  /*3df0*/  FADD R31, -R39.reuse, 1 ;  /* 0x3f800000271f7421 */ /* 0x041fe40000000100 */
[C---:B------:R-:W-:Y:S01]  /*3e00*/  FMUL R41, R39.reuse, R42 ;  /* 0x0000002a27297220 */ /* 0x040fe20000400000 */
[----:B------:R-:W-:Y:S01]  /*3e10*/  FMUL R30, R39, R40 ;  /* 0x00000028271e7220 */ /* 0x000fe20000400000 */
[----:B------:R-:W-:Y:S01]  /*3e20*/  FMUL R39, R31, R42 ;  /* 0x0000002a1f277220 */ /* 0x000fe20000400000 */
[----:B------:R-:W-:Y:S01]  /*3e30*/  FMUL R31, R40, R31 ;  /* 0x0000001f281f7220 */ /* 0x000fe20000400000 */
[C---:B--2---:R-:W-:Y:S01]  /*3e40*/  FMUL R56, R41.reuse, R56 ;  /* 0x0000003829387220 */ /* 0x044fe20000400000 */
[C---:B---3--:R-:W-:Y:S01]  /*3e50*/  FMUL R53, R41.reuse, R53 ;  /* 0x0000003529357220 */ /* 0x048fe20000400000 */
[C---:B-1----:R-:W-:Y:S01]  /*3e60*/  FMUL R33, R41.reuse, R54 ;  /* 0x0000003629217220 */ /* 0x042fe20000400000 */
[----:B------:R-:W-:Y:S01]  /*3e70*/  FMUL R32, R41, R55 ;  /* 0x0000003729207220 */ /* 0x000fe20000400000 */
[C---:B------:R-:W-:Y:S01]  /*3e80*/  FFMA R44, R39.reuse, R44, R56 ;  /* 0x0000002c272c7223 */ /* 0x040fe20000000038 */
[C---:B------:R-:W-:Y:S01]  /*3e90*/  FFMA R48, R39.reuse, R48, R53 ;  /* 0x0000003027307223 */ /* 0x040fe20000000035 */
[C---:B------:R-:W-:Y:S01]  /*3ea0*/  FFMA R50, R39.reuse, R50, R33 ;  /* 0x0000003227327223 */ /* 0x040fe20000000021 */
[----:B----4-:R-:W-:Y:S01]  /*3eb0*/  FFMA R49, R39, R49, R32 ;  /* 0x0000003127317223 */ /* 0x010fe20000000020 */
[C---:B-----5:R-:W-:Y:S01]  /*3ec0*/  FFMA R33, R31.reuse, R52, R44 ;  /* 0x000000341f217223 */ /* 0x060fe2000000002c */
[----:B------:R-:W-:-:S03]  /*3ed0*/  FFMA R48, R31, R51, R48 ;  /* 0x000000331f307223 */ /* 0x000fc60000000030 */
[C---:B------:R-:W-:Y:S01]  /*3ee0*/  FFMA R58, R30.reuse, R58, R33 ;  /* 0x0000003a1e3a7223 */ /* 0x040fe20000000021 */
[C---:B------:R-:W-:Y:S01]  /*3ef0*/  FFMA R50, R31.reuse, R35, R50 ;  /* 0x000000231f327223 */ /* 0x040fe20000000032 */
[----:B------:R-:W-:Y:S01]  /*3f00*/  FFMA R49, R31, R34, R49 ;  /* 0x000000221f317223 */ /* 0x000fe20000000031 */
[C---:B------:R-:W-:Y:S02]  /*3f10*/  FFMA R57, R30.reuse, R57, R48 ;  /* 0x000000391e397223 */ /* 0x040fe40000000030 */
[C---:B------:R-:W-:Y:S01]  /*3f20*/  FFMA R29, R30.reuse, R29, R50 ;  /* 0x0000001d1e1d7223 */ /* 0x040fe20000000032 */
[----:B------:R-:W-:-:S07]  /*3f30*/  FFMA R28, R30, R28, R49 ;  /* 0x0000001c1e1c7223 */ /* 0x000fce0000000031 */
.L_x_400:
[----:B------:R-:W-:Y:S05]  /*3f40*/  BSYNC.RECONVERGENT B0 ;  /* 0x0000000000007941 */ /* 0x000fea0003800200 */
.L_x_399:
        /* <DEDUP_REMOVED lines=13> */
[----:B------:R-:W0:Y:S01]  /*4020*/  LDCU UR7, c[0x0][0x3a4] ;  /* 0x00007480ff0777ac */ /* 0x000e220008000800 */
[----:B------:R-:W-:Y:S01]  /*4030*/  FADD R2, R2, R37 ;  /* 0x0000002502027221 */ /* 0x000fe20000000000 */
[----:B------:R-:W-:Y:S01]  /*4040*/  FADD R27, R27, R58 ;  /* 0x0000003a1b1b7221 */ /* 0x000fe20000000000 */
[----:B------:R-:W-:Y:S01]  /*4050*/  FADD R57, R36, R57 ;  /* 0x0000003924397221 */ /* 0x000fe20000000000 */
[----:B------:R-:W1:Y:S01]  /*4060*/  LDCU UR6, c[0x0][0x3b8] ;  /* 0x00007700ff0677ac */ /* 0x000e620008000800 */
[----:B------:R-:W-:Y:S01]  /*4070*/  FADD R46, R7, R46 ;  /* 0x0000002e072e7221 */ /* 0x000fe20000000000 */
[----:B------:R-:W-:Y:S01]  /*4080*/  FFMA R18, R43, 0.125, R18 ;  /* 0x3e0000002b127823 */ /* 0x000fe20000000012 */
[----:B------:R-:W-:Y:S01]  /*4090*/  FFMA R20, R45, 0.125, R20 ;  /* 0x3e0000002d147823 */ /* 0x000fe20000000014 */
[----:B------:R-:W2:Y:S01]  /*40a0*/  LDC.64 R4, c[0x0][0x388] ;  /* 0x0000e200ff047b82 */ /* 0x000ea20000000a00 */
[----:B------:R-:W-:Y:S01]  /*40b0*/  FADD R2, R2, R29 ;  /* 0x0000001d02027221 */ /* 0x000fe20000000000 */
[----:B------:R-:W-:Y:S01]  /*40c0*/  FFMA R21, R46, 0.125, R21 ;  /* 0x3e0000002e157823 */ /* 0x000fe20000000015 */
[----:B------:R-:W-:Y:S01]  /*40d0*/  FFMA R18, R27, 0.0625, R18 ;  /* 0x3d8000001b127823 */ /* 0x000fe20000000012 */
[----:B------:R-:W-:Y:S01]  /*40e0*/  FFMA R57, R57, 0.0625, R20 ;  /* 0x3d80000039397823 */ /* 0x000fe20000000014 */
[----:B------:R-:W-:Y:S01]  /*40f0*/  FADD R10, R19, R10 ;  /* 0x0000000a130a7221 */ /* 0x000fe20000000000 */
[----:B------:R-:W-:Y:S01]  /*4100*/  FADD R15, R15, R6 ;  /* 0x000000060f0f7221 */ /* 0x000fe20000000000 */
[----:B------:R-:W-:Y:S01]  /*4110*/  FFMA R2, R2, 0.0625, R21 ;  /* 0x3d80000002027823 */ /* 0x000fe20000000015 */
[----:B------:R-:W-:Y:S01]  /*4120*/  FADD R7, R18, R57 ;  /* 0x0000003912077221 */ /* 0x000fe20000000000 */
[----:B------:R-:W-:Y:S01]  /*4130*/  FADD R10, R10, R25 ;  /* 0x000000190a0a7221 */ /* 0x000fe20000000000 */
[----:B------:R-:W-:Y:S01]  /*4140*/  FADD R15, R15, R38 ;  /* 0x000000260f0f7221 */ /* 0x000fe20000000000 */
[----:B0-----:R-:W-:-:S02]  /*4150*/  IMAD R0, R0, UR7, R3 ;  /* 0x0000000700007c24 */ /* 0x001fc4000f8e0203 */
[----:B------:R-:W-:Y:S01]  /*4160*/  FADD R7, R2, R7 ;  /* 0x0000000702077221 */ /* 0x000fe20000000000 */
[----:B------:R-:W-:Y:S01]  /*4170*/  FADD R47, R10, R47 ;  /* 0x0000002f0a2f7221 */ /* 0x000fe20000000000 */
[----:B------:R-:W-:Y:S01]  /*4180*/  FADD R15, R15, R28 ;  /* 0x0000001c0f0f7221 */ /* 0x000fe20000000000 */
[----:B------:R-:W-:Y:S02]  /*4190*/  IMAD.SHL.U32 R3, R0, 0x4, RZ ;  /* 0x0000000400037824 */ /* 0x000fe400078e00ff */
[----:B------:R-:W-:Y:S01]  /*41a0*/  FFMA R26, R47, 0.125, R26 ;  /* 0x3e0000002f1a7823 */ /* 0x000fe2000000001a */
[----:B-1----:R-:W-:-:S03]  /*41b0*/  FSETP.GEU.AND P0, PT, R7, UR6, PT ;  /* 0x0000000607007c0b */ /* 0x002fc6000bf0e000 */
[----:B------:R-:W-:Y:S01]  /*41c0*/  FFMA R15, R15, 0.0625, R26 ;  /* 0x3d8000000f0f7823 */ /* 0x000fe2000000001a */
[----:B------:R-:W-:Y:S01]  /*41d0*/  FSETP.LT.AND P0, PT, RZ, UR6, !P0 ;  /* 0x00000006ff007c0b */ /* 0x000fe2000c701000 */
[----:B--2---:R-:W-:-:S03]  /*41e0*/  IMAD.WIDE R4, R3, 0x4, R4 ;  /* 0x0000000403047825 */ /* 0x004fc600078e0204 */
[----:B------:R-:W-:Y:S02]  /*41f0*/  FSEL R3, R18, RZ, !P0 ;  /* 0x000000ff12037208 */ /* 0x000fe40004000000 */
[----:B------:R-:W-:Y:S02]  /*4200*/  FSEL R57, R57, RZ, !P0 ;  /* 0x000000ff39397208 */ /* 0x000fe40004000000 */
[----:B------:R-:W-:Y:S01]  /*4210*/  FSEL R7, R2, RZ, !P0 ;  /* 0x000000ff02077208 */ /* 0x000fe20004000000 */
[----:B------:R-:W-:Y:S01]  /*4220*/  STG.E desc[UR4][R4.64], R3 ;  /* 0x0000000304007986 */ /* 0x000fe2000c101904 */
[----:B------:R-:W-:-:S03]  /*4230*/  FSEL R15, R15, RZ, !P0 ;  /* 0x000000ff0f0f7208 */ /* 0x000fc60004000000 */
[----:B------:R-:W-:Y:S04]  /*4240*/  STG.E desc[UR4][R4.64+0x4], R57 ;  /* 0x0000043904007986 */ /* 0x000fe8000c101904 */
[----:B------:R-:W-:Y:S04]  /*4250*/  STG.E desc[UR4][R4.64+0x8], R7 ;  /* 0x0000080704007986 */ /* 0x000fe8000c101904 */
[----:B------:R-:W-:Y:S01]  /*4260*/  STG.E desc[UR4][R4.64+0xc], R15 ;  /* 0x00000c0f04007986 */ /* 0x000fe2000c101904 */
[----:B------:R-:W-:Y:S05]  /*4270*/  EXIT ;  /* 0x000000000000794d */ /* 0x000fea0003800000 */
        .weak           $__internal_13_$__cuda_sm20_rcp_rn_f32_slowpath
        .type           $__internal_13_$__cuda_sm20_rcp_rn_f32_slowpath,@function
        .size           $__internal_13_$__cuda_sm20_rcp_rn_f32_slowpath,($__internal_14_$__cuda_sm3x_div_rn_noftz_f32_slowpath - $__internal_13_$__cuda_sm20_rcp_rn_f32_slowpath)
$__internal_13_$__cuda_sm20_rcp_rn_f32_slowpath:
        /* <DEDUP_REMOVED lines=9> */
[----:B---3--:R-:W0:Y:S02]  /*4310*/  MUFU.RCP R2, R5 ;  /* 0x0000000500027308 */ /* 0x008e240000001000 */
[----:B0-----:R-:W-:-:S04]  /*4320*/  FFMA R6, R5, R2, -1 ;  /* 0xbf80000005067423 */ /* 0x001fc80000000002 */
[----:B------:R-:W-:-:S04]  /*4330*/  FADD.FTZ R7, -R6, -RZ ;  /* 0x800000ff06077221 */ /* 0x000fc80000010100 */
[----:B------:R-:W-:-:S04]  /*4340*/  FFMA R2, R2, R7, R2 ;  /* 0x0000000702027223 */ /* 0x000fc80000000002 */
[----:B------:R-:W-:Y:S01]  /*4350*/  FFMA R2, R2, 1.84467440737095516160e+19, RZ ;  /* 0x5f80000002027823 */ /* 0x000fe200000000ff */
[----:B------:R-:W-:Y:S06]  /*4360*/  BRA `(.L_x_402) ;  /* 0x0000000000887947 */ /* 0x000fec0003800000 */
.L_x_401:
        /* <DEDUP_REMOVED lines=24> */
[----:B------:R-:W-:-:S05]  /*44f0*/  SEL R2, RZ, 0x1, !P0 ;  /* 0x00000001ff027807 */ /* 0x000fca0004000000 */
[----:B------:R-:W-:-:S05]  /*4500*/  IMAD.MOV R2, RZ, RZ, -R2 ;  /* 0x000000ffff027224 */ /* 0x000fca00078e0a02 */
[----:B------:R-:W-:Y:S02]  /*4510*/  ISETP.GE.AND P0, PT, R2, RZ, PT ;  /* 0x000000ff0200720c */ /* 0x000fe40003f06270 */
[----:B------:R-:W-:-:S04]  /*4520*/  IADD3 R2, PT, PT, R10, -0xfc, RZ ;  /* 0xffffff040a027810 */ /* 0x000fc80007ffe0ff */
[----:B------:R-:W-:-:S07]  /*4530*/  SHF.R.U32.HI R5, RZ, R2, R5 ;  /* 0x00000002ff057219 */ /* 0x000fce0000011605 */
[----:B------:R-:W-:-:S04]  /*4540*/  @!P0 IADD3 R5, PT, PT, R5, 0x1, RZ ;  /* 0x0000000105058810 */ /* 0x000fc80007ffe0ff */
[----:B------:R-:W-:-:S04]  /*4550*/  @!P1 SHF.L.U32 R5, R5, 0x1, RZ ;  /* 0x0000000105059819 */ /* 0x000fc800000006ff */
[----:B------:R-:W-:Y:S01]  /*4560*/  LOP3.LUT R2, R5, 0x80000000, R40, 0xf8, !PT ;  /* 0x8000000005027812 */ /* 0x000fe200078ef828 */
[----:B------:R-:W-:Y:S06]  /*4570*/  BRA `(.L_x_402) ;  /* 0x0000000000047947 */ /* 0x000fec0003800000 */
.L_x_403:
[----:B------:R0:W1:Y:S02]  /*4580*/  MUFU.RCP R2, R40 ;  /* 0x0000002800027308 */ /* 0x0000640000001000 */
.L_x_402:
[----:B------:R-:W-:Y:S01]  /*4590*/  HFMA2 R7, -RZ, RZ, 0, 0 ;  /* 0x00000000ff077431 */ /* 0x000fe200000001ff */
[----:B------:R-:W-:-:S04]  /*45a0*/  MOV R6, R9 ;  /* 0x0000000900067202 */ /* 0x000fc80000000f00 */
[----:B0123--:R-:W-:Y:S05]  /*45b0*/  RET.REL.NODEC R6 `(Gaussian2DDownsampleKernel) ;  /* 0xffffffb806907950 */ /* 0x00ffea0003c3ffff */
        .weak           $__internal_14_$__cuda_sm3x_div_rn_noftz_f32_slowpath
        .type           $__internal_14_$__cuda_sm3x_div_rn_noftz_f32_slowpath,@function
        .size           $__internal_14_$__cuda_sm3x_div_rn_noftz_f32_slowpath,(.L_x_914 - $__internal_14_$__cuda_sm3x_div_rn_noftz_f32_slowpath)
$__internal_14_$__cuda_sm3x_div_rn_noftz_f32_slowpath:
[----:B------:R-:W-:Y:S01]  /*45c0*/  SHF.R.U32.HI R7, RZ, 0x17, R5 ;  /* 0x00000017ff077819 */ /* 0x000fe20000011605 */
[----:B------:R-:W-:Y:S01]  /*45d0*/  BSSY.RECONVERGENT B1, `(.L_x_404) ;  /* 0x0000062000017945 */ /* 0x000fe20003800200 */
[----:B------:R-:W-:Y:S02]  /*45e0*/  SHF.R.U32.HI R6, RZ, 0x17, R2 ;  /* 0x00000017ff067819 */ /* 0x000fe40000011602 */
[----:B------:R-:W-:Y:S02]  /*45f0*/  LOP3.LUT R12, R7, 0xff, RZ, 0xc0, !PT ;  /* 0x000000ff070c7812 */ /* 0x000fe400078ec0ff */
[----:B------:R-:W-:-:S03]  /*4600*/  LOP3.LUT R10, R6, 0xff, RZ, 0xc0, !PT ;  /* 0x000000ff060a7812 */ /* 0x000fc600078ec0ff */
[----:B------:R-:W-:Y:S01]  /*4610*/  VIADD R8, R12, 0xffffffff ;  /* 0xffffffff0c087836 */ /* 0x000fe20000000000 */
[----:B------:R-:W-:-:S04]  /*4620*/  IADD3 R7, PT, PT, R10, -0x1, RZ ;  /* 0xffffffff0a077810 */ /* 0x000fc80007ffe0ff */
        /* <DEDUP_REMOVED lines=27> */
.L_x_405:
[----:B------:R-:W-:Y:S01]  /*47e0*/  LEA R8, R12, 0xc0800000, 0x17 ;  /* 0xc08000000c087811 */ /* 0x000fe200078eb8ff */
[----:B------:R-:W-:Y:S04]  /*47f0*/  BSSY.RECONVERGENT B2, `(.L_x_410) ;  /* 0x0000036000027945 */ /* 0x000fe80003800200 */
[----:B------:R-:W-:Y:S01]  /*4800*/  IMAD.IADD R8, R5, 0x1, -R8 ;  /* 0x0000000105087824 */ /* 0x000fe200078e0a08 */
[----:B------:R-:W-:-:S03]  /*4810*/  IADD3 R5, PT, PT, R10, -0x7f, RZ ;  /* 0xffffff810a057810 */ /* 0x000fc60007ffe0ff */
[----:B------:R-:W0:Y:S01]  /*4820*/  MUFU.RCP R7, R8 ;  /* 0x0000000800077308 */ /* 0x000e220000001000 */
[----:B------:R-:W-:Y:S01]  /*4830*/  FADD.FTZ R9, -R8, -RZ ;  /* 0x800000ff08097221 */ /* 0x000fe20000010100 */
        /* <DEDUP_REMOVED lines=29> */
[----:B------:R-:W-:Y:S01]  /*4a10*/  ISETP.NE.AND P1, PT, R8, RZ, PT ;  /* 0x000000ff0800720c */ /* 0x000fe20003f25270 */
[----:B------:R-:W-:Y:S01]  /*4a20*/  IMAD.MOV R8, RZ, RZ, -R8 ;  /* 0x000000ffff087224 */ /* 0x000fe200078e0a08 */
[----:B------:R-:W-:Y:S02]  /*4a30*/  LOP3.LUT R6, R6, 0x800000, RZ, 0xfc, !PT ;  /* 0x0080000006067812 */ /* 0x000fe400078efcff */
[----:B------:R-:W-:-:S02]  /*4a40*/  FSETP.NEU.FTZ.AND P0, PT, R2, R5, PT ;  /* 0x000000050200720b */ /* 0x000fc40003f1d000 */
[----:B------:R-:W-:Y:S02]  /*4a50*/  SHF.L.U32 R9, R6, R9, RZ ;  /* 0x0000000906097219 */ /* 0x000fe400000006ff */
[----:B------:R-:W-:Y:S02]  /*4a60*/  SEL R5, R8, RZ, P2 ;  /* 0x000000ff08057207 */ /* 0x000fe40001000000 */
[----:B------:R-:W-:Y:S02]  /*4a70*/  ISETP.NE.AND P1, PT, R9, RZ, P1 ;  /* 0x000000ff0900720c */ /* 0x000fe40000f25270 */
[----:B------:R-:W-:Y:S02]  /*4a80*/  SHF.R.U32.HI R5, RZ, R5, R6 ;  /* 0x00000005ff057219 */ /* 0x000fe40000011606 */
[----:B------:R-:W-:Y:S02]  /*4a90*/  PLOP3.LUT P0, PT, P0, P1, PT, 0xf8, 0x8f ;  /* 0x00000000008f781c */ /* 0x000fe40000703f70 */
[----:B------:R-:W-:-:S02]  /*4aa0*/  SHF.R.U32.HI R9, RZ, 0x1, R5 ;  /* 0x00000001ff097819 */ /* 0x000fc40000011605 */
[----:B------:R-:W-:-:S04]  /*4ab0*/  SEL R2, RZ, 0x1, !P0 ;  /* 0x00000001ff027807 */ /* 0x000fc80004000000 */
[----:B------:R-:W-:-:S04]  /*4ac0*/  LOP3.LUT R2, R2, 0x1, R9, 0xf8, !PT ;  /* 0x0000000102027812 */ /* 0x000fc800078ef809 */
[----:B------:R-:W-:-:S04]  /*4ad0*/  LOP3.LUT R2, R2, R5, RZ, 0xc0, !PT ;  /* 0x0000000502027212 */ /* 0x000fc800078ec0ff */
[----:B------:R-:W-:-:S04]  /*4ae0*/  IADD3 R2, PT, PT, R9, R2, RZ ;  /* 0x0000000209027210 */ /* 0x000fc80007ffe0ff */
[----:B------:R-:W-:Y:S01]  /*4af0*/  LOP3.LUT R7, R2, R7, RZ, 0xfc, !PT ;  /* 0x0000000702077212 */ /* 0x000fe200078efcff */
[----:B------:R-:W-:Y:S06]  /*4b00*/  BRA `(.L_x_413) ;  /* 0x0000000000107947 */ /* 0x000fec0003800000 */
.L_x_412:
[----:B------:R-:W-:-:S04]  /*4b10*/  LOP3.LUT R7, R7, 0x80000000, RZ, 0xc0, !PT ;  /* 0x8000000007077812 */ /* 0x000fc800078ec0ff */
[----:B------:R-:W-:Y:S01]  /*4b20*/  LOP3.LUT R7, R7, 0x7f800000, RZ, 0xfc, !PT ;  /* 0x7f80000007077812 */ /* 0x000fe200078efcff */
[----:B------:R-:W-:Y:S06]  /*4b30*/  BRA `(.L_x_413) ;  /* 0x0000000000047947 */ /* 0x000fec0003800000 */
.L_x_411:
[----:B------:R-:W-:-:S07]  /*4b40*/  LEA R7, R5, R7, 0x17 ;  /* 0x0000000705077211 */ /* 0x000fce00078eb8ff */
.L_x_413:
[----:B------:R-:W-:Y:S05]  /*4b50*/  BSYNC.RECONVERGENT B2 ;  /* 0x0000000000027941 */ /* 0x000fea0003800200 */
.L_x_410:
[----:B------:R-:W-:Y:S05]  /*4b60*/  BRA `(.L_x_414) ;  /* 0x0000000000207947 */ /* 0x000fea0003800000 */
.L_x_409:
[----:B------:R-:W-:-:S04]  /*4b70*/  LOP3.LUT R2, R5, 0x80000000, R2, 0x48, !PT ;  /* 0x8000000005027812 */ /* 0x000fc800078e4802 */
[----:B------:R-:W-:Y:S01]  /*4b80*/  LOP3.LUT R7, R2, 0x7f800000, RZ, 0xfc, !PT ;  /* 0x7f80000002077812 */ /* 0x000fe200078efcff */
[----:B------:R-:W-:Y:S06]  /*4b90*/  BRA `(.L_x_414) ;  /* 0x0000000000147947 */ /* 0x000fec0003800000 */
.L_x_408:
[----:B------:R-:W-:Y:S01]  /*4ba0*/  LOP3.LUT R7, R5, 0x80000000, R2, 0x48, !PT ;  /* 0x8000000005077812 */ /* 0x000fe200078e4802 */
[----:B------:R-:W-:Y:S06]  /*4bb0*/  BRA `(.L_x_414) ;  /* 0x00000000000c7947 */ /* 0x000fec0003800000 */
.L_x_407:
[----:B------:R-:W0:Y:S01]  /*4bc0*/  MUFU.RSQ R7, -QNAN ;  /* 0xffc0000000077908 */ /* 0x000e220000001400 */
[----:B------:R-:W-:Y:S05]  /*4bd0*/  BRA `(.L_x_414) ;  /* 0x0000000000047947 */ /* 0x000fea0003800000 */
.L_x_406:
[----:B------:R-:W-:-:S07]  /*4be0*/  FADD.FTZ R7, R2, R5 ;  /* 0x0000000502077221 */ /* 0x000fce0000010000 */
.L_x_414:
[----:B------:R-:W-:Y:S05]  /*4bf0*/  BSYNC.RECONVERGENT B1 ;  /* 0x0000000000017941 */ /* 0x000fea0003800200 */
.L_x_404:
[----:B0-----:R-:W-:Y:S01]  /*4c00*/  MOV R2, R7 ;  /* 0x0000000700027202 */ /* 0x001fe20000000f00 */
[----:B------:R-:W-:Y:S01]  /*4c10*/  HFMA2 R7, -RZ, RZ, 0, 0 ;  /* 0x00000000ff077431 */ /* 0x000fe200000001ff */
[----:B------:R-:W-:-:S04]  /*4c20*/  MOV R6, R11 ;  /* 0x0000000b00067202 */ /* 0x000fc80000000f00 */
[----:B------:R-:W-:Y:S05]  /*4c30*/  RET.REL.NODEC R6 `(Gaussian2DDownsampleKernel) ;  /* 0xffffffb006f07950 */ /* 0x000fea0003c3ffff */
.L_x_415:
        /* <DEDUP_REMOVED lines=12> */
.L_x_914:


//--------------------- .text.PrefilterSep9VKernel --------------------------
	.section	.text.PrefilterSep9VKernel,"ax",@progbits
	.align	128
        .global         PrefilterSep9VKernel
        .type           PrefilterSep9VKernel,@function
        .size           PrefilterSep9VKernel,(.L_x_916 - PrefilterSep9VKernel)
        .other          PrefilterSep9VKernel,@"STO_CUDA_ENTRY STV_DEFAULT"
PrefilterSep9VKernel:
.text.PrefilterSep9VKernel:
        /* <DEDUP_REMOVED lines=30> */
[----:B------:R-:W-:Y:S05]  /*01e0*/  CALL.REL.NOINC `($__internal_16_$__cuda_sm3x_div_rn_noftz_f32_slowpath) ;  /* 0x0000006400bc7944 */ /* 0x000fea0003c00000 */
[----:B------:R-:W-:-:S07]  /*01f0*/  MOV R4, R6 ;  /* 0x0000000600047202 */ /* 0x000fce0000000f00 */
.L_x_417:
[----:B------:R-:W-:Y:S05]  /*0200*/  BSYNC.RECONVERGENT B2 ;  /* 0x0000000000027941 */ /* 0x000fea0003800200 */
.L_x_416:
[----:B------:R-:W0:Y:S01]  /*0210*/  LDCU UR4, c[0x0][0x394] ;  /* 0x00007280ff0477ac */ /* 0x000e220008000800 */
[----:B------:R-:W-:Y:S01]  /*0220*/  I2FP.F32.U32 R5, R0 ;  /* 0x0000000000057245 */ /* 0x000fe20000201000 */
        /* <DEDUP_REMOVED lines=13> */
[----:B------:R-:W-:Y:S05]  /*0300*/  CALL.REL.NOINC `($__internal_16_$__cuda_sm3x_div_rn_noftz_f32_slowpath) ;  /* 0x0000006400747944 */ /* 0x000fea0003c00000 */
[----:B------:R-:W-:-:S07]  /*0310*/  MOV R31, R6 ;  /* 0x00000006001f7202 */ /* 0x000fce0000000f00 */
.L_x_419:
[----:B------:R-:W-:Y:S05]  /*0320*/  BSYNC.RECONVERGENT B2 ;  /* 0x0000000000027941 */ /* 0x000fea0003800200 */
.L_x_418:
[----:B------:R-:W-:Y:S01]  /*0330*/  IADD3 R2, PT, PT, R8, 0x1800000, RZ ;  /* 0x0180000008027810 */ /* 0x000fe20007ffe0ff */
[----:B------:R-:W0:Y:S03]  /*0340*/  LDCU.64 UR4, c[0x0][0x358] ;  /* 0x00006b00ff0477ac */ /* 0x000e260008000a00 */
[----:B------:R-:W-:-:S04]  /*0350*/  LOP3.LUT R2, R2, 0x7f800000, RZ, 0xc0, !PT ;  /* 0x7f80000002027812 */ /* 0x000fc800078ec0ff */
[----:B------:R-:W-:-:S13]  /*0360*/  ISETP.GT.U32.AND P0, PT, R2, 0x1ffffff, PT ;  /* 0x01ffffff0200780c */ /* 0x000fda0003f04070 */
[----:B0-----:R-:W-:Y:S05]  /*0370*/  @P0 BRA `(.L_x_420) ;  /* 0x0000000000100947 */ /* 0x001fea0003800000 */
[----:B------:R-:W-:-:S07]  /*0380*/  MOV R6, 0x3a0 ;  /* 0x000003a000067802 */ /* 0x000fce0000000f00 */
[----:B------:R-:W-:Y:S05]  /*0390*/  CALL.REL.NOINC `($__internal_15_$__cuda_sm20_rcp_rn_f32_slowpath) ;  /* 0x0000006000847944 */ /* 0x000fea0003c00000 */
[----:B------:R-:W-:Y:S01]  /*03a0*/  MOV R21, R2 ;  /* 0x0000000200157202 */ /* 0x000fe20000000f00 */
[----:B------:R-:W-:Y:S06]  /*03b0*/  BRA `(.L_x_421) ;  /* 0x0000000000107947 */ /* 0x000fec0003800000 */
.L_x_420:
[----:B------:R-:W0:Y:S02]  /*03c0*/  MUFU.RCP R21, R8 ;  /* 0x0000000800157308 */ /* 0x000e240000001000 */
[----:B0-----:R-:W-:-:S04]  /*03d0*/  FFMA R2, R8, R21, -1 ;  /* 0xbf80000008027423 */ /* 0x001fc80000000015 */
[----:B------:R-:W-:-:S04]  /*03e0*/  FADD.FTZ R2, -R2, -RZ ;  /* 0x800000ff02027221 */ /* 0x000fc80000010100 */
[----:B------:R-:W-:-:S07]  /*03f0*/  FFMA R21, R21, R2, R21 ;  /* 0x0000000215157223 */ /* 0x000fce0000000015 */
.L_x_421:
[----:B------:R-:W0:Y:S01]  /*0400*/  LDC R16, c[0x0][0x3d8] ;  /* 0x0000f600ff107b82 */ /* 0x000e220000000800 */
[----:B------:R-:W-:Y:S01]  /*0410*/  FADD.SAT R4, RZ, R4 ;  /* 0x00000004ff047221 */ /* 0x000fe20000002000 */
[----:B------:R-:W1:Y:S03]  /*0420*/  LDCU UR6, c[0x0][0x398] ;  /* 0x00007300ff0677ac */ /* 0x000e660008000800 */
[----:B------:R-:W-:-:S03]  /*0430*/  FFMA R11, R11, R4, -0.5 ;  /* 0xbf0000000b0b7423 */ /* 0x000fc60000000004 */
[----:B------:R-:W2:Y:S01]  /*0440*/  LDC.64 R6, c[0x0][0x390] ;  /* 0x0000e400ff067b82 */ /* 0x000ea20000000a00 */
[----:B------:R-:W3:Y:S07]  /*0450*/  F2I.FLOOR.NTZ R13, R11 ;  /* 0x0000000b000d7305 */ /* 0x000eee0000207100 */
[----:B------:R-:W4:Y:S01]  /*0460*/  LDC.64 R18, c[0x0][0x380] ;  /* 0x0000e000ff127b82 */ /* 0x000f220000000a00 */
[----:B0-----:R-:W-:-:S04]  /*0470*/  FMUL R32, R16, 4 ;  /* 0x4080000010207820 */ /* 0x001fc80000400000 */
[----:B------:R-:W-:-:S04]  /*0480*/  FFMA.SAT R29, R32, -R21, R31 ;  /* 0x80000015201d7223 */ /* 0x000fc8000000201f */
[----:B------:R-:W-:Y:S01]  /*0490*/  FFMA R29, R8, R29, -0.5 ;  /* 0xbf000000081d7423 */ /* 0x000fe2000000001d */
[----:B--2---:R-:W-:Y:S02]  /*04a0*/  IADD3 R2, PT, PT, R6, -0x1, RZ ;  /* 0xffffffff06027810 */ /* 0x004fe40007ffe0ff */
[----:B------:R-:W-:Y:S01]  /*04b0*/  IADD3 R10, PT, PT, R7, -0x1, RZ ;  /* 0xffffffff070a7810 */ /* 0x000fe20007ffe0ff */
[----:B------:R-:W0:Y:S01]  /*04c0*/  F2I.FLOOR.NTZ R15, R29 ;  /* 0x0000001d000f7305 */ /* 0x000e220000207100 */
[C---:B---3--:R-:W-:Y:S02]  /*04d0*/  VIADDMNMX.RELU R36, R13.reuse, 0x1, R2, PT ;  /* 0x000000010d247846 */ /* 0x048fe40003801102 */
[----:B------:R-:W-:Y:S02]  /*04e0*/  VIMNMX.RELU R35, PT, PT, R13, R2, PT ;  /* 0x000000020d237248 */ /* 0x000fe40003fe1100 */
[----:B0-----:R-:W-:-:S05]  /*04f0*/  VIMNMX.RELU R6, PT, PT, R15, R10, PT ;  /* 0x0000000a0f067248 */ /* 0x001fca0003fe1100 */
[C---:B-1----:R-:W-:Y:S02]  /*0500*/  IMAD R4, R6.reuse, UR6, R36 ;  /* 0x0000000606047c24 */ /* 0x042fe4000f8e0224 */
[----:B------:R-:W-:-:S03]  /*0510*/  IMAD R6, R6, UR6, R35 ;  /* 0x0000000606067c24 */ /* 0x000fc6000f8e0223 */
[----:B------:R-:W-:-:S05]  /*0520*/  SHF.L.U32 R5, R4, 0x2, RZ ;  /* 0x0000000204057819 */ /* 0x000fca00000006ff */
[----:B----4-:R-:W-:-:S05]  /*0530*/  IMAD.WIDE R4, R5, 0x4, R18 ;  /* 0x0000000405047825 */ /* 0x010fca00078e0212 */
[----:B------:R-:W2:Y:S04]  /*0540*/  LDG.E.CONSTANT R22, desc[UR4][R4.64+0x8] ;  /* 0x0000080404167981 */ /* 0x000ea8000c1e9900 */
[----:B------:R-:W3:Y:S04]  /*0550*/  LDG.E.CONSTANT R30, desc[UR4][R4.64] ;  /* 0x00000004041e7981 */ /* 0x000ee8000c1e9900 */
[----:B------:R-:W4:Y:S04]  /*0560*/  LDG.E.CONSTANT R28, desc[UR4][R4.64+0x4] ;  /* 0x00000404041c7981 */ /* 0x000f28000c1e9900 */
[----:B------:R0:W5:Y:S01]  /*0570*/  LDG.E.CONSTANT R17, desc[UR4][R4.64+0xc] ;  /* 0x00000c0404117981 */ /* 0x000162000c1e9900 */
[----:B------:R-:W-:-:S02]  /*0580*/  VIADDMNMX.RELU R12, R15, 0x1, R10, PT ;  /* 0x000000010f0c7846 */ /* 0x000fc4000380110a */
[----:B------:R-:W-:-:S03]  /*0590*/  SHF.L.U32 R27, R6, 0x2, RZ ;  /* 0x00000002061b7819 */ /* 0x000fc600000006ff */
[----:B------:R-:W-:Y:S02]  /*05a0*/  IMAD R6, R12, UR6, R35 ;  /* 0x000000060c067c24 */ /* 0x000fe4000f8e0223 */
[----:B------:R-:W-:-:S03]  /*05b0*/  IMAD.WIDE R26, R27, 0x4, R18 ;  /* 0x000000041b1a7825 */ /* 0x000fc600078e0212 */
[----:B------:R-:W-:Y:S02]  /*05c0*/  SHF.L.U32 R7, R6, 0x2, RZ ;  /* 0x0000000206077819 */ /* 0x000fe400000006ff */
[----:B------:R-:W5:Y:S03]  /*05d0*/  LDG.E.CONSTANT R9, desc[UR4][R26.64+0x8] ;  /* 0x000008041a097981 */ /* 0x000f66000c1e9900 */
[----:B------:R-:W-:Y:S01]  /*05e0*/  IMAD.WIDE R6, R7, 0x4, R18 ;  /* 0x0000000407067825 */ /* 0x000fe200078e0212 */
[----:B------:R-:W5:Y:S04]  /*05f0*/  LDG.E.CONSTANT R14, desc[UR4][R26.64] ;  /* 0x000000041a0e7981 */ /* 0x000f68000c1e9900 */
[----:B------:R-:W5:Y:S04]  /*0600*/  LDG.E.CONSTANT R23, desc[UR4][R6.64] ;  /* 0x0000000406177981 */ /* 0x000f68000c1e9900 */
[----:B------:R-:W5:Y:S04]  /*0610*/  LDG.E.CONSTANT R2, desc[UR4][R26.64+0x4] ;  /* 0x000004041a027981 */ /* 0x000f68000c1e9900 */
[----:B------:R1:W5:Y:S04]  /*0620*/  LDG.E.CONSTANT R20, desc[UR4][R26.64+0xc] ;  /* 0x00000c041a147981 */ /* 0x000368000c1e9900 */
[----:B------:R-:W5:Y:S04]  /*0630*/  LDG.E.CONSTANT R33, desc[UR4][R6.64+0x4] ;  /* 0x0000040406217981 */ /* 0x000f68000c1e9900 */
[----:B------:R-:W5:Y:S04]  /*0640*/  LDG.E.CONSTANT R24, desc[UR4][R6.64+0x8] ;  /* 0x0000080406187981 */ /* 0x000f68000c1e9900 */
[----:B------:R2:W5:Y:S01]  /*0650*/  LDG.E.CONSTANT R25, desc[UR4][R6.64+0xc] ;  /* 0x00000c0406197981 */ /* 0x000562000c1e9900 */
[----:B------:R-:W-:-:S05]  /*0660*/  IMAD R12, R12, UR6, R36 ;  /* 0x000000060c0c7c24 */ /* 0x000fca000f8e0224 */
[----:B0-----:R-:W-:-:S05]  /*0670*/  SHF.L.U32 R5, R12, 0x2, RZ ;  /* 0x000000020c057819 */ /* 0x001fca00000006ff */
[----:B------:R-:W-:-:S05]  /*0680*/  IMAD.WIDE R4, R5, 0x4, R18 ;  /* 0x0000000405047825 */ /* 0x000fca00078e0212 */
[----:B------:R-:W5:Y:S01]  /*0690*/  LDG.E.CONSTANT R12, desc[UR4][R4.64] ;  /* 0x00000004040c7981 */ /* 0x000f62000c1e9900 */
[----:B------:R-:W-:Y:S02]  /*06a0*/  I2FP.F32.S32 R34, R15 ;  /* 0x0000000f00227245 */ /* 0x000fe40000201400 */
[----:B-1----:R-:W-:Y:S01]  /*06b0*/  I2FP.F32.S32 R26, R13 ;  /* 0x0000000d001a7245 */ /* 0x002fe20000201400 */
[----:B------:R-:W5:Y:S02]  /*06c0*/  LDG.E.CONSTANT R15, desc[UR4][R4.64+0x4] ;  /* 0x00000404040f7981 */ /* 0x000f64000c1e9900 */
[----:B------:R-:W-:Y:S02]  /*06d0*/  FADD R29, R29, -R34 ;  /* 0x800000221d1d7221 */ /* 0x000fe40000000000 */
[----:B------:R-:W-:Y:S01]  /*06e0*/  FADD R26, R11, -R26 ;  /* 0x8000001a0b1a7221 */ /* 0x000fe20000000000 */
[----:B------:R-:W5:Y:S01]  /*06f0*/  LDG.E.CONSTANT R13, desc[UR4][R4.64+0x8] ;  /* 0x00000804040d7981 */ /* 0x000f62000c1e9900 */
[----:B------:R-:W-:-:S03]  /*0700*/  FADD R27, -R29, 1 ;  /* 0x3f8000001d1b7421 */ /* 0x000fc60000000100 */
[----:B------:R0:W5:Y:S01]  /*0710*/  LDG.E.CONSTANT R11, desc[UR4][R4.64+0xc] ;  /* 0x00000c04040b7981 */ /* 0x000162000c1e9900 */
[----:B------:R-:W-:-:S04]  /*0720*/  FMUL R37, R26, R27 ;  /* 0x0000001b1a257220 */ /* 0x000fc80000400000 */
[C---:B--2---:R-:W-:Y:S01]  /*0730*/  FMUL R6, R37.reuse, R22 ;  /* 0x0000001625067220 */ /* 0x044fe20000400000 */
[----:B------:R-:W-:Y:S01]  /*0740*/  FMUL R22, R16, 3 ;  /* 0x4040000010167820 */ /* 0x000fe20000400000 */
[C---:B---3--:R-:W-:Y:S01]  /*0750*/  FMUL R7, R37.reuse, R30 ;  /* 0x0000001e25077220 */ /* 0x048fe20000400000 */
[C---:B----4-:R-:W-:Y:S01]  /*0760*/  FMUL R28, R37.reuse, R28 ;  /* 0x0000001c251c7220 */ /* 0x050fe20000400000 */
[----:B-----5:R-:W-:Y:S01]  /*0770*/  FMUL R34, R37, R17 ;  /* 0x0000001125227220 */ /* 0x020fe20000400000 */
[----:B------:R-:W-:-:S04]  /*0780*/  FFMA.SAT R37, R22, -R21, R31 ;  /* 0x8000001516257223 */ /* 0x000fc8000000201f */
[----:B------:R-:W-:-:S04]  /*0790*/  FFMA R37, R8, R37, -0.5 ;  /* 0xbf00000008257423 */ /* 0x000fc80000000025 */
[----:B------:R-:W0:Y:S01]  /*07a0*/  F2I.FLOOR.NTZ R17, R37 ;  /* 0x0000002500117305 */ /* 0x000e220000207100 */
[----:B------:R-:W-:-:S04]  /*07b0*/  FADD R30, -R26, 1 ;  /* 0x3f8000001a1e7421 */ /* 0x000fc80000000100 */
[----:B------:R-:W-:-:S04]  /*07c0*/  FMUL R27, R30, R27 ;  /* 0x0000001b1e1b7220 */ /* 0x000fc80000400000 */
[----:B------:R-:W-:Y:S01]  /*07d0*/  FFMA R9, R27, R9, R6 ;  /* 0x000000091b097223 */ /* 0x000fe20000000006 */
[----:B0-----:R-:W-:Y:S01]  /*07e0*/  VIMNMX.RELU R4, PT, PT, R17, R10, PT ;  /* 0x0000000a11047248 */ /* 0x001fe20003fe1100 */
[----:B------:R-:W-:-:S04]  /*07f0*/  FFMA R14, R27, R14, R7 ;  /* 0x0000000e1b0e7223 */ /* 0x000fc80000000007 */
[C---:B------:R-:W-:Y:S02]  /*0800*/  IMAD R6, R4.reuse, UR6, R36 ;  /* 0x0000000604067c24 */ /* 0x040fe4000f8e0224 */
[----:B------:R-:W-:Y:S01]  /*0810*/  FMUL R5, R29, R30 ;  /* 0x0000001e1d057220 */ /* 0x000fe20000400000 */
[----:B------:R-:W-:Y:S02]  /*0820*/  IMAD R4, R4, UR6, R35 ;  /* 0x0000000604047c24 */ /* 0x000fe4000f8e0223 */
[----:B------:R-:W-:Y:S01]  /*0830*/  SHF.L.U32 R7, R6, 0x2, RZ ;  /* 0x0000000206077819 */ /* 0x000fe200000006ff */
[----:B------:R-:W-:Y:S01]  /*0840*/  FFMA R14, R5, R23, R14 ;  /* 0x00000017050e7223 */ /* 0x000fe2000000000e */
[C---:B------:R-:W-:Y:S01]  /*0850*/  FFMA R2, R27.reuse, R2, R28 ;  /* 0x000000021b027223 */ /* 0x040fe2000000001c */
[----:B------:R-:W-:Y:S01]  /*0860*/  FFMA R20, R27, R20, R34 ;  /* 0x000000141b147223 */ /* 0x000fe20000000022 */
[----:B------:R-:W-:Y:S01]  /*0870*/  SHF.L.U32 R23, R4, 0x2, RZ ;  /* 0x0000000204177819 */ /* 0x000fe200000006ff */
[----:B------:R-:W-:-:S04]  /*0880*/  IMAD.WIDE R6, R7, 0x4, R18 ;  /* 0x0000000407067825 */ /* 0x000fc800078e0212 */
[C---:B------:R-:W-:Y:S01]  /*0890*/  FFMA R33, R5.reuse, R33, R2 ;  /* 0x0000002105217223 */ /* 0x040fe20000000002 */
[C---:B------:R-:W-:Y:S01]  /*08a0*/  FFMA R24, R5.reuse, R24, R9 ;  /* 0x0000001805187223 */ /* 0x040fe20000000009 */
[----:B------:R-:W-:Y:S01]  /*08b0*/  FFMA R25, R5, R25, R20 ;  /* 0x0000001905197223 */ /* 0x000fe20000000014 */
[----:B------:R-:W-:Y:S01]  /*08c0*/  IMAD.WIDE R4, R23, 0x4, R18 ;  /* 0x0000000417047825 */ /* 0x000fe200078e0212 */
[----:B------:R-:W2:Y:S04]  /*08d0*/  LDG.E.CONSTANT R20, desc[UR4][R6.64] ;  /* 0x0000000406147981 */ /* 0x000ea8000c1e9900 */
[----:B------:R-:W3:Y:S04]  /*08e0*/  LDG.E.CONSTANT R28, desc[UR4][R6.64+0x4] ;  /* 0x00000404061c7981 */ /* 0x000ee8000c1e9900 */
[----:B------:R-:W4:Y:S04]  /*08f0*/  LDG.E.CONSTANT R23, desc[UR4][R6.64+0x8] ;  /* 0x0000080406177981 */ /* 0x000f28000c1e9900 */
[----:B------:R0:W5:Y:S04]  /*0900*/  LDG.E.CONSTANT R27, desc[UR4][R6.64+0xc] ;  /* 0x00000c04061b7981 */ /* 0x000168000c1e9900 */
[----:B------:R-:W5:Y:S01]  /*0910*/  LDG.E.CONSTANT R2, desc[UR4][R4.64] ;  /* 0x0000000404027981 */ /* 0x000f62000c1e9900 */
[----:B------:R-:W-:-:S03]  /*0920*/  FMUL R29, R26, R29 ;  /* 0x0000001d1a1d7220 */ /* 0x000fc60000400000 */
[----:B------:R-:W5:Y:S01]  /*0930*/  LDG.E.CONSTANT R34, desc[UR4][R4.64+0x4] ;  /* 0x0000040404227981 */ /* 0x000f62000c1e9900 */
[----:B------:R-:W-:-:S03]  /*0940*/  FFMA R9, R29, R12, R14 ;  /* 0x0000000c1d097223 */ /* 0x000fc6000000000e */
[----:B------:R-:W5:Y:S04]  /*0950*/  LDG.E.CONSTANT R12, desc[UR4][R4.64+0x8] ;  /* 0x00000804040c7981 */ /* 0x000f68000c1e9900 */
[----:B------:R1:W5:Y:S01]  /*0960*/  LDG.E.CONSTANT R14, desc[UR4][R4.64+0xc] ;  /* 0x00000c04040e7981 */ /* 0x000362000c1e9900 */
[----:B------:R-:W-:Y:S01]  /*0970*/  FFMA R13, R29, R13, R24 ;  /* 0x0000000d1d0d7223 */ /* 0x000fe20000000018 */
[----:B------:R-:W-:-:S05]  /*0980*/  VIADDMNMX.RELU R24, R17, 0x1, R10, PT ;  /* 0x0000000111187846 */ /* 0x000fca000380110a */
[----:B0-----:R-:W-:Y:S01]  /*0990*/  IMAD R7, R24, UR6, R35 ;  /* 0x0000000618077c24 */ /* 0x001fe2000f8e0223 */
[----:B------:R-:W-:-:S04]  /*09a0*/  I2FP.F32.S32 R6, R17 ;  /* 0x0000001100067245 */ /* 0x000fc80000201400 */
[----:B------:R-:W-:Y:S01]  /*09b0*/  SHF.L.U32 R7, R7, 0x2, RZ ;  /* 0x0000000207077819 */ /* 0x000fe200000006ff */
[----:B------:R-:W-:-:S04]  /*09c0*/  FADD R37, R37, -R6 ;  /* 0x8000000625257221 */ /* 0x000fc80000000000 */
[----:B------:R-:W-:-:S04]  /*09d0*/  IMAD.WIDE R6, R7, 0x4, R18 ;  /* 0x0000000407067825 */ /* 0x000fc800078e0212 */
[----:B------:R-:W-:Y:S01]  /*09e0*/  FADD R17, -R37, 1 ;  /* 0x3f80000025117421 */ /* 0x000fe20000000100 */
[----:B------:R-:W5:Y:S03]  /*09f0*/  LDG.E.CONSTANT R4, desc[UR4][R6.64] ;  /* 0x0000000406047981 */ /* 0x000f66000c1e9900 */
[-C--:B-1----:R-:W-:Y:S01]  /*0a00*/  FMUL R5, R26, R17.reuse ;  /* 0x000000111a057220 */ /* 0x082fe20000400000 */
[----:B------:R-:W-:Y:S01]  /*0a10*/  FMUL R17, R30, R17 ;  /* 0x000000111e117220 */ /* 0x000fe20000400000 */
[C---:B------:R-:W-:Y:S02]  /*0a20*/  FFMA R15, R29.reuse, R15, R33 ;  /* 0x0000000f1d0f7223 */ /* 0x040fe40000000021 */
[----:B------:R-:W5:Y:S01]  /*0a30*/  LDG.E.CONSTANT R33, desc[UR4][R6.64+0x8] ;  /* 0x0000080406217981 */ /* 0x000f62000c1e9900 */
[----:B------:R-:W-:Y:S01]  /*0a40*/  FFMA R11, R29, R11, R25 ;  /* 0x0000000b1d0b7223 */ /* 0x000fe20000000019 */
[C---:B--2---:R-:W-:Y:S01]  /*0a50*/  FMUL R20, R5.reuse, R20 ;  /* 0x0000001405147220 */ /* 0x044fe20000400000 */
[C---:B---3--:R-:W-:Y:S01]  /*0a60*/  FMUL R28, R5.reuse, R28 ;  /* 0x0000001c051c7220 */ /* 0x048fe20000400000 */
[C---:B----4-:R-:W-:Y:S01]  /*0a70*/  FMUL R23, R5.reuse, R23 ;  /* 0x0000001705177220 */ /* 0x050fe20000400000 */
[----:B-----5:R-:W-:Y:S01]  /*0a80*/  FMUL R27, R5, R27 ;  /* 0x0000001b051b7220 */ /* 0x020fe20000400000 */
[----:B------:R-:W-:Y:S01]  /*0a90*/  FFMA R5, R17, R2, R20 ;  /* 0x0000000211057223 */ /* 0x000fe20000000014 */
[----:B------:R-:W-:Y:S01]  /*0aa0*/  IMAD R2, R24, UR6, R36 ;  /* 0x0000000618027c24 */ /* 0x000fe2000f8e0224 */
[----:B------:R-:W2:Y:S04]  /*0ab0*/  LDG.E.CONSTANT R20, desc[UR4][R6.64+0x4] ;  /* 0x0000040406147981 */ /* 0x000ea8000c1e9900 */
[----:B------:R-:W-:Y:S01]  /*0ac0*/  SHF.L.U32 R25, R2, 0x2, RZ ;  /* 0x0000000202197819 */ /* 0x000fe200000006ff */
[----:B------:R0:W3:Y:S04]  /*0ad0*/  LDG.E.CONSTANT R24, desc[UR4][R6.64+0xc] ;  /* 0x00000c0406187981 */ /* 0x0000e8000c1e9900 */
[----:B0-----:R-:W-:-:S05]  /*0ae0*/  IMAD.WIDE R6, R25, 0x4, R18 ;  /* 0x0000000419067825 */ /* 0x001fca00078e0212 */
[----:B------:R-:W4:Y:S01]  /*0af0*/  LDG.E.CONSTANT R25, desc[UR4][R6.64+0x4] ;  /* 0x0000040406197981 */ /* 0x000f22000c1e9900 */
[----:B------:R-:W-:-:S03]  /*0b00*/  FFMA R12, R17, R12, R23 ;  /* 0x0000000c110c7223 */ /* 0x000fc60000000017 */
[----:B------:R-:W5:Y:S01]  /*0b10*/  LDG.E.CONSTANT R23, desc[UR4][R6.64] ;  /* 0x0000000406177981 */ /* 0x000f62000c1e9900 */
[C---:B------:R-:W-:Y:S01]  /*0b20*/  FFMA R34, R17.reuse, R34, R28 ;  /* 0x0000002211227223 */ /* 0x040fe2000000001c */
[----:B------:R-:W-:Y:S02]  /*0b30*/  FFMA R14, R17, R14, R27 ;  /* 0x0000000e110e7223 */ /* 0x000fe4000000001b */
[----:B------:R-:W5:Y:S01]  /*0b40*/  LDG.E.CONSTANT R17, desc[UR4][R6.64+0xc] ;  /* 0x00000c0406117981 */ /* 0x000f62000c1e9900 */
[----:B------:R-:W-:Y:S01]  /*0b50*/  FADD R2, R16, R16 ;  /* 0x0000001010027221 */ /* 0x000fe20000000000 */
[----:B------:R-:W-:Y:S02]  /*0b60*/  FMUL R30, R30, R37 ;  /* 0x000000251e1e7220 */ /* 0x000fe40000400000 */
[----:B------:R0:W5:Y:S01]  /*0b70*/  LDG.E.CONSTANT R29, desc[UR4][R6.64+0x8] ;  /* 0x00000804061d7981 */ /* 0x000162000c1e9900 */
[----:B------:R-:W-:Y:S01]  /*0b80*/  FFMA.SAT R27, R2, -R21, R31 ;  /* 0x80000015021b7223 */ /* 0x000fe2000000201f */
[----:B------:R-:W-:-:S03]  /*0b90*/  FFMA R28, R30, R4, R5 ;  /* 0x000000041e1c7223 */ /* 0x000fc60000000005 */
[----:B------:R-:W-:-:S04]  /*0ba0*/  FFMA R27, R8, R27, -0.5 ;  /* 0xbf000000081b7423 */ /* 0x000fc8000000001b */
[----:B------:R-:W1:Y:S01]  /*0bb0*/  F2I.FLOOR.NTZ R5, R27 ;  /* 0x0000001b00057305 */ /* 0x000e620000207100 */
[----:B------:R-:W-:Y:S01]  /*0bc0*/  FFMA R33, R30, R33, R12 ;  /* 0x000000211e217223 */ /* 0x000fe2000000000c */
[----:B-1----:R-:W-:-:S05]  /*0bd0*/  VIMNMX.RELU R12, PT, PT, R5, R10, PT ;  /* 0x0000000a050c7248 */ /* 0x002fca0003fe1100 */
[----:B0-----:R-:W-:-:S05]  /*0be0*/  IMAD R6, R12, UR6, R36 ;  /* 0x000000060c067c24 */ /* 0x001fca000f8e0224 */
[----:B------:R-:W-:-:S05]  /*0bf0*/  SHF.L.U32 R7, R6, 0x2, RZ ;  /* 0x0000000206077819 */ /* 0x000fca00000006ff */
[----:B------:R-:W-:-:S04]  /*0c00*/  IMAD.WIDE R6, R7, 0x4, R18 ;  /* 0x0000000407067825 */ /* 0x000fc800078e0212 */
[C---:B--2---:R-:W-:Y:S01]  /*0c10*/  FFMA R20, R30.reuse, R20, R34 ;  /* 0x000000141e147223 */ /* 0x044fe20000000022 */
[----:B---3--:R-:W-:Y:S01]  /*0c20*/  FFMA R4, R30, R24, R14 ;  /* 0x000000181e047223 */ /* 0x008fe2000000000e */
[----:B------:R-:W-:Y:S01]  /*0c30*/  FMUL R14, R26, R37 ;  /* 0x000000251a0e7220 */ /* 0x000fe20000400000 */
[----:B------:R-:W2:Y:S04]  /*0c40*/  LDG.E.CONSTANT R30, desc[UR4][R6.64+0x8] ;  /* 0x00000804061e7981 */ /* 0x000ea8000c1e9900 */
[----:B------:R-:W3:Y:S01]  /*0c50*/  LDG.E.CONSTANT R37, desc[UR4][R6.64+0x4] ;  /* 0x0000040406257981 */ /* 0x000ee2000c1e9900 */
[----:B----4-:R-:W-:Y:S01]  /*0c60*/  FFMA R25, R14, R25, R20 ;  /* 0x000000190e197223 */ /* 0x010fe20000000014 */
[----:B------:R-:W-:Y:S02]  /*0c70*/  IMAD R20, R12, UR6, R35 ;  /* 0x000000060c147c24 */ /* 0x000fe4000f8e0223 */
[----:B------:R-:W4:Y:S01]  /*0c80*/  LDG.E.CONSTANT R12, desc[UR4][R6.64+0xc] ;  /* 0x00000c04060c7981 */ /* 0x000f22000c1e9900 */
[----:B-----5:R-:W-:-:S02]  /*0c90*/  FFMA R23, R14, R23, R28 ;  /* 0x000000170e177223 */ /* 0x020fc4000000001c */
[----:B------:R-:W-:Y:S01]  /*0ca0*/  SHF.L.U32 R20, R20, 0x2, RZ ;  /* 0x0000000214147819 */ /* 0x000fe200000006ff */
[----:B------:R0:W5:Y:S01]  /*0cb0*/  LDG.E.CONSTANT R28, desc[UR4][R6.64] ;  /* 0x00000004061c7981 */ /* 0x000162000c1e9900 */
[----:B------:R-:W-:-:S03]  /*0cc0*/  FFMA R17, R14, R17, R4 ;  /* 0x000000110e117223 */ /* 0x000fc60000000004 */
[----:B0-----:R-:W-:-:S05]  /*0cd0*/  IMAD.WIDE R6, R20, 0x4, R18 ;  /* 0x0000000414067825 */ /* 0x001fca00078e0212 */
[----:B------:R-:W5:Y:S04]  /*0ce0*/  LDG.E.CONSTANT R4, desc[UR4][R6.64] ;  /* 0x0000000406047981 */ /* 0x000f68000c1e9900 */
[----:B------:R-:W5:Y:S01]  /*0cf0*/  LDG.E.CONSTANT R24, desc[UR4][R6.64+0x8] ;  /* 0x0000080406187981 */ /* 0x000f62000c1e9900 */
[----:B------:R-:W-:Y:S01]  /*0d00*/  FFMA R29, R14, R29, R33 ;  /* 0x0000001d0e1d7223 */ /* 0x000fe20000000021 */
[----:B------:R-:W-:Y:S02]  /*0d10*/  I2FP.F32.S32 R14, R5 ;  /* 0x00000005000e7245 */ /* 0x000fe40000201400 */
[----:B------:R-:W-:Y:S01]  /*0d20*/  VIADDMNMX.RELU R34, R5, 0x1, R10, PT ;  /* 0x0000000105227846 */ /* 0x000fe2000380110a */
[----:B------:R-:W5:Y:S02]  /*0d30*/  LDG.E.CONSTANT R20, desc[UR4][R6.64+0x4] ;  /* 0x0000040406147981 */ /* 0x000f64000c1e9900 */
[----:B------:R-:W-:-:S04]  /*0d40*/  FADD R27, R27, -R14 ;  /* 0x8000000e1b1b7221 */ /* 0x000fc80000000000 */
[----:B------:R-:W-:-:S04]  /*0d50*/  FADD R33, -R27, 1 ;  /* 0x3f8000001b217421 */ /* 0x000fc80000000100 */
[----:B------:R-:W-:Y:S01]  /*0d60*/  FMUL R14, R26, R33 ;  /* 0x000000211a0e7220 */ /* 0x000fe20000400000 */
[----:B------:R-:W5:Y:S03]  /*0d70*/  LDG.E.CONSTANT R7, desc[UR4][R6.64+0xc] ;  /* 0x00000c0406077981 */ /* 0x000f66000c1e9900 */
[C---:B--2---:R-:W-:Y:S01]  /*0d80*/  FMUL R30, R14.reuse, R30 ;  /* 0x0000001e0e1e7220 */ /* 0x044fe20000400000 */
[C---:B---3--:R-:W-:Y:S01]  /*0d90*/  FMUL R37, R14.reuse, R37 ;  /* 0x000000250e257220 */ /* 0x048fe20000400000 */
[C---:B----4-:R-:W-:Y:S01]  /*0da0*/  FMUL R12, R14.reuse, R12 ;  /* 0x0000000c0e0c7220 */ /* 0x050fe20000400000 */
[----:B-----5:R-:W-:Y:S01]  /*0db0*/  FMUL R28, R14, R28 ;  /* 0x0000001c0e1c7220 */ /* 0x020fe20000400000 */
[----:B------:R-:W-:-:S04]  /*0dc0*/  FADD R14, -R26, 1 ;  /* 0x3f8000001a0e7421 */ /* 0x000fc80000000100 */
[----:B------:R-:W-:-:S04]  /*0dd0*/  FMUL R33, R14, R33 ;  /* 0x000000210e217220 */ /* 0x000fc80000400000 */
[----:B------:R-:W-:Y:S01]  /*0de0*/  FFMA R28, R33, R4, R28 ;  /* 0x00000004211c7223 */ /* 0x000fe2000000001c */
[----:B------:R-:W-:-:S05]  /*0df0*/  IMAD R4, R34, UR6, R35 ;  /* 0x0000000622047c24 */ /* 0x000fca000f8e0223 */
[----:B------:R-:W-:Y:S01]  /*0e00*/  SHF.L.U32 R5, R4, 0x2, RZ ;  /* 0x0000000204057819 */ /* 0x000fe200000006ff */
[----:B------:R-:W-:-:S04]  /*0e10*/  FFMA R24, R33, R24, R30 ;  /* 0x0000001821187223 */ /* 0x000fc8000000001e */
[----:B------:R-:W-:-:S05]  /*0e20*/  IMAD.WIDE R4, R5, 0x4, R18 ;  /* 0x0000000405047825 */ /* 0x000fca00078e0212 */
[----:B------:R-:W2:Y:S01]  /*0e30*/  LDG.E.CONSTANT R30, desc[UR4][R4.64] ;  /* 0x00000004041e7981 */ /* 0x000ea2000c1e9900 */
[C---:B------:R-:W-:Y:S01]  /*0e40*/  FFMA R20, R33.reuse, R20, R37 ;  /* 0x0000001421147223 */ /* 0x040fe20000000025 */
[----:B------:R-:W-:Y:S01]  /*0e50*/  FMUL R37, R14, R27 ;  /* 0x0000001b0e257220 */ /* 0x000fe20000400000 */
[----:B------:R-:W-:Y:S01]  /*0e60*/  FFMA R33, R33, R7, R12 ;  /* 0x0000000721217223 */ /* 0x000fe2000000000c */
[----:B------:R-:W3:Y:S04]  /*0e70*/  LDG.E.CONSTANT R14, desc[UR4][R4.64+0xc] ;  /* 0x00000c04040e7981 */ /* 0x000ee8000c1e9900 */
[----:B------:R-:W4:Y:S01]  /*0e80*/  LDG.E.CONSTANT R12, desc[UR4][R4.64+0x8] ;  /* 0x00000804040c7981 */ /* 0x000f22000c1e9900 */
[----:B------:R-:W-:-:S05]  /*0e90*/  IMAD R34, R34, UR6, R36 ;  /* 0x0000000622227c24 */ /* 0x000fca000f8e0224 */
[----:B------:R-:W-:Y:S01]  /*0ea0*/  SHF.L.U32 R7, R34, 0x2, RZ ;  /* 0x0000000222077819 */ /* 0x000fe200000006ff */
[----:B--2---:R-:W-:Y:S02]  /*0eb0*/  FFMA R28, R37, R30, R28 ;  /* 0x0000001e251c7223 */ /* 0x004fe4000000001c */
[----:B------:R-:W2:Y:S02]  /*0ec0*/  LDG.E.CONSTANT R30, desc[UR4][R4.64+0x4] ;  /* 0x00000404041e7981 */ /* 0x000ea4000c1e9900 */
[----:B------:R-:W-:-:S05]  /*0ed0*/  IMAD.WIDE R6, R7, 0x4, R18 ;  /* 0x0000000407067825 */ /* 0x000fca00078e0212 */
[----:B------:R-:W5:Y:S01]  /*0ee0*/  LDG.E.CONSTANT R5, desc[UR4][R6.64+0x4] ;  /* 0x0000040406057981 */ /* 0x000f62000c1e9900 */
[C---:B----4-:R-:W-:Y:S01]  /*0ef0*/  FFMA R12, R37.reuse, R12, R24 ;  /* 0x0000000c250c7223 */ /* 0x050fe20000000018 */
[C---:B---3--:R-:W-:Y:S02]  /*0f00*/  FFMA R14, R37.reuse, R14, R33 ;  /* 0x0000000e250e7223 */ /* 0x048fe40000000021 */
[----:B------:R-:W3:Y:S04]  /*0f10*/  LDG.E.CONSTANT R33, desc[UR4][R6.64] ;  /* 0x0000000406217981 */ /* 0x000ee8000c1e9900 */
[----:B------:R-:W4:Y:S01]  /*0f20*/  LDG.E.CONSTANT R24, desc[UR4][R6.64+0x8] ;  /* 0x0000080406187981 */ /* 0x000f22000c1e9900 */
[----:B--2---:R-:W-:-:S03]  /*0f30*/  FFMA R34, R37, R30, R20 ;  /* 0x0000001e25227223 */ /* 0x004fc60000000014 */
[----:B------:R0:W2:Y:S01]  /*0f40*/  LDG.E.CONSTANT R30, desc[UR4][R6.64+0xc] ;  /* 0x00000c04061e7981 */ /* 0x0000a2000c1e9900 */
[----:B------:R-:W-:-:S04]  /*0f50*/  FADD.SAT R37, RZ, R31 ;  /* 0x0000001fff257221 */ /* 0x000fc80000002000 */
[----:B------:R-:W-:-:S04]  /*0f60*/  FFMA R20, R8, R37, -0.5 ;  /* 0xbf00000008147423 */ /* 0x000fc80000000025 */
[----:B------:R-:W1:Y:S01]  /*0f70*/  F2I.FLOOR.NTZ R37, R20 ;  /* 0x0000001400257305 */ /* 0x000e620000207100 */
[----:B------:R-:W-:-:S04]  /*0f80*/  FMUL R4, R26, R27 ;  /* 0x0000001b1a047220 */ /* 0x000fc80000400000 */
[----:B-----5:R-:W-:Y:S01]  /*0f90*/  FFMA R34, R4, R5, R34 ;  /* 0x0000000504227223 */ /* 0x020fe20000000022 */
[----:B-1----:R-:W-:-:S05]  /*0fa0*/  VIMNMX.RELU R27, PT, PT, R37, R10, PT ;  /* 0x0000000a251b7248 */ /* 0x002fca0003fe1100 */
[----:B------:R-:W-:Y:S02]  /*0fb0*/  IMAD R5, R27, UR6, R36 ;  /* 0x000000061b057c24 */ /* 0x000fe4000f8e0224 */
[----:B---3--:R-:W-:-:S03]  /*0fc0*/  FFMA R33, R4, R33, R28 ;  /* 0x0000002104217223 */ /* 0x008fc6000000001c */
[----:B------:R-:W-:Y:S01]  /*0fd0*/  SHF.L.U32 R5, R5, 0x2, RZ ;  /* 0x0000000205057819 */ /* 0x000fe200000006ff */
[----:B----4-:R-:W-:Y:S01]  /*0fe0*/  FFMA R12, R4, R24, R12 ;  /* 0x00000018040c7223 */ /* 0x010fe2000000000c */
[----:B0-----:R-:W-:Y:S01]  /*0ff0*/  FFMA R6, R9, 0.00390625, RZ ;  /* 0x3b80000009067823 */ /* 0x001fe200000000ff */
[----:B------:R-:W-:-:S03]  /*1000*/  IMAD R27, R27, UR6, R35 ;  /* 0x000000061b1b7c24 */ /* 0x000fc6000f8e0223 */
[----:B------:R-:W-:Y:S02]  /*1010*/  FFMA R23, R23, 0.03125, R6 ;  /* 0x3d00000017177823 */ /* 0x000fe40000000006 */
[----:B------:R-:W-:Y:S01]  /*1020*/  SHF.L.U32 R27, R27, 0x2, RZ ;  /* 0x000000021b1b7819 */ /* 0x000fe200000006ff */
[----:B------:R-:W-:-:S04]  /*1030*/  FFMA R28, R15, 0.00390625, RZ ;  /* 0x3b8000000f1c7823 */ /* 0x000fc800000000ff */
[----:B------:R-:W-:Y:S01]  /*1040*/  FFMA R15, R25, 0.03125, R28 ;  /* 0x3d000000190f7823 */ /* 0x000fe2000000001c */
[----:B------:R-:W-:Y:S01]  /*1050*/  FFMA R28, R13, 0.00390625, RZ ;  /* 0x3b8000000d1c7823 */ /* 0x000fe200000000ff */
[----:B--2---:R-:W-:Y:S01]  /*1060*/  FFMA R14, R4, R30, R14 ;  /* 0x0000001e040e7223 */ /* 0x004fe2000000000e */
[----:B------:R-:W-:-:S05]  /*1070*/  IMAD.WIDE R4, R5, 0x4, R18 ;  /* 0x0000000405047825 */ /* 0x000fca00078e0212 */
[----:B------:R-:W2:Y:S04]  /*1080*/  LDG.E.CONSTANT R24, desc[UR4][R4.64] ;  /* 0x0000000404187981 */ /* 0x000ea8000c1e9900 */
[----:B------:R-:W3:Y:S04]  /*1090*/  LDG.E.CONSTANT R6, desc[UR4][R4.64+0x4] ;  /* 0x0000040404067981 */ /* 0x000ee8000c1e9900 */
[----:B------:R-:W4:Y:S04]  /*10a0*/  LDG.E.CONSTANT R7, desc[UR4][R4.64+0x8] ;  /* 0x0000080404077981 */ /* 0x000f28000c1e9900 */
[----:B------:R0:W5:Y:S02]  /*10b0*/  LDG.E.CONSTANT R9, desc[UR4][R4.64+0xc] ;  /* 0x00000c0404097981 */ /* 0x000164000c1e9900 */
[----:B0-----:R-:W-:-:S05]  /*10c0*/  IMAD.WIDE R4, R27, 0x4, R18 ;  /* 0x000000041b047825 */ /* 0x001fca00078e0212 */
[----:B------:R-:W5:Y:S04]  /*10d0*/  LDG.E.CONSTANT R27, desc[UR4][R4.64] ;  /* 0x00000004041b7981 */ /* 0x000f68000c1e9900 */
[----:B------:R-:W5:Y:S04]  /*10e0*/  LDG.E.CONSTANT R25, desc[UR4][R4.64+0x4] ;  /* 0x0000040404197981 */ /* 0x000f68000c1e9900 */
[----:B------:R-:W5:Y:S04]  /*10f0*/  LDG.E.CONSTANT R13, desc[UR4][R4.64+0x8] ;  /* 0x00000804040d7981 */ /* 0x000f68000c1e9900 */
[----:B------:R-:W5:Y:S01]  /*1100*/  LDG.E.CONSTANT R4, desc[UR4][R4.64+0xc] ;  /* 0x00000c0404047981 */ /* 0x000f62000c1e9900 */
[----:B------:R-:W-:Y:S01]  /*1110*/  FFMA R29, R29, 0.03125, R28 ;  /* 0x3d0000001d1d7823 */ /* 0x000fe2000000001c */
[----:B------:R-:W-:Y:S01]  /*1120*/  FFMA R28, R11, 0.00390625, RZ ;  /* 0x3b8000000b1c7823 */ /* 0x000fe200000000ff */
[----:B------:R-:W-:-:S05]  /*1130*/  I2FP.F32.S32 R11, R37 ;  /* 0x00000025000b7245 */ /* 0x000fca0000201400 */
[----:B------:R-:W-:Y:S01]  /*1140*/  FADD R11, R20, -R11 ;  /* 0x8000000b140b7221 */ /* 0x000fe20000000000 */
[----:B------:R-:W-:-:S03]  /*1150*/  FFMA R17, R17, 0.03125, R28 ;  /* 0x3d00000011117823 */ /* 0x000fc6000000001c */
[----:B------:R-:W-:-:S04]  /*1160*/  FADD R28, -R11, 1 ;  /* 0x3f8000000b1c7421 */ /* 0x000fc80000000100 */
[----:B------:R-:W-:-:S04]  /*1170*/  FMUL R20, R26, R28 ;  /* 0x0000001c1a147220 */ /* 0x000fc80000400000 */
[C---:B--2---:R-:W-:Y:S01]  /*1180*/  FMUL R24, R20.reuse, R24 ;  /* 0x0000001814187220 */ /* 0x044fe20000400000 */
[C---:B---3--:R-:W-:Y:S01]  /*1190*/  FMUL R6, R20.reuse, R6 ;  /* 0x0000000614067220 */ /* 0x048fe20000400000 */
[C---:B----4-:R-:W-:Y:S01]  /*11a0*/  FMUL R7, R20.reuse, R7 ;  /* 0x0000000714077220 */ /* 0x050fe20000400000 */
[----:B-----5:R-:W-:Y:S01]  /*11b0*/  FMUL R9, R20, R9 ;  /* 0x0000000914097220 */ /* 0x020fe20000400000 */
[----:B------:R-:W-:-:S04]  /*11c0*/  FADD R20, -R26, 1 ;  /* 0x3f8000001a147421 */ /* 0x000fc80000000100 */
[----:B------:R-:W-:-:S04]  /*11d0*/  FMUL R28, R20, R28 ;  /* 0x0000001c141c7220 */ /* 0x000fc80000400000 */
[C---:B------:R-:W-:Y:S01]  /*11e0*/  FFMA R27, R28.reuse, R27, R24 ;  /* 0x0000001b1c1b7223 */ /* 0x040fe20000000018 */
[----:B------:R-:W-:Y:S01]  /*11f0*/  VIADDMNMX.RELU R24, R37, 0x1, R10, PT ;  /* 0x0000000125187846 */ /* 0x000fe2000380110a */
[----:B------:R-:W-:-:S04]  /*1200*/  FFMA R25, R28, R25, R6 ;  /* 0x000000191c197223 */ /* 0x000fc80000000006 */
[----:B------:R-:W-:-:S05]  /*1210*/  IMAD R6, R24, UR6, R35 ;  /* 0x0000000618067c24 */ /* 0x000fca000f8e0223 */
[----:B------:R-:W-:Y:S01]  /*1220*/  SHF.L.U32 R37, R6, 0x2, RZ ;  /* 0x0000000206257819 */ /* 0x000fe200000006ff */
[----:B------:R-:W-:-:S04]  /*1230*/  FFMA R13, R28, R13, R7 ;  /* 0x0000000d1c0d7223 */ /* 0x000fc80000000007 */
[----:B------:R-:W-:-:S05]  /*1240*/  IMAD.WIDE R6, R37, 0x4, R18 ;  /* 0x0000000425067825 */ /* 0x000fca00078e0212 */
[----:B------:R-:W2:Y:S04]  /*1250*/  LDG.E.CONSTANT R37, desc[UR4][R6.64] ;  /* 0x0000000406257981 */ /* 0x000ea8000c1e9900 */
[----:B------:R-:W3:Y:S01]  /*1260*/  LDG.E.CONSTANT R30, desc[UR4][R6.64+0x4] ;  /* 0x00000404061e7981 */ /* 0x000ee2000c1e9900 */
[----:B------:R-:W-:-:S03]  /*1270*/  FFMA R9, R28, R4, R9 ;  /* 0x000000041c097223 */ /* 0x000fc60000000009 */
[----:B------:R-:W4:Y:S01]  /*1280*/  LDG.E.CONSTANT R28, desc[UR4][R6.64+0x8] ;  /* 0x00000804061c7981 */ /* 0x000f22000c1e9900 */
[----:B------:R-:W-:Y:S01]  /*1290*/  FMUL R20, R20, R11 ;  /* 0x0000000b14147220 */ /* 0x000fe20000400000 */
[----:B------:R-:W-:-:S05]  /*12a0*/  IMAD R24, R24, UR6, R36 ;  /* 0x0000000618187c24 */ /* 0x000fca000f8e0224 */
[----:B------:R-:W-:-:S05]  /*12b0*/  SHF.L.U32 R5, R24, 0x2, RZ ;  /* 0x0000000218057819 */ /* 0x000fca00000006ff */
[----:B------:R-:W-:-:S04]  /*12c0*/  IMAD.WIDE R4, R5, 0x4, R18 ;  /* 0x0000000405047825 */ /* 0x000fc800078e0212 */
[C---:B--2---:R-:W-:Y:S02]  /*12d0*/  FFMA R27, R20.reuse, R37, R27 ;  /* 0x00000025141b7223 */ /* 0x044fe4000000001b */
[----:B------:R-:W2:Y:S01]  /*12e0*/  LDG.E.CONSTANT R37, desc[UR4][R6.64+0xc] ;  /* 0x00000c0406257981 */ /* 0x000ea2000c1e9900 */
[----:B---3--:R-:W-:-:S03]  /*12f0*/  FFMA R25, R20, R30, R25 ;  /* 0x0000001e14197223 */ /* 0x008fc60000000019 */
[----:B------:R-:W3:Y:S04]  /*1300*/  LDG.E.CONSTANT R30, desc[UR4][R4.64] ;  /* 0x00000004041e7981 */ /* 0x000ee8000c1e9900 */
[----:B------:R-:W5:Y:S04]  /*1310*/  LDG.E.CONSTANT R7, desc[UR4][R4.64+0x8] ;  /* 0x0000080404077981 */ /* 0x000f68000c1e9900 */
[----:B------:R-:W5:Y:S01]  /*1320*/  LDG.E.CONSTANT R6, desc[UR4][R4.64+0xc] ;  /* 0x00000c0404067981 */ /* 0x000f62000c1e9900 */
[----:B----4-:R-:W-:-:S03]  /*1330*/  FFMA R24, R20, R28, R13 ;  /* 0x0000001c14187223 */ /* 0x010fc6000000000d */
[----:B------:R0:W4:Y:S01]  /*1340*/  LDG.E.CONSTANT R28, desc[UR4][R4.64+0x4] ;  /* 0x00000404041c7981 */ /* 0x000122000c1e9900 */
[----:B------:R-:W-:Y:S01]  /*1350*/  FFMA.SAT R13, -R21, R16, R31 ;  /* 0x00000010150d7223 */ /* 0x000fe2000000211f */
[----:B------:R-:W-:Y:S01]  /*1360*/  FFMA R15, R34, 0.109375, R15 ;  /* 0x3de00000220f7823 */ /* 0x000fe2000000000f */
[----:B------:R-:W-:Y:S01]  /*1370*/  FFMA R12, R12, 0.109375, R29 ;  /* 0x3de000000c0c7823 */ /* 0x000fe2000000001d */
[----:B------:R-:W-:Y:S01]  /*1380*/  FMUL R34, R26, R11 ;  /* 0x0000000b1a227220 */ /* 0x000fe20000400000 */
[----:B--2---:R-:W-:Y:S01]  /*1390*/  FFMA R9, R20, R37, R9 ;  /* 0x0000002514097223 */ /* 0x004fe20000000009 */
[----:B------:R-:W-:-:S04]  /*13a0*/  FFMA R20, R8, R13, -0.5 ;  /* 0xbf00000008147423 */ /* 0x000fc8000000000d */
[----:B------:R-:W1:Y:S01]  /*13b0*/  F2I.FLOOR.NTZ R13, R20 ;  /* 0x00000014000d7305 */ /* 0x000e620000207100 */
[----:B---3--:R-:W-:Y:S01]  /*13c0*/  FFMA R11, R34, R30, R27 ;  /* 0x0000001e220b7223 */ /* 0x008fe2000000001b */
[----:B-1----:R-:W-:-:S05]  /*13d0*/  VIMNMX.RELU R29, PT, PT, R13, R10, PT ;  /* 0x0000000a0d1d7248 */ /* 0x002fca0003fe1100 */
[C---:B------:R-:W-:Y:S02]  /*13e0*/  IMAD R27, R29.reuse, UR6, R36 ;  /* 0x000000061d1b7c24 */ /* 0x040fe4000f8e0224 */
[----:B------:R-:W-:-:S03]  /*13f0*/  IMAD R29, R29, UR6, R35 ;  /* 0x000000061d1d7c24 */ /* 0x000fc6000f8e0223 */
[----:B0-----:R-:W-:Y:S01]  /*1400*/  SHF.L.U32 R5, R27, 0x2, RZ ;  /* 0x000000021b057819 */ /* 0x001fe200000006ff */
[----:B-----5:R-:W-:Y:S01]  /*1410*/  FFMA R24, R34, R7, R24 ;  /* 0x0000000722187223 */ /* 0x020fe20000000018 */
[----:B------:R-:W-:-:S03]  /*1420*/  SHF.L.U32 R7, R29, 0x2, RZ ;  /* 0x000000021d077819 */ /* 0x000fc600000006ff */
[----:B------:R-:W-:-:S04]  /*1430*/  IMAD.WIDE R4, R5, 0x4, R18 ;  /* 0x0000000405047825 */ /* 0x000fc800078e0212 */
[C---:B------:R-:W-:Y:S01]  /*1440*/  FFMA R9, R34.reuse, R6, R9 ;  /* 0x0000000622097223 */ /* 0x040fe20000000009 */
[----:B------:R-:W-:Y:S01]  /*1450*/  IMAD.WIDE R6, R7, 0x4, R18 ;  /* 0x0000000407067825 */ /* 0x000fe200078e0212 */
[----:B------:R-:W2:Y:S03]  /*1460*/  LDG.E.CONSTANT R27, desc[UR4][R4.64] ;  /* 0x00000004041b7981 */ /* 0x000ea6000c1e9900 */
[----:B----4-:R-:W-:Y:S01]  /*1470*/  FFMA R25, R34, R28, R25 ;  /* 0x0000001c22197223 */ /* 0x010fe20000000019 */
[----:B------:R-:W3:Y:S04]  /*1480*/  LDG.E.CONSTANT R30, desc[UR4][R6.64] ;  /* 0x00000004061e7981 */ /* 0x000ee8000c1e9900 */
[----:B------:R-:W4:Y:S04]  /*1490*/  LDG.E.CONSTANT R29, desc[UR4][R4.64+0x4] ;  /* 0x00000404041d7981 */ /* 0x000f28000c1e9900 */
[----:B------:R-:W5:Y:S01]  /*14a0*/  LDG.E.CONSTANT R28, desc[UR4][R6.64+0x4] ;  /* 0x00000404061c7981 */ /* 0x000f62000c1e9900 */
[----:B------:R-:W-:Y:S01]  /*14b0*/  FFMA R23, R33, 0.109375, R23 ;  /* 0x3de0000021177823 */ /* 0x000fe20000000017 */
[----:B------:R-:W-:Y:S01]  /*14c0*/  I2FP.F32.S32 R33, R13 ;  /* 0x0000000d00217245 */ /* 0x000fe20000201400 */
[----:B------:R-:W-:-:S04]  /*14d0*/  FFMA R14, R14, 0.109375, R17 ;  /* 0x3de000000e0e7823 */ /* 0x000fc80000000011 */
[----:B------:R-:W-:-:S04]  /*14e0*/  FADD R33, R20, -R33 ;  /* 0x8000002114217221 */ /* 0x000fc80000000000 */
[----:B------:R-:W-:Y:S01]  /*14f0*/  FADD R17, -R33, 1 ;  /* 0x3f80000021117421 */ /* 0x000fe20000000100 */
[----:B------:R-:W-:-:S03]  /*1500*/  FADD R20, -R26, 1 ;  /* 0x3f8000001a147421 */ /* 0x000fc60000000100 */
[-C--:B------:R-:W-:Y:S01]  /*1510*/  FMUL R34, R26, R17.reuse ;  /* 0x000000111a227220 */ /* 0x080fe20000400000 */
[----:B------:R-:W-:-:S03]  /*1520*/  FMUL R17, R20, R17 ;  /* 0x0000001114117220 */ /* 0x000fc60000400000 */
[----:B--2---:R-:W-:-:S04]  /*1530*/  FMUL R27, R34, R27 ;  /* 0x0000001b221b7220 */ /* 0x004fc80000400000 */
[----:B---3--:R-:W-:Y:S02]  /*1540*/  FFMA R30, R17, R30, R27 ;  /* 0x0000001e111e7223 */ /* 0x008fe4000000001b */
[----:B------:R-:W2:Y:S01]  /*1550*/  LDG.E.CONSTANT R27, desc[UR4][R4.64+0x8] ;  /* 0x00000804041b7981 */ /* 0x000ea2000c1e9900 */
[----:B----4-:R-:W-:-:S04]  /*1560*/  FMUL R29, R34, R29 ;  /* 0x0000001d221d7220 */ /* 0x010fc80000400000 */
[----:B-----5:R-:W-:Y:S02]  /*1570*/  FFMA R37, R17, R28, R29 ;  /* 0x0000001c11257223 */ /* 0x020fe4000000001d */
[----:B------:R-:W3:Y:S04]  /*1580*/  LDG.E.CONSTANT R28, desc[UR4][R6.64+0x8] ;  /* 0x00000804061c7981 */ /* 0x000ee8000c1e9900 */
[----:B------:R-:W4:Y:S01]  /*1590*/  LDG.E.CONSTANT R29, desc[UR4][R4.64+0xc] ;  /* 0x00000c04041d7981 */ /* 0x000f22000c1e9900 */
[----:B------:R-:W-:-:S03]  /*15a0*/  VIADDMNMX.RELU R13, R13, 0x1, R10, PT ;  /* 0x000000010d0d7846 */ /* 0x000fc6000380110a */
[----:B------:R-:W5:Y:S01]  /*15b0*/  LDG.E.CONSTANT R6, desc[UR4][R6.64+0xc] ;  /* 0x00000c0406067981 */ /* 0x000f62000c1e9900 */
[----:B--2---:R-:W-:-:S04]  /*15c0*/  FMUL R27, R34, R27 ;  /* 0x0000001b221b7220 */ /* 0x004fc80000400000 */
[----:B---3--:R-:W-:Y:S01]  /*15d0*/  FFMA R27, R17, R28, R27 ;  /* 0x0000001c111b7223 */ /* 0x008fe2000000001b */
[----:B------:R-:W-:-:S05]  /*15e0*/  IMAD R28, R13, UR6, R35 ;  /* 0x000000060d1c7c24 */ /* 0x000fca000f8e0223 */
[----:B------:R-:W-:Y:S01]  /*15f0*/  SHF.L.U32 R28, R28, 0x2, RZ ;  /* 0x000000021c1c7819 */ /* 0x000fe200000006ff */
[----:B----4-:R-:W-:-:S04]  /*1600*/  FMUL R34, R34, R29 ;  /* 0x0000001d22227220 */ /* 0x010fc80000400000 */
[----:B------:R-:W-:-:S05]  /*1610*/  IMAD.WIDE R28, R28, 0x4, R18 ;  /* 0x000000041c1c7825 */ /* 0x000fca00078e0212 */
[----:B------:R-:W2:Y:S01]  /*1620*/  LDG.E.CONSTANT R5, desc[UR4][R28.64] ;  /* 0x000000041c057981 */ /* 0x000ea2000c1e9900 */
[----:B------:R-:W-:Y:S01]  /*1630*/  FMUL R20, R20, R33 ;  /* 0x0000002114147220 */ /* 0x000fe20000400000 */
[----:B-----5:R-:W-:Y:S02]  /*1640*/  FFMA R17, R17, R6, R34 ;  /* 0x0000000611117223 */ /* 0x020fe40000000022 */
[----:B------:R-:W3:Y:S04]  /*1650*/  LDG.E.CONSTANT R4, desc[UR4][R28.64+0x8] ;  /* 0x000008041c047981 */ /* 0x000ee8000c1e9900 */
[----:B------:R-:W4:Y:S01]  /*1660*/  LDG.E.CONSTANT R34, desc[UR4][R28.64+0x4] ;  /* 0x000004041c227981 */ /* 0x000f22000c1e9900 */
[----:B------:R-:W-:Y:S02]  /*1670*/  IMAD R13, R13, UR6, R36 ;  /* 0x000000060d0d7c24 */ /* 0x000fe4000f8e0224 */
[----:B--2---:R-:W-:-:S02]  /*1680*/  FFMA R30, R20, R5, R30 ;  /* 0x00000005141e7223 */ /* 0x004fc4000000001e */
[----:B------:R-:W2:Y:S01]  /*1690*/  LDG.E.CONSTANT R5, desc[UR4][R28.64+0xc] ;  /* 0x00000c041c057981 */ /* 0x000ea2000c1e9900 */
[----:B------:R-:W-:-:S05]  /*16a0*/  SHF.L.U32 R7, R13, 0x2, RZ ;  /* 0x000000020d077819 */ /* 0x000fca00000006ff */
[----:B------:R-:W-:-:S04]  /*16b0*/  IMAD.WIDE R6, R7, 0x4, R18 ;  /* 0x0000000407067825 */ /* 0x000fc800078e0212 */
[C---:B---3--:R-:W-:Y:S01]  /*16c0*/  FFMA R13, R20.reuse, R4, R27 ;  /* 0x00000004140d7223 */ /* 0x048fe2000000001b */
[----:B------:R-:W3:Y:S01]  /*16d0*/  LDG.E.CONSTANT R28, desc[UR4][R6.64+0xc] ;  /* 0x00000c04061c7981 */ /* 0x000ee2000c1e9900 */
[----:B----4-:R-:W-:-:S03]  /*16e0*/  FFMA R37, R20, R34, R37 ;  /* 0x0000002214257223 */ /* 0x010fc60000000025 */
[----:B------:R-:W4:Y:S04]  /*16f0*/  LDG.E.CONSTANT R4, desc[UR4][R6.64] ;  /* 0x0000000406047981 */ /* 0x000f28000c1e9900 */
[----:B------:R-:W5:Y:S01]  /*1700*/  LDG.E.CONSTANT R34, desc[UR4][R6.64+0x4] ;  /* 0x0000040406227981 */ /* 0x000f62000c1e9900 */
[----:B------:R-:W-:-:S04]  /*1710*/  FFMA.SAT R27, R21, R16, R31 ;  /* 0x00000010151b7223 */ /* 0x000fc8000000201f */
[----:B------:R-:W-:Y:S01]  /*1720*/  FFMA R27, R8, R27, -0.5 ;  /* 0xbf000000081b7423 */ /* 0x000fe2000000001b */
[----:B--2---:R-:W-:Y:S02]  /*1730*/  FFMA R17, R20, R5, R17 ;  /* 0x0000000514117223 */ /* 0x004fe40000000011 */
[----:B------:R0:W2:Y:S01]  /*1740*/  LDG.E.CONSTANT R20, desc[UR4][R6.64+0x8] ;  /* 0x0000080406147981 */ /* 0x0000a2000c1e9900 */
[----:B------:R-:W1:Y:S01]  /*1750*/  F2I.FLOOR.NTZ R5, R27 ;  /* 0x0000001b00057305 */ /* 0x000e620000207100 */
[----:B------:R-:W-:Y:S01]  /*1760*/  FMUL R33, R26, R33 ;  /* 0x000000211a217220 */ /* 0x000fe20000400000 */
[----:B-1----:R-:W-:-:S05]  /*1770*/  VIMNMX.RELU R16, PT, PT, R5, R10, PT ;  /* 0x0000000a05107248 */ /* 0x002fca0003fe1100 */
[----:B------:R-:W-:Y:S02]  /*1780*/  IMAD R29, R16, UR6, R36 ;  /* 0x00000006101d7c24 */ /* 0x000fe4000f8e0224 */
[----:B---3--:R-:W-:-:S03]  /*1790*/  FFMA R17, R33, R28, R17 ;  /* 0x0000001c21117223 */ /* 0x008fc60000000011 */
[----:B------:R-:W-:Y:S01]  /*17a0*/  SHF.L.U32 R29, R29, 0x2, RZ ;  /* 0x000000021d1d7819 */ /* 0x000fe200000006ff */
[----:B------:R-:W-:Y:S02]  /*17b0*/  IMAD R28, R16, UR6, R35 ;  /* 0x00000006101c7c24 */ /* 0x000fe4000f8e0223 */
[----:B----4-:R-:W-:Y:S02]  /*17c0*/  FFMA R4, R33, R4, R30 ;  /* 0x0000000421047223 */ /* 0x010fe4000000001e */
[----:B0-----:R-:W-:-:S04]  /*17d0*/  IMAD.WIDE R6, R29, 0x4, R18 ;  /* 0x000000041d067825 */ /* 0x001fc800078e0212 */
[----:B-----5:R-:W-:Y:S02]  /*17e0*/  FFMA R30, R33, R34, R37 ;  /* 0x00000022211e7223 */ /* 0x020fe40000000025 */
[----:B------:R-:W3:Y:S04]  /*17f0*/  LDG.E.CONSTANT R34, desc[UR4][R6.64] ;  /* 0x0000000406227981 */ /* 0x000ee8000c1e9900 */
[----:B------:R-:W4:Y:S04]  /*1800*/  LDG.E.CONSTANT R29, desc[UR4][R6.64+0x4] ;  /* 0x00000404061d7981 */ /* 0x000f28000c1e9900 */
[----:B------:R-:W5:Y:S01]  /*1810*/  LDG.E.CONSTANT R16, desc[UR4][R6.64+0xc] ;  /* 0x00000c0406107981 */ /* 0x000f62000c1e9900 */
[----:B------:R-:W-:-:S04]  /*1820*/  FFMA R4, R4, 0.21875, R23 ;  /* 0x3e60000004047823 */ /* 0x000fc80000000017 */
[----:B------:R-:W-:Y:S01]  /*1830*/  FFMA R11, R11, 0.2734375, R4 ;  /* 0x3e8c00000b0b7823 */ /* 0x000fe20000000004 */
[----:B------:R-:W-:Y:S01]  /*1840*/  FFMA R15, R30, 0.21875, R15 ;  /* 0x3e6000001e0f7823 */ /* 0x000fe2000000000f */
[----:B------:R-:W-:-:S05]  /*1850*/  I2FP.F32.S32 R30, R5 ;  /* 0x00000005001e7245 */ /* 0x000fca0000201400 */
[----:B------:R-:W-:Y:S01]  /*1860*/  FADD R27, R27, -R30 ;  /* 0x8000001e1b1b7221 */ /* 0x000fe20000000000 */
[----:B--2---:R-:W-:Y:S01]  /*1870*/  FFMA R13, R33, R20, R13 ;  /* 0x00000014210d7223 */ /* 0x004fe2000000000d */
[----:B------:R-:W-:Y:S01]  /*1880*/  SHF.L.U32 R33, R28, 0x2, RZ ;  /* 0x000000021c217819 */ /* 0x000fe200000006ff */
[----:B------:R0:W2:Y:S04]  /*1890*/  LDG.E.CONSTANT R20, desc[UR4][R6.64+0x8] ;  /* 0x0000080406147981 */ /* 0x0000a8000c1e9900 */
[----:B0-----:R-:W-:-:S05]  /*18a0*/  IMAD.WIDE R6, R33, 0x4, R18 ;  /* 0x0000000421067825 */ /* 0x001fca00078e0212 */
[----:B------:R-:W5:Y:S04]  /*18b0*/  LDG.E.CONSTANT R28, desc[UR4][R6.64+0x4] ;  /* 0x00000404061c7981 */ /* 0x000f68000c1e9900 */
[----:B------:R-:W5:Y:S04]  /*18c0*/  LDG.E.CONSTANT R4, desc[UR4][R6.64] ;  /* 0x0000000406047981 */ /* 0x000f68000c1e9900 */
[----:B------:R-:W5:Y:S01]  /*18d0*/  LDG.E.CONSTANT R30, desc[UR4][R6.64+0x8] ;  /* 0x00000804061e7981 */ /* 0x000f62000c1e9900 */
[----:B------:R-:W-:-:S04]  /*18e0*/  FADD R23, -R27, 1 ;  /* 0x3f8000001b177421 */ /* 0x000fc80000000100 */
[C---:B------:R-:W-:Y:S01]  /*18f0*/  FMUL R37, R26.reuse, R23 ;  /* 0x000000171a257220 */ /* 0x040fe20000400000 */
[----:B------:R-:W5:Y:S03]  /*1900*/  LDG.E.CONSTANT R7, desc[UR4][R6.64+0xc] ;  /* 0x00000c0406077981 */ /* 0x000f66000c1e9900 */
[C---:B----4-:R-:W-:Y:S01]  /*1910*/  FMUL R29, R37.reuse, R29 ;  /* 0x0000001d251d7220 */ /* 0x050fe20000400000 */
[C---:B---3--:R-:W-:Y:S01]  /*1920*/  FMUL R34, R37.reuse, R34 ;  /* 0x0000002225227220 */ /* 0x048fe20000400000 */
[----:B--2---:R-:W-:Y:S01]  /*1930*/  FMUL R33, R37, R20 ;  /* 0x0000001425217220 */ /* 0x004fe20000400000 */
[----:B------:R-:W-:-:S04]  /*1940*/  FADD R20, -R26, 1 ;  /* 0x3f8000001a147421 */ /* 0x000fc80000000100 */
[----:B------:R-:W-:-:S04]  /*1950*/  FMUL R23, R20, R23 ;  /* 0x0000001714177220 */ /* 0x000fc80000400000 */
[----:B-----5:R-:W-:Y:S01]  /*1960*/  FFMA R28, R23, R28, R29 ;  /* 0x0000001c171c7223 */ /* 0x020fe2000000001d */
        /* <DEDUP_REMOVED lines=8> */
[----:B------:R-:W-:-:S03]  /*19f0*/  FMUL R16, R37, R16 ;  /* 0x0000001025107220 */ /* 0x000fc60000400000 */
[----:B------:R-:W4:Y:S01]  /*1a00*/  LDG.E.CONSTANT R37, desc[UR4][R4.64+0xc] ;  /* 0x00000c0404257981 */ /* 0x000f22000c1e9900 */
[----:B------:R-:W-:Y:S01]  /*1a10*/  FFMA R16, R23, R7, R16 ;  /* 0x0000000717107223 */ /* 0x000fe20000000010 */
[----:B------:R-:W-:Y:S01]  /*1a20*/  FMUL R23, R20, R27 ;  /* 0x0000001b14177220 */ /* 0x000fe20000400000 */
[----:B------:R-:W-:-:S05]  /*1a30*/  IMAD R29, R29, UR6, R36 ;  /* 0x000000061d1d7c24 */ /* 0x000fca000f8e0224 */
[----:B------:R-:W-:Y:S01]  /*1a40*/  SHF.L.U32 R7, R29, 0x2, RZ ;  /* 0x000000021d077819 */ /* 0x000fe200000006ff */
[C---:B--2---:R-:W-:Y:S02]  /*1a50*/  FFMA R20, R23.reuse, R33, R34 ;  /* 0x0000002117147223 */ /* 0x044fe40000000022 */
[----:B------:R-:W2:Y:S01]  /*1a60*/  LDG.E.CONSTANT R33, desc[UR4][R4.64+0x8] ;  /* 0x0000080404217981 */ /* 0x000ea2000c1e9900 */
[----:B---3--:R-:W-:Y:S01]  /*1a70*/  FFMA R28, R23, R6, R28 ;  /* 0x00000006171c7223 */ /* 0x008fe2000000001c */
[----:B------:R-:W-:-:S05]  /*1a80*/  IMAD.WIDE R6, R7, 0x4, R18 ;  /* 0x0000000407067825 */ /* 0x000fca00078e0212 */
[----:B------:R-:W3:Y:S01]  /*1a90*/  LDG.E.CONSTANT R29, desc[UR4][R6.64+0x4] ;  /* 0x00000404061d7981 */ /* 0x000ee2000c1e9900 */
[----:B----4-:R-:W-:-:S03]  /*1aa0*/  FFMA R16, R23, R37, R16 ;  /* 0x0000002517107223 */ /* 0x010fc60000000010 */
[----:B------:R-:W4:Y:S04]  /*1ab0*/  LDG.E.CONSTANT R37, desc[UR4][R6.64+0x8] ;  /* 0x0000080406257981 */ /* 0x000f28000c1e9900 */
[----:B------:R-:W5:Y:S01]  /*1ac0*/  LDG.E.CONSTANT R4, desc[UR4][R6.64+0xc] ;  /* 0x00000c0406047981 */ /* 0x000f62000c1e9900 */
[----:B--2---:R-:W-:-:S03]  /*1ad0*/  FFMA R30, R23, R33, R30 ;  /* 0x00000021171e7223 */ /* 0x004fc6000000001e */
[----:B------:R0:W2:Y:S01]  /*1ae0*/  LDG.E.CONSTANT R33, desc[UR4][R6.64] ;  /* 0x0000000406217981 */ /* 0x0000a2000c1e9900 */
[----:B------:R-:W-:-:S04]  /*1af0*/  FFMA.SAT R23, R2, R21, R31 ;  /* 0x0000001502177223 */ /* 0x000fc8000000201f */
[----:B------:R-:W-:-:S04]  /*1b00*/  FFMA R23, R8, R23, -0.5 ;  /* 0xbf00000008177423 */ /* 0x000fc80000000017 */
[----:B------:R-:W1:Y:S01]  /*1b10*/  F2I.FLOOR.NTZ R5, R23 ;  /* 0x0000001700057305 */ /* 0x000e620000207100 */
[----:B------:R-:W-:-:S04]  /*1b20*/  FMUL R2, R26, R27 ;  /* 0x0000001b1a027220 */ /* 0x000fc80000400000 */
[----:B---3--:R-:W-:Y:S01]  /*1b30*/  FFMA R34, R2, R29, R28 ;  /* 0x0000001d02227223 */ /* 0x008fe2000000001c */
[----:B-1----:R-:W-:-:S05]  /*1b40*/  VIMNMX.RELU R27, PT, PT, R5, R10, PT ;  /* 0x0000000a051b7248 */ /* 0x002fca0003fe1100 */
[----:B------:R-:W-:-:S05]  /*1b50*/  IMAD R28, R27, UR6, R36 ;  /* 0x000000061b1c7c24 */ /* 0x000fca000f8e0224 */
[----:B------:R-:W-:Y:S01]  /*1b60*/  SHF.L.U32 R29, R28, 0x2, RZ ;  /* 0x000000021c1d7819 */ /* 0x000fe200000006ff */
[----:B------:R-:W-:-:S04]  /*1b70*/  IMAD R27, R27, UR6, R35 ;  /* 0x000000061b1b7c24 */ /* 0x000fc8000f8e0223 */
[----:B0-----:R-:W-:Y:S01]  /*1b80*/  IMAD.WIDE R6, R29, 0x4, R18 ;  /* 0x000000041d067825 */ /* 0x001fe200078e0212 */
[----:B------:R-:W-:-:S04]  /*1b90*/  SHF.L.U32 R27, R27, 0x2, RZ ;  /* 0x000000021b1b7819 */ /* 0x000fc800000006ff */
[----:B------:R-:W3:Y:S04]  /*1ba0*/  LDG.E.CONSTANT R29, desc[UR4][R6.64] ;  /* 0x00000004061d7981 */ /* 0x000ee8000c1e9900 */
[----:B------:R-:W3:Y:S01]  /*1bb0*/  LDG.E.CONSTANT R28, desc[UR4][R6.64+0xc] ;  /* 0x00000c04061c7981 */ /* 0x000ee2000c1e9900 */
[----:B------:R-:W-:Y:S01]  /*1bc0*/  FFMA R13, R13, 0.21875, R12 ;  /* 0x3e6000000d0d7823 */ /* 0x000fe2000000000c */
[C---:B--2---:R-:W-:Y:S01]  /*1bd0*/  FFMA R20, R2.reuse, R33, R20 ;  /* 0x0000002102147223 */ /* 0x044fe20000000014 */
[C---:B----4-:R-:W-:Y:S02]  /*1be0*/  FFMA R33, R2.reuse, R37, R30 ;  /* 0x0000002502217223 */ /* 0x050fe4000000001e */
[----:B------:R-:W2:Y:S01]  /*1bf0*/  LDG.E.CONSTANT R30, desc[UR4][R6.64+0x4] ;  /* 0x00000404061e7981 */ /* 0x000ea2000c1e9900 */
[----:B-----5:R-:W-:-:S03]  /*1c00*/  FFMA R2, R2, R4, R16 ;  /* 0x0000000402027223 */ /* 0x020fc60000000010 */
[----:B------:R0:W4:Y:S02]  /*1c10*/  LDG.E.CONSTANT R16, desc[UR4][R6.64+0x8] ;  /* 0x0000080406107981 */ /* 0x000124000c1e9900 */
[----:B0-----:R-:W-:-:S05]  /*1c20*/  IMAD.WIDE R6, R27, 0x4, R18 ;  /* 0x000000041b067825 */ /* 0x001fca00078e0212 */
[----:B------:R-:W5:Y:S01]  /*1c30*/  LDG.E.CONSTANT R12, desc[UR4][R6.64+0x4] ;  /* 0x00000404060c7981 */ /* 0x000f62000c1e9900 */
[----:B------:R-:W-:-:S03]  /*1c40*/  I2FP.F32.S32 R4, R5 ;  /* 0x0000000500047245 */ /* 0x000fc60000201400 */
[----:B------:R-:W5:Y:S02]  /*1c50*/  LDG.E.CONSTANT R27, desc[UR4][R6.64] ;  /* 0x00000004061b7981 */ /* 0x000f64000c1e9900 */
[----:B------:R-:W-:Y:S02]  /*1c60*/  FADD R23, R23, -R4 ;  /* 0x8000000417177221 */ /* 0x000fe40000000000 */
[----:B------:R-:W5:Y:S04]  /*1c70*/  LDG.E.CONSTANT R4, desc[UR4][R6.64+0x8] ;  /* 0x0000080406047981 */ /* 0x000f68000c1e9900 */
[----:B------:R-:W5:Y:S01]  /*1c80*/  LDG.E.CONSTANT R6, desc[UR4][R6.64+0xc] ;  /* 0x00000c0406067981 */ /* 0x000f62000c1e9900 */
[----:B------:R-:W-:Y:S01]  /*1c90*/  FFMA R25, R25, 0.2734375, R15 ;  /* 0x3e8c000019197823 */ /* 0x000fe2000000000f */
[----:B------:R-:W-:Y:S01]  /*1ca0*/  FADD R15, -R23, 1 ;  /* 0x3f800000170f7421 */ /* 0x000fe20000000100 */
[----:B------:R-:W-:-:S03]  /*1cb0*/  FFMA R24, R24, 0.2734375, R13 ;  /* 0x3e8c000018187823 */ /* 0x000fc6000000000d */
[----:B------:R-:W-:-:S04]  /*1cc0*/  FMUL R37, R26, R15 ;  /* 0x0000000f1a257220 */ /* 0x000fc80000400000 */
[C---:B---3--:R-:W-:Y:S01]  /*1cd0*/  FMUL R29, R37.reuse, R29 ;  /* 0x0000001d251d7220 */ /* 0x048fe20000400000 */
[C---:B------:R-:W-:Y:S01]  /*1ce0*/  FMUL R28, R37.reuse, R28 ;  /* 0x0000001c251c7220 */ /* 0x040fe20000400000 */
[----:B--2---:R-:W-:Y:S01]  /*1cf0*/  FMUL R13, R37, R30 ;  /* 0x0000001e250d7220 */ /* 0x004fe20000400000 */
[----:B------:R-:W-:-:S04]  /*1d00*/  FADD R30, -R26, 1 ;  /* 0x3f8000001a1e7421 */ /* 0x000fc80000000100 */
[----:B------:R-:W-:Y:S01]  /*1d10*/  FMUL R15, R30, R15 ;  /* 0x0000000f1e0f7220 */ /* 0x000fe20000400000 */
[----:B----4-:R-:W-:-:S03]  /*1d20*/  FMUL R16, R37, R16 ;  /* 0x0000001025107220 */ /* 0x010fc60000400000 */
[----:B-----5:R-:W-:Y:S01]  /*1d30*/  FFMA R13, R15, R12, R13 ;  /* 0x0000000c0f0d7223 */ /* 0x020fe2000000000d */
[----:B------:R-:W-:-:S05]  /*1d40*/  VIADDMNMX.RELU R12, R5, 0x1, R10, PT ;  /* 0x00000001050c7846 */ /* 0x000fca000380110a */
[----:B------:R-:W-:Y:S02]  /*1d50*/  IMAD R5, R12, UR6, R35 ;  /* 0x000000060c057c24 */ /* 0x000fe4000f8e0223 */
[----:B------:R-:W-:-:S03]  /*1d60*/  FFMA R27, R15, R27, R29 ;  /* 0x0000001b0f1b7223 */ /* 0x000fc6000000001d */
[----:B------:R-:W-:Y:S01]  /*1d70*/  SHF.L.U32 R5, R5, 0x2, RZ ;  /* 0x0000000205057819 */ /* 0x000fe200000006ff */
[----:B------:R-:W-:-:S04]  /*1d80*/  FFMA R29, R15, R4, R16 ;  /* 0x000000040f1d7223 */ /* 0x000fc80000000010 */
[----:B------:R-:W-:-:S05]  /*1d90*/  IMAD.WIDE R4, R5, 0x4, R18 ;  /* 0x0000000405047825 */ /* 0x000fca00078e0212 */
[----:B------:R-:W2:Y:S01]  /*1da0*/  LDG.E.CONSTANT R16, desc[UR4][R4.64+0x4] ;  /* 0x0000040404107981 */ /* 0x000ea2000c1e9900 */
[----:B------:R-:W-:-:S03]  /*1db0*/  FFMA R15, R15, R6, R28 ;  /* 0x000000060f0f7223 */ /* 0x000fc6000000001c */
[----:B------:R-:W3:Y:S04]  /*1dc0*/  LDG.E.CONSTANT R37, desc[UR4][R4.64] ;  /* 0x0000000404257981 */ /* 0x000ee8000c1e9900 */
[----:B------:R-:W4:Y:S04]  /*1dd0*/  LDG.E.CONSTANT R6, desc[UR4][R4.64+0x8] ;  /* 0x0000080404067981 */ /* 0x000f28000c1e9900 */
[----:B------:R-:W5:Y:S01]  /*1de0*/  LDG.E.CONSTANT R7, desc[UR4][R4.64+0xc] ;  /* 0x00000c0404077981 */ /* 0x000f62000c1e9900 */
[----:B------:R-:W-:Y:S01]  /*1df0*/  FMUL R28, R30, R23 ;  /* 0x000000171e1c7220 */ /* 0x000fe20000400000 */
[----:B------:R-:W-:-:S03]  /*1e00*/  IMAD R12, R12, UR6, R36 ;  /* 0x000000060c0c7c24 */ /* 0x000fc6000f8e0224 */
[----:B--2---:R-:W-:Y:S02]  /*1e10*/  FFMA R16, R28, R16, R13 ;  /* 0x000000101c107223 */ /* 0x004fe4000000000d */
[----:B------:R-:W-:-:S05]  /*1e20*/  SHF.L.U32 R13, R12, 0x2, RZ ;  /* 0x000000020c0d7819 */ /* 0x000fca00000006ff */
[----:B------:R-:W-:-:S04]  /*1e30*/  IMAD.WIDE R12, R13, 0x4, R18 ;  /* 0x000000040d0c7825 */ /* 0x000fc800078e0212 */
[C---:B---3--:R-:W-:Y:S01]  /*1e40*/  FFMA R27, R28.reuse, R37, R27 ;  /* 0x000000251c1b7223 */ /* 0x048fe2000000001b */
[C---:B----4-:R-:W-:Y:S01]  /*1e50*/  FFMA R6, R28.reuse, R6, R29 ;  /* 0x000000061c067223 */ /* 0x050fe2000000001d */
[----:B------:R-:W2:Y:S01]  /*1e60*/  LDG.E.CONSTANT R4, desc[UR4][R12.64] ;  /* 0x000000040c047981 */ /* 0x000ea2000c1e9900 */
[----:B-----5:R-:W-:-:S03]  /*1e70*/  FFMA R7, R28, R7, R15 ;  /* 0x000000071c077223 */ /* 0x020fc6000000000f */
[----:B------:R-:W3:Y:S04]  /*1e80*/  LDG.E.CONSTANT R28, desc[UR4][R12.64+0x4] ;  /* 0x000004040c1c7981 */ /* 0x000ee8000c1e9900 */
[----:B------:R-:W4:Y:S04]  /*1e90*/  LDG.E.CONSTANT R29, desc[UR4][R12.64+0x8] ;  /* 0x000008040c1d7981 */ /* 0x000f28000c1e9900 */
[----:B------:R0:W5:Y:S01]  /*1ea0*/  LDG.E.CONSTANT R12, desc[UR4][R12.64+0xc] ;  /* 0x00000c040c0c7981 */ /* 0x000162000c1e9900 */
[----:B------:R-:W-:-:S04]  /*1eb0*/  FFMA.SAT R37, R22, R21, R31 ;  /* 0x0000001516257223 */ /* 0x000fc8000000201f */
[----:B------:R-:W-:-:S04]  /*1ec0*/  FFMA R37, R8, R37, -0.5 ;  /* 0xbf00000008257423 */ /* 0x000fc80000000025 */
[----:B------:R-:W1:Y:S01]  /*1ed0*/  F2I.FLOOR.NTZ R15, R37 ;  /* 0x00000025000f7305 */ /* 0x000e620000207100 */
[----:B------:R-:W-:Y:S01]  /*1ee0*/  FMUL R23, R26, R23 ;  /* 0x000000171a177220 */ /* 0x000fe20000400000 */
[----:B------:R-:W-:Y:S01]  /*1ef0*/  FFMA R11, R20, 0.21875, R11 ;  /* 0x3e600000140b7823 */ /* 0x000fe2000000000b */
[----:B-1----:R-:W-:-:S05]  /*1f00*/  I2FP.F32.S32 R20, R15 ;  /* 0x0000000f00147245 */ /* 0x002fca0000201400 */
[----:B------:R-:W-:Y:S01]  /*1f10*/  FADD R37, R37, -R20 ;  /* 0x8000001425257221 */ /* 0x000fe20000000000 */
[----:B---3--:R-:W-:Y:S01]  /*1f20*/  FFMA R5, R23, R28, R16 ;  /* 0x0000001c17057223 */ /* 0x008fe20000000010 */
[----:B------:R-:W-:Y:S01]  /*1f30*/  VIMNMX.RELU R16, PT, PT, R15, R10, PT ;  /* 0x0000000a0f107248 */ /* 0x000fe20003fe1100 */
[----:B--2---:R-:W-:-:S04]  /*1f40*/  FFMA R4, R23, R4, R27 ;  /* 0x0000000417047223 */ /* 0x004fc8000000001b */
[C---:B------:R-:W-:Y:S02]  /*1f50*/  IMAD R22, R16.reuse, UR6, R36 ;  /* 0x0000000610167c24 */ /* 0x040fe4000f8e0224 */
[----:B0-----:R-:W-:-:S03]  /*1f60*/  IMAD R13, R16, UR6, R35 ;  /* 0x00000006100d7c24 */ /* 0x001fc6000f8e0223 */
[----:B------:R-:W-:Y:S01]  /*1f70*/  SHF.L.U32 R27, R22, 0x2, RZ ;  /* 0x00000002161b7819 */ /* 0x000fe200000006ff */
[----:B----4-:R-:W-:Y:S01]  /*1f80*/  FFMA R6, R23, R29, R6 ;  /* 0x0000001d17067223 */ /* 0x010fe20000000006 */
[----:B------:R-:W-:Y:S01]  /*1f90*/  SHF.L.U32 R13, R13, 0x2, RZ ;  /* 0x000000020d0d7819 */ /* 0x000fe200000006ff */
[----:B-----5:R-:W-:Y:S01]  /*1fa0*/  FFMA R7, R23, R12, R7 ;  /* 0x0000000c17077223 */ /* 0x020fe20000000007 */
[----:B------:R-:W-:Y:S01]  /*1fb0*/  FFMA R12, R17, 0.21875, R14 ;  /* 0x3e600000110c7823 */ /* 0x000fe2000000000e */
[----:B------:R-:W-:-:S04]  /*1fc0*/  IMAD.WIDE R22, R27, 0x4, R18 ;  /* 0x000000041b167825 */ /* 0x000fc800078e0212 */
[----:B------:R-:W-:Y:S01]  /*1fd0*/  FFMA R9, R9, 0.2734375, R12 ;  /* 0x3e8c000009097823 */ /* 0x000fe2000000000c */
[----:B------:R-:W-:Y:S01]  /*1fe0*/  IMAD.WIDE R12, R13, 0x4, R18 ;  /* 0x000000040d0c7825 */ /* 0x000fe200078e0212 */
[----:B------:R-:W2:Y:S04]  /*1ff0*/  LDG.E.CONSTANT R17, desc[UR4][R22.64+0x4] ;  /* 0x0000040416117981 */ /* 0x000ea8000c1e9900 */
[----:B------:R-:W3:Y:S04]  /*2000*/  LDG.E.CONSTANT R20, desc[UR4][R12.64+0x4] ;  /* 0x000004040c147981 */ /* 0x000ee8000c1e9900 */
[----:B------:R-:W4:Y:S04]  /*2010*/  LDG.E.CONSTANT R27, desc[UR4][R22.64] ;  /* 0x00000004161b7981 */ /* 0x000f28000c1e9900 */
[----:B------:R-:W5:Y:S04]  /*2020*/  LDG.E.CONSTANT R16, desc[UR4][R22.64+0x8] ;  /* 0x0000080416107981 */ /* 0x000f68000c1e9900 */
[----:B------:R0:W5:Y:S04]  /*2030*/  LDG.E.CONSTANT R14, desc[UR4][R22.64+0xc] ;  /* 0x00000c04160e7981 */ /* 0x000168000c1e9900 */
[----:B------:R-:W5:Y:S04]  /*2040*/  LDG.E.CONSTANT R28, desc[UR4][R12.64] ;  /* 0x000000040c1c7981 */ /* 0x000f68000c1e9900 */
[----:B------:R-:W5:Y:S01]  /*2050*/  LDG.E.CONSTANT R22, desc[UR4][R12.64+0x8] ;  /* 0x000008040c167981 */ /* 0x000f62000c1e9900 */
[----:B0-----:R-:W-:-:S04]  /*2060*/  FADD R23, -R37, 1 ;  /* 0x3f80000025177421 */ /* 0x001fc80000000100 */
[-C--:B------:R-:W-:Y:S01]  /*2070*/  FMUL R29, R26, R23.reuse ;  /* 0x000000171a1d7220 */ /* 0x080fe20000400000 */
[----:B------:R-:W-:Y:S01]  /*2080*/  FMUL R23, R30, R23 ;  /* 0x000000171e177220 */ /* 0x000fe20000400000 */
[----:B------:R-:W-:Y:S01]  /*2090*/  VIADDMNMX.RELU R15, R15, 0x1, R10, PT ;  /* 0x000000010f0f7846 */ /* 0x000fe2000380110a */
[----:B------:R-:W5:Y:S01]  /*20a0*/  LDG.E.CONSTANT R13, desc[UR4][R12.64+0xc] ;  /* 0x00000c040c0d7981 */ /* 0x000f62000c1e9900 */
[----:B--2---:R-:W-:-:S04]  /*20b0*/  FMUL R17, R29, R17 ;  /* 0x000000111d117220 */ /* 0x004fc80000400000 */
[----:B---3--:R-:W-:Y:S01]  /*20c0*/  FFMA R17, R23, R20, R17 ;  /* 0x0000001417117223 */ /* 0x008fe20000000011 */
[----:B------:R-:W-:Y:S02]  /*20d0*/  IMAD R20, R15, UR6, R35 ;  /* 0x000000060f147c24 */ /* 0x000fe4000f8e0223 */
[C---:B----4-:R-:W-:Y:S01]  /*20e0*/  FMUL R27, R29.reuse, R27 ;  /* 0x0000001b1d1b7220 */ /* 0x050fe20000400000 */
[C---:B-----5:R-:W-:Y:S01]  /*20f0*/  FMUL R16, R29.reuse, R16 ;  /* 0x000000101d107220 */ /* 0x060fe20000400000 */
[----:B------:R-:W-:Y:S01]  /*2100*/  FMUL R14, R29, R14 ;  /* 0x0000000e1d0e7220 */ /* 0x000fe20000400000 */
[----:B------:R-:W-:Y:S01]  /*2110*/  SHF.L.U32 R29, R20, 0x2, RZ ;  /* 0x00000002141d7819 */ /* 0x000fe200000006ff */
[----:B------:R-:W-:-:S04]  /*2120*/  FFMA R27, R23, R28, R27 ;  /* 0x0000001c171b7223 */ /* 0x000fc8000000001b */
[----:B------:R-:W-:-:S04]  /*2130*/  IMAD.WIDE R28, R29, 0x4, R18 ;  /* 0x000000041d1c7825 */ /* 0x000fc800078e0212 */
[C---:B------:R-:W-:Y:S01]  /*2140*/  FFMA R22, R23.reuse, R22, R16 ;  /* 0x0000001617167223 */ /* 0x040fe20000000010 */
[----:B------:R-:W2:Y:S04]  /*2150*/  LDG.E.CONSTANT R12, desc[UR4][R28.64] ;  /* 0x000000041c0c7981 */ /* 0x000ea8000c1e9900 */
[----:B------:R-:W3:Y:S01]  /*2160*/  LDG.E.CONSTANT R16, desc[UR4][R28.64+0x4] ;  /* 0x000004041c107981 */ /* 0x000ee2000c1e9900 */
[----:B------:R-:W-:Y:S01]  /*2170*/  FMUL R20, R30, R37 ;  /* 0x000000251e147220 */ /* 0x000fe20000400000 */
[----:B------:R-:W-:Y:S01]  /*2180*/  FFMA R23, R23, R13, R14 ;  /* 0x0000000d17177223 */ /* 0x000fe2000000000e */
[----:B------:R-:W-:Y:S02]  /*2190*/  IMAD R15, R15, UR6, R36 ;  /* 0x000000060f0f7c24 */ /* 0x000fe4000f8e0224 */
[----:B--2---:R-:W-:-:S02]  /*21a0*/  FFMA R14, R20, R12, R27 ;  /* 0x0000000c140e7223 */ /* 0x004fc4000000001b */
[----:B------:R-:W2:Y:S01]  /*21b0*/  LDG.E.CONSTANT R27, desc[UR4][R28.64+0x8] ;  /* 0x000008041c1b7981 */ /* 0x000ea2000c1e9900 */
[----:B---3--:R-:W-:-:S03]  /*21c0*/  FFMA R16, R20, R16, R17 ;  /* 0x0000001014107223 */ /* 0x008fc60000000011 */
[----:B------:R0:W3:Y:S01]  /*21d0*/  LDG.E.CONSTANT R17, desc[UR4][R28.64+0xc] ;  /* 0x00000c041c117981 */ /* 0x0000e2000c1e9900 */
[----:B------:R-:W-:-:S05]  /*21e0*/  SHF.L.U32 R13, R15, 0x2, RZ ;  /* 0x000000020f0d7819 */ /* 0x000fca00000006ff */
[----:B------:R-:W-:-:S05]  /*21f0*/  IMAD.WIDE R12, R13, 0x4, R18 ;  /* 0x000000040d0c7825 */ /* 0x000fca00078e0212 */
[----:B------:R-:W4:Y:S01]  /*2200*/  LDG.E.CONSTANT R15, desc[UR4][R12.64+0x4] ;  /* 0x000004040c0f7981 */ /* 0x000f22000c1e9900 */
[----:B------:R-:W-:-:S04]  /*2210*/  FFMA.SAT R21, R32, R21, R31 ;  /* 0x0000001520157223 */ /* 0x000fc8000000201f */
[----:B------:R-:W-:-:S04]  /*2220*/  FFMA R31, R8, R21, -0.5 ;  /* 0xbf000000081f7423 */ /* 0x000fc80000000015 */
[----:B0-----:R-:W0:Y:S01]  /*2230*/  F2I.FLOOR.NTZ R29, R31 ;  /* 0x0000001f001d7305 */ /* 0x001e220000207100 */
[C---:B--2---:R-:W-:Y:S02]  /*2240*/  FFMA R22, R20.reuse, R27, R22 ;  /* 0x0000001b14167223 */ /* 0x044fe40000000016 */
[----:B------:R-:W2:Y:S01]  /*2250*/  LDG.E.CONSTANT R27, desc[UR4][R12.64+0x8] ;  /* 0x000008040c1b7981 */ /* 0x000ea2000c1e9900 */
[----:B---3--:R-:W-:-:S03]  /*2260*/  FFMA R23, R20, R17, R23 ;  /* 0x0000001114177223 */ /* 0x008fc60000000017 */
[----:B------:R-:W3:Y:S04]  /*2270*/  LDG.E.CONSTANT R17, desc[UR4][R12.64] ;  /* 0x000000040c117981 */ /* 0x000ee8000c1e9900 */
[----:B------:R1:W5:Y:S01]  /*2280*/  LDG.E.CONSTANT R20, desc[UR4][R12.64+0xc] ;  /* 0x00000c040c147981 */ /* 0x000362000c1e9900 */
[----:B0-----:R-:W-:-:S05]  /*2290*/  I2FP.F32.S32 R8, R29 ;  /* 0x0000001d00087245 */ /* 0x001fca0000201400 */
[----:B------:R-:W-:Y:S01]  /*22a0*/  FADD R32, R31, -R8 ;  /* 0x800000081f207221 */ /* 0x000fe20000000000 */
[----:B------:R-:W-:-:S03]  /*22b0*/  VIMNMX.RELU R28, PT, PT, R29, R10, PT ;  /* 0x0000000a1d1c7248 */ /* 0x000fc60003fe1100 */
[----:B------:R-:W-:Y:S01]  /*22c0*/  FADD R31, -R32, 1 ;  /* 0x3f800000201f7421 */ /* 0x000fe20000000100 */
[----:B------:R-:W-:Y:S01]  /*22d0*/  VIADDMNMX.RELU R29, R29, 0x1, R10, PT ;  /* 0x000000011d1d7846 */ /* 0x000fe2000380110a */
[C---:B------:R-:W-:Y:S01]  /*22e0*/  FMUL R21, R26.reuse, R37 ;  /* 0x000000251a157220 */ /* 0x040fe20000400000 */
[C---:B------:R-:W-:Y:S01]  /*22f0*/  FMUL R10, R26.reuse, R32 ;  /* 0x000000201a0a7220 */ /* 0x040fe20000400000 */
[-C--:B-1----:R-:W-:Y:S01]  /*2300*/  FMUL R13, R26, R31.reuse ;  /* 0x0000001f1a0d7220 */ /* 0x082fe20000400000 */
[----:B------:R-:W-:Y:S02]  /*2310*/  IMAD R26, R28, UR6, R36 ;  /* 0x000000061c1a7c24 */ /* 0x000fe4000f8e0224 */
[----:B------:R-:W-:Y:S01]  /*2320*/  FMUL R12, R30, R31 ;  /* 0x0000001f1e0c7220 */ /* 0x000fe20000400000 */
[--C-:B------:R-:W-:Y:S02]  /*2330*/  IMAD R28, R28, UR6, R35.reuse ;  /* 0x000000061c1c7c24 */ /* 0x100fe4000f8e0223 */
[----:B------:R-:W-:Y:S01]  /*2340*/  SHF.L.U32 R31, R26, 0x2, RZ ;  /* 0x000000021a1f7819 */ /* 0x000fe200000006ff */
[----:B------:R-:W-:-:S02]  /*2350*/  IMAD R35, R29, UR6, R35 ;  /* 0x000000061d237c24 */ /* 0x000fc4000f8e0223 */
[----:B----4-:R-:W-:Y:S01]  /*2360*/  FFMA R15, R21, R15, R16 ;  /* 0x0000000f150f7223 */ /* 0x010fe20000000010 */
[----:B------:R-:W-:Y:S01]  /*2370*/  IMAD R36, R29, UR6, R36 ;  /* 0x000000061d247c24 */ /* 0x000fe2000f8e0224 */
[----:B------:R-:W-:Y:S01]  /*2380*/  SHF.L.U32 R29, R28, 0x2, RZ ;  /* 0x000000021c1d7819 */ /* 0x000fe200000006ff */
[----:B------:R-:W-:Y:S01]  /*2390*/  FFMA R34, R34, 0.21875, R25 ;  /* 0x3e60000022227823 */ /* 0x000fe20000000019 */
[----:B------:R-:W-:Y:S01]  /*23a0*/  SHF.L.U32 R25, R35, 0x2, RZ ;  /* 0x0000000223197819 */ /* 0x000fe200000006ff */
[----:B------:R-:W-:Y:S01]  /*23b0*/  FMUL R8, R30, R32 ;  /* 0x000000201e087220 */ /* 0x000fe20000400000 */
[----:B------:R-:W-:Y:S01]  /*23c0*/  FFMA R33, R33, 0.21875, R24 ;  /* 0x3e60000021217823 */ /* 0x000fe20000000018 */
[----:B------:R-:W-:Y:S01]  /*23d0*/  SHF.L.U32 R35, R36, 0x2, RZ ;  /* 0x0000000224237819 */ /* 0x000fe200000006ff */
[----:B------:R-:W-:Y:S01]  /*23e0*/  FFMA R2, R2, 0.21875, R9 ;  /* 0x3e60000002027823 */ /* 0x000fe20000000009 */
[----:B------:R-:W-:Y:S01]  /*23f0*/  IMAD.WIDE R24, R25, 0x4, R18 ;  /* 0x0000000419187825 */ /* 0x000fe200078e0212 */
[----:B------:R-:W0:Y:S04]  /*2400*/  LDCU UR6, c[0x0][0x3d0] ;  /* 0x00007a00ff0677ac */ /* 0x000e280008000800 */
[----:B------:R-:W4:Y:S01]  /*2410*/  LDG.E.CONSTANT R36, desc[UR4][R24.64+0xc] ;  /* 0x00000c0418247981 */ /* 0x000f22000c1e9900 */
[C---:B--2---:R-:W-:Y:S01]  /*2420*/  FFMA R22, R21.reuse, R27, R22 ;  /* 0x0000001b15167223 */ /* 0x044fe20000000016 */
[----:B---3--:R-:W-:Y:S01]  /*2430*/  FFMA R14, R21, R17, R14 ;  /* 0x00000011150e7223 */ /* 0x008fe2000000000e */
[----:B------:R-:W-:-:S04]  /*2440*/  IMAD.WIDE R16, R31, 0x4, R18 ;  /* 0x000000041f107825 */ /* 0x000fc800078e0212 */
[----:B-----5:R-:W-:Y:S01]  /*2450*/  FFMA R23, R21, R20, R23 ;  /* 0x0000001415177223 */ /* 0x020fe20000000017 */
[--C-:B------:R-:W-:Y:S01]  /*2460*/  IMAD.WIDE R20, R29, 0x4, R18.reuse ;  /* 0x000000041d147825 */ /* 0x100fe200078e0212 */
[----:B------:R-:W2:Y:S04]  /*2470*/  LDG.E.CONSTANT R26, desc[UR4][R16.64] ;  /* 0x00000004101a7981 */ /* 0x000ea8000c1e9900 */
[----:B------:R-:W3:Y:S04]  /*2480*/  LDG.E.CONSTANT R28, desc[UR4][R16.64+0x4] ;  /* 0x00000404101c7981 */ /* 0x000ee8000c1e9900 */
[----:B------:R-:W5:Y:S01]  /*2490*/  LDG.E.CONSTANT R30, desc[UR4][R16.64+0x8] ;  /* 0x00000804101e7981 */ /* 0x000f62000c1e9900 */
[----:B------:R-:W-:-:S03]  /*24a0*/  IMAD.WIDE R18, R35, 0x4, R18 ;  /* 0x0000000423127825 */ /* 0x000fc600078e0212 */
[----:B------:R-:W4:Y:S04]  /*24b0*/  LDG.E.CONSTANT R32, desc[UR4][R16.64+0xc] ;  /* 0x00000c0410207981 */ /* 0x000f28000c1e9900 */
[----:B------:R-:W4:Y:S04]  /*24c0*/  LDG.E.CONSTANT R27, desc[UR4][R20.64] ;  /* 0x00000004141b7981 */ /* 0x000f28000c1e9900 */
[----:B------:R-:W4:Y:S04]  /*24d0*/  LDG.E.CONSTANT R29, desc[UR4][R20.64+0x4] ;  /* 0x00000404141d7981 */ /* 0x000f28000c1e9900 */
[----:B------:R-:W4:Y:S04]  /*24e0*/  LDG.E.CONSTANT R31, desc[UR4][R20.64+0x8] ;  /* 0x00000804141f7981 */ /* 0x000f28000c1e9900 */
[----:B------:R1:W4:Y:S04]  /*24f0*/  LDG.E.CONSTANT R37, desc[UR4][R20.64+0xc] ;  /* 0x00000c0414257981 */ /* 0x000328000c1e9900 */
[----:B------:R-:W4:Y:S04]  /*2500*/  LDG.E.CONSTANT R16, desc[UR4][R24.64] ;  /* 0x0000000418107981 */ /* 0x000f28000c1e9900 */
[----:B------:R-:W4:Y:S04]  /*2510*/  LDG.E.CONSTANT R35, desc[UR4][R24.64+0x4] ;  /* 0x0000040418237981 */ /* 0x000f28000c1e9900 */
[----:B------:R-:W4:Y:S01]  /*2520*/  LDG.E.CONSTANT R17, desc[UR4][R24.64+0x8] ;  /* 0x0000080418117981 */ /* 0x000f22000c1e9900 */
[----:B-1----:R-:W-:-:S03]  /*2530*/  FFMA R20, R4, 0.109375, R11 ;  /* 0x3de0000004147823 */ /* 0x002fc6000000000b */
[----:B------:R-:W4:Y:S04]  /*2540*/  LDG.E.CONSTANT R21, desc[UR4][R18.64] ;  /* 0x0000000412157981 */ /* 0x000f28000c1e9900 */
[----:B------:R-:W4:Y:S04]  /*2550*/  LDG.E.CONSTANT R11, desc[UR4][R18.64+0x4] ;  /* 0x00000404120b7981 */ /* 0x000f28000c1e9900 */
[----:B------:R-:W4:Y:S04]  /*2560*/  LDG.E.CONSTANT R9, desc[UR4][R18.64+0x8] ;  /* 0x0000080412097981 */ /* 0x000f28000c1e9900 */
[----:B------:R-:W4:Y:S01]  /*2570*/  LDG.E.CONSTANT R4, desc[UR4][R18.64+0xc] ;  /* 0x00000c0412047981 */ /* 0x000f22000c1e9900 */
[----:B------:R-:W-:Y:S01]  /*2580*/  FFMA R34, R5, 0.109375, R34 ;  /* 0x3de0000005227823 */ /* 0x000fe20000000022 */
[----:B------:R-:W-:Y:S01]  /*2590*/  FFMA R33, R6, 0.109375, R33 ;  /* 0x3de0000006217823 */ /* 0x000fe20000000021 */
[----:B0-----:R-:W-:Y:S01]  /*25a0*/  UISETP.NE.AND UP0, UPT, UR6, URZ, UPT ;  /* 0x000000ff0600728c */ /* 0x001fe2000bf05270 */
[----:B------:R-:W-:Y:S01]  /*25b0*/  FFMA R2, R7, 0.109375, R2 ;  /* 0x3de0000007027823 */ /* 0x000fe20000000002 */
[----:B------:R-:W-:Y:S01]  /*25c0*/  FFMA R14, R14, 0.03125, R20 ;  /* 0x3d0000000e0e7823 */ /* 0x000fe20000000014 */
[----:B------:R-:W-:Y:S01]  /*25d0*/  FFMA R15, R15, 0.03125, R34 ;  /* 0x3d0000000f0f7823 */ /* 0x000fe20000000022 */
[----:B------:R-:W-:Y:S01]  /*25e0*/  FFMA R22, R22, 0.03125, R33 ;  /* 0x3d00000016167823 */ /* 0x000fe20000000021 */
[----:B------:R-:W-:Y:S01]  /*25f0*/  FFMA R7, R23, 0.03125, R2 ;  /* 0x3d00000017077823 */ /* 0x000fe20000000002 */
[C---:B--2---:R-:W-:Y:S01]  /*2600*/  FMUL R5, R13.reuse, R26 ;  /* 0x0000001a0d057220 */ /* 0x044fe20000400000 */
[C---:B---3--:R-:W-:Y:S01]  /*2610*/  FMUL R28, R13.reuse, R28 ;  /* 0x0000001c0d1c7220 */ /* 0x048fe20000400000 */
[C---:B-----5:R-:W-:Y:S01]  /*2620*/  FMUL R30, R13.reuse, R30 ;  /* 0x0000001e0d1e7220 */ /* 0x060fe20000400000 */
[----:B----4-:R-:W-:Y:S01]  /*2630*/  FMUL R32, R13, R32 ;  /* 0x000000200d207220 */ /* 0x010fe20000400000 */
[C---:B------:R-:W-:Y:S01]  /*2640*/  FFMA R5, R12.reuse, R27, R5 ;  /* 0x0000001b0c057223 */ /* 0x040fe20000000005 */
[C---:B------:R-:W-:Y:S01]  /*2650*/  FFMA R28, R12.reuse, R29, R28 ;  /* 0x0000001d0c1c7223 */ /* 0x040fe2000000001c */
[C---:B------:R-:W-:Y:S01]  /*2660*/  FFMA R30, R12.reuse, R31, R30 ;  /* 0x0000001f0c1e7223 */ /* 0x040fe2000000001e */
[----:B------:R-:W-:Y:S01]  /*2670*/  FFMA R37, R12, R37, R32 ;  /* 0x000000250c257223 */ /* 0x000fe20000000020 */
[----:B------:R-:W-:-:S03]  /*2680*/  FFMA R5, R8, R16, R5 ;  /* 0x0000001008057223 */ /* 0x000fc60000000005 */
[C---:B------:R-:W-:Y:S01]  /*2690*/  FFMA R37, R8.reuse, R36, R37 ;  /* 0x0000002408257223 */ /* 0x040fe20000000025 */
[C---:B------:R-:W-:Y:S01]  /*26a0*/  FFMA R28, R8.reuse, R35, R28 ;  /* 0x00000023081c7223 */ /* 0x040fe2000000001c */
[----:B------:R-:W-:Y:S01]  /*26b0*/  FFMA R30, R8, R17, R30 ;  /* 0x00000011081e7223 */ /* 0x000fe2000000001e */
[C---:B------:R-:W-:Y:S02]  /*26c0*/  FFMA R5, R10.reuse, R21, R5 ;  /* 0x000000150a057223 */ /* 0x040fe40000000005 */
[C---:B------:R-:W-:Y:S02]  /*26d0*/  FFMA R28, R10.reuse, R11, R28 ;  /* 0x0000000b0a1c7223 */ /* 0x040fe4000000001c */
[----:B------:R-:W-:Y:S01]  /*26e0*/  FFMA R5, R5, 0.00390625, R14 ;  /* 0x3b80000005057823 */ /* 0x000fe2000000000e */
[----:B------:R-:W-:Y:S01]  /*26f0*/  FFMA R9, R10, R9, R30 ;  /* 0x000000090a097223 */ /* 0x000fe2000000001e */
[----:B------:R-:W-:Y:S01]  /*2700*/  FFMA R15, R28, 0.00390625, R15 ;  /* 0x3b8000001c0f7823 */ /* 0x000fe2000000000f */
[----:B------:R-:W-:-:S02]  /*2710*/  FFMA R4, R10, R4, R37 ;  /* 0x000000040a047223 */ /* 0x000fc40000000025 */
[----:B------:R-:W-:Y:S02]  /*2720*/  FFMA R9, R9, 0.00390625, R22 ;  /* 0x3b80000009097823 */ /* 0x000fe40000000016 */
[----:B------:R-:W-:Y:S01]  /*2730*/  FFMA R7, R4, 0.00390625, R7 ;  /* 0x3b80000004077823 */ /* 0x000fe20000000007 */
[----:B------:R-:W-:Y:S02]  /*2740*/  FMNMX R4, R5, 1, PT ;  /* 0x3f80000005047809 */ /* 0x000fe40003800000 */
[----:B------:R-:W-:Y:S02]  /*2750*/  FMNMX R5, R15, 1, PT ;  /* 0x3f8000000f057809 */ /* 0x000fe40003800000 */
[----:B------:R-:W-:Y:S01]  /*2760*/  FMNMX R2, R9, 1, PT ;  /* 0x3f80000009027809 */ /* 0x000fe20003800000 */
[----:B------:R-:W-:Y:S06]  /*2770*/  BRA.U !UP0, `(.L_x_422) ;  /* 0x0000003908747547 */ /* 0x000fec000b800000 */
[----:B------:R-:W-:Y:S01]  /*2780*/  FSETP.GT.AND P0, PT, R7, 0.0010000000474974513054, PT ;  /* 0x3a83126f0700780b */ /* 0x000fe20003f04000 */
[----:B------:R-:W-:Y:S01]  /*2790*/  BSSY.RECONVERGENT B2, `(.L_x_423) ;  /* 0x0000032000027945 */ /* 0x000fe20003800200 */
[----:B------:R-:W-:Y:S01]  /*27a0*/  HFMA2 R13, -RZ, RZ, 0, 0 ;  /* 0x00000000ff0d7431 */ /* 0x000fe200000001ff */
[----:B------:R-:W-:Y:S01]  /*27b0*/  MOV R11, RZ ;  /* 0x000000ff000b7202 */ /* 0x000fe20000000f00 */
[----:B------:R-:W-:-:S09]  /*27c0*/  HFMA2 R9, -RZ, RZ, 0, 0 ;  /* 0x00000000ff097431 */ /* 0x000fd200000001ff */
[----:B------:R-:W-:Y:S05]  /*27d0*/  @!P0 BRA `(.L_x_424) ;  /* 0x0000000000b48947 */ /* 0x000fea0003800000 */
        /* <DEDUP_REMOVED lines=14> */
.L_x_426:
[----:B------:R-:W-:Y:S05]  /*28c0*/  BSYNC.RECONVERGENT B3 ;  /* 0x0000000000037941 */ /* 0x000fea0003800200 */
.L_x_425:
        /* <DEDUP_REMOVED lines=14> */
.L_x_428:
[----:B------:R-:W-:Y:S05]  /*29b0*/  BSYNC.RECONVERGENT B3 ;  /* 0x0000000000037941 */ /* 0x000fea0003800200 */
.L_x_427:
        /* <DEDUP_REMOVED lines=14> */
.L_x_429:
[----:B------:R-:W-:Y:S05]  /*2aa0*/  BSYNC.RECONVERGENT B3 ;  /* 0x0000000000037941 */ /* 0x000fea0003800200 */
.L_x_424:
[----:B------:R-:W-:Y:S05]  /*2ab0*/  BSYNC.RECONVERGENT B2 ;  /* 0x0000000000027941 */ /* 0x000fea0003800200 */
.L_x_423:
[----:B------:R-:W0:Y:S01]  /*2ac0*/  LDCU UR6, c[0x0][0x3d4] ;  /* 0x00007a80ff0677ac */ /* 0x000e220008000800 */
[----:B------:R-:W-:Y:S01]  /*2ad0*/  BSSY.RECONVERGENT B2, `(.L_x_430) ;  /* 0x0000364000027945 */ /* 0x000fe20003800200 */
        /* <DEDUP_REMOVED lines=20> */
[----:B------:R-:W-:Y:S02]  /*2c20*/  MOV R6, R13 ;  /* 0x0000000d00067202 */ /* 0x000fe40000000f00 */
[----:B------:R-:W-:Y:S02]  /*2c30*/  MOV R8, 0x40900000 ;  /* 0x4090000000087802 */ /* 0x000fe40000000f00 */
[----:B------:R-:W-:-:S07]  /*2c40*/  MOV R12, 0x2c60 ;  /* 0x00002c60000c7802 */ /* 0x000fce0000000f00 */
[----:B------:R-:W-:Y:S05]  /*2c50*/  CALL.REL.NOINC `($__internal_16_$__cuda_sm3x_div_rn_noftz_f32_slowpath) ;  /* 0x0000003c00207944 */ /* 0x000fea0003c00000 */
[----:B------:R-:W-:-:S07]  /*2c60*/  MOV R4, R6 ;  /* 0x0000000600047202 */ /* 0x000fce0000000f00 */
.L_x_437:
[----:B------:R-:W-:Y:S05]  /*2c70*/  BSYNC.RECONVERGENT B4 ;  /* 0x0000000000047941 */ /* 0x000fea0003800200 */
.L_x_436:
[----:B------:R-:W-:Y:S05]  /*2c80*/  BRA `(.L_x_434) ;  /* 0x0000000400507947 */ /* 0x000fea0003800000 */
.L_x_435:
        /* <DEDUP_REMOVED lines=13> */
[----:B------:R-:W-:Y:S05]  /*2d60*/  CALL.REL.NOINC `($__internal_16_$__cuda_sm3x_div_rn_noftz_f32_slowpath) ;  /* 0x0000003800dc7944 */ /* 0x000fea0003c00000 */
[----:B------:R-:W-:-:S07]  /*2d70*/  MOV R2, R6 ;  /* 0x0000000600027202 */ /* 0x000fce0000000f00 */
.L_x_439:
[----:B------:R-:W-:Y:S05]  /*2d80*/  BSYNC.RECONVERGENT B4 ;  /* 0x0000000000047941 */ /* 0x000fea0003800200 */
.L_x_438:
[----:B------:R-:W-:Y:S01]  /*2d90*/  FSETP.NEU.AND P0, PT, R2, 1, PT ;  /* 0x3f8000000200780b */ /* 0x000fe20003f0d000 */
[----:B------:R-:W-:-:S12]  /*2da0*/  HFMA2 R4, -RZ, RZ, 1.875, 0 ;  /* 0x3f800000ff047431 */ /* 0x000fd800000001ff */
[----:B------:R-:W-:Y:S05]  /*2db0*/  @!P0 BRA `(.L_x_434) ;  /* 0x0000000400048947 */ /* 0x000fea0003800000 */
[----:B------:R-:W-:-:S13]  /*2dc0*/  FSETP.NAN.AND P0, PT, |R2|, |R2|, PT ;  /* 0x400000020200720b */ /* 0x000fda0003f08200 */
[----:B------:R-:W-:Y:S01]  /*2dd0*/  @P0 FADD R4, R2, 2.2222223281860351562 ;  /* 0x400e38e402040421 */ /* 0x000fe20000000000 */
[----:B------:R-:W-:Y:S06]  /*2de0*/  @P0 BRA `(.L_x_434) ;  /* 0x0000000000f80947 */ /* 0x000fec0003800000 */
[C---:B------:R-:W-:Y:S01]  /*2df0*/  FMUL R5, |R2|.reuse, 16777216 ;  /* 0x4b80000002057820 */ /* 0x040fe20000400200 */
[----:B------:R-:W-:Y:S02]  /*2e00*/  FSETP.GEU.AND P0, PT, |R2|, 1.175494350822287508e-38, PT ;  /* 0x008000000200780b */ /* 0x000fe40003f0e200 */
[----:B------:R-:W-:Y:S02]  /*2e10*/  MOV R12, 0x3a2c32e4 ;  /* 0x3a2c32e4000c7802 */ /* 0x000fe40000000f00 */
[----:B------:R-:W-:-:S04]  /*2e20*/  FSEL R5, R5, |R2|, !P0 ;  /* 0x4000000205057208 */ /* 0x000fc80004000000 */
[----:B------:R-:W-:-:S04]  /*2e30*/  IADD3 R4, PT, PT, R5, -0x3f3504f3, RZ ;  /* 0xc0cafb0d05047810 */ /* 0x000fc80007ffe0ff */
[----:B------:R-:W-:-:S04]  /*2e40*/  LOP3.LUT R4, R4, 0xff800000, RZ, 0xc0, !PT ;  /* 0xff80000004047812 */ /* 0x000fc800078ec0ff */
[-C--:B------:R-:W-:Y:S02]  /*2e50*/  IADD3 R5, PT, PT, R5, -R4.reuse, RZ ;  /* 0x8000000405057210 */ /* 0x080fe40007ffe0ff */
[----:B------:R-:W-:-:S03]  /*2e60*/  I2FP.F32.S32 R4, R4 ;  /* 0x0000000400047245 */ /* 0x000fc60000201400 */
[C---:B------:R-:W-:Y:S01]  /*2e70*/  FADD R8, R5.reuse, 1 ;  /* 0x3f80000005087421 */ /* 0x040fe20000000000 */
[----:B------:R-:W-:Y:S01]  /*2e80*/  FADD R6, R5, -1 ;  /* 0xbf80000005067421 */ /* 0x000fe20000000000 */
[----:B------:R-:W-:Y:S02]  /*2e90*/  FSEL R5, RZ, -24, P0 ;  /* 0xc1c00000ff057808 */ /* 0x000fe40000000000 */
[----:B------:R-:W-:Y:S01]  /*2ea0*/  FSETP.NEU.AND P0, PT, |R2|, +INF , PT ;  /* 0x7f8000000200780b */ /* 0x000fe20003f0d200 */
[----:B------:R-:W-:Y:S01]  /*2eb0*/  FADD R13, R6, R6 ;  /* 0x00000006060d7221 */ /* 0x000fe20000000000 */
[----:B------:R-:W0:Y:S01]  /*2ec0*/  MUFU.RCP R8, R8 ;  /* 0x0000000800087308 */ /* 0x000e220000001000 */
[----:B------:R-:W-:Y:S01]  /*2ed0*/  FFMA R4, R4, 1.1920928955078125e-07, R5 ;  /* 0x3400000004047823 */ /* 0x000fe20000000005 */
[----:B------:R-:W-:-:S13]  /*2ee0*/  FSETP.NEU.AND P0, PT, R2, RZ, P0 ;  /* 0x000000ff0200720b */ /* 0x000fda000070d000 */
[----:B------:R-:W-:Y:S01]  /*2ef0*/  @!P0 FADD R2, R2, R2 ;  /* 0x0000000202028221 */ /* 0x000fe20000000000 */
        /* <DEDUP_REMOVED lines=20> */
[----:B------:R-:W-:Y:S01]  /*3040*/  FMUL R5, R4, 2.2222223281860351562 ;  /* 0x400e38e404057820 */ /* 0x000fe20000400000 */
[----:B------:R-:W-:-:S03]  /*3050*/  FADD R17, -R17, R4 ;  /* 0x0000000411117221 */ /* 0x000fc60000000100 */
[----:B------:R-:W0:Y:S01]  /*3060*/  FRND R6, R5 ;  /* 0x0000000500067307 */ /* 0x000e220000201000 */
[----:B------:R-:W-:Y:S01]  /*3070*/  FADD R17, R10, -R17 ;  /* 0x800000110a117221 */ /* 0x000fe20000000000 */
[----:B------:R-:W-:Y:S01]  /*3080*/  FFMA R4, R4, 2.2222223281860351562, -R5 ;  /* 0x400e38e404047823 */ /* 0x000fe20000000805 */
[----:B------:R-:W-:-:S03]  /*3090*/  FSETP.GT.AND P2, PT, |R5|, 152, PT ;  /* 0x431800000500780b */ /* 0x000fc60003f44200 */
[----:B------:R-:W-:Y:S01]  /*30a0*/  FFMA R17, R17, 2.2222223281860351562, R4 ;  /* 0x400e38e411117823 */ /* 0x000fe20000000004 */
        /* <DEDUP_REMOVED lines=18> */
.L_x_434:
[----:B------:R-:W-:Y:S05]  /*31d0*/  BSYNC.RECONVERGENT B3 ;  /* 0x0000000000037941 */ /* 0x000fea0003800200 */
.L_x_433:
[----:B------:R-:W-:Y:S01]  /*31e0*/  FSETP.GTU.AND P0, PT, R11, RZ, PT ;  /* 0x000000ff0b00720b */ /* 0x000fe20003f0c000 */
[----:B------:R-:W-:Y:S01]  /*31f0*/  BSSY.RECONVERGENT B3, `(.L_x_440) ;  /* 0x000006a000037945 */ /* 0x000fe20003800200 */
[----:B------:R-:W-:-:S11]  /*3200*/  MOV R10, RZ ;  /* 0x000000ff000a7202 */ /* 0x000fd60000000f00 */
        /* <DEDUP_REMOVED lines=18> */
.L_x_444:
[----:B------:R-:W-:Y:S05]  /*3330*/  BSYNC.RECONVERGENT B4 ;  /* 0x0000000000047941 */ /* 0x000fea0003800200 */
.L_x_443:
[----:B------:R-:W-:Y:S05]  /*3340*/  BRA `(.L_x_441) ;  /* 0x0000000400507947 */ /* 0x000fea0003800000 */
.L_x_442:
        /* <DEDUP_REMOVED lines=15> */
.L_x_446:
[----:B------:R-:W-:Y:S05]  /*3440*/  BSYNC.RECONVERGENT B4 ;  /* 0x0000000000047941 */ /* 0x000fea0003800200 */
.L_x_445:
        /* <DEDUP_REMOVED lines=43> */
[----:B------:R-:W-:Y:S01]  /*3700*/  FMUL R6, R5, 2.2222223281860351562 ;  /* 0x400e38e405067820 */ /* 0x000fe20000400000 */
[----:B------:R-:W-:-:S03]  /*3710*/  FADD R14, -R14, R5 ;  /* 0x000000050e0e7221 */ /* 0x000fc60000000100 */
[----:B------:R-:W0:Y:S01]  /*3720*/  FRND R11, R6 ;  /* 0x00000006000b7307 */ /* 0x000e220000201000 */
[----:B------:R-:W-:Y:S01]  /*3730*/  FADD R14, R13, -R14 ;  /* 0x8000000e0d0e7221 */ /* 0x000fe20000000000 */
[----:B------:R-:W-:Y:S01]  /*3740*/  FFMA R5, R5, 2.2222223281860351562, -R6 ;  /* 0x400e38e405057823 */ /* 0x000fe20000000806 */
[----:B------:R-:W-:-:S03]  /*3750*/  FSETP.GT.AND P2, PT, |R6|, 152, PT ;  /* 0x431800000600780b */ /* 0x000fc60003f44200 */
        /* <DEDUP_REMOVED lines=19> */
.L_x_441:
[----:B------:R-:W-:Y:S05]  /*3890*/  BSYNC.RECONVERGENT B3 ;  /* 0x0000000000037941 */ /* 0x000fea0003800200 */
.L_x_440:
[----:B------:R-:W-:Y:S02]  /*38a0*/  FSETP.GTU.AND P0, PT, R9, RZ, PT ;  /* 0x000000ff0900720b */ /* 0x000fe40003f0c000 */
        /* <DEDUP_REMOVED lines=18> */
.L_x_450:
[----:B------:R-:W-:Y:S05]  /*39d0*/  BSYNC.RECONVERGENT B3 ;  /* 0x0000000000037941 */ /* 0x000fea0003800200 */
.L_x_449:
[----:B------:R-:W-:Y:S05]  /*39e0*/  BRA `(.L_x_447) ;  /* 0x0000002400c87947 */ /* 0x000fea0003800000 */
.L_x_448:
        /* <DEDUP_REMOVED lines=14> */
[----:B------:R-:W-:Y:S05]  /*3ad0*/  CALL.REL.NOINC `($__internal_16_$__cuda_sm3x_div_rn_noftz_f32_slowpath) ;  /* 0x0000002c00807944 */ /* 0x000fea0003c00000 */
[----:B------:R-:W-:-:S07]  /*3ae0*/  MOV R2, R6 ;  /* 0x0000000600027202 */ /* 0x000fce0000000f00 */
.L_x_452:
[----:B------:R-:W-:Y:S05]  /*3af0*/  BSYNC.RECONVERGENT B3 ;  /* 0x0000000000037941 */ /* 0x000fea0003800200 */
.L_x_451:
        /* <DEDUP_REMOVED lines=46> */
[C---:B------:R-:W-:Y:S02]  /*3de0*/  FSETP.GT.AND P1, PT, |R6|.reuse, 152, PT ;  /* 0x431800000600780b */ /* 0x040fe40003f24200 */
[----:B------:R-:W-:Y:S01]  /*3df0*/  FSETP.GEU.AND P2, PT, R6, RZ, PT ;  /* 0x000000ff0600720b */ /* 0x000fe20003f4e000 */
[----:B------:R-:W-:Y:S02]  /*3e00*/  FFMA R14, R14, 2.2222223281860351562, R5 ;  /* 0x400e38e40e0e7823 */ /* 0x000fe40000000005 */
        /* <DEDUP_REMOVED lines=8> */
[C---:B------:R-:W-:Y:S01]  /*3e90*/  FFMA R12, R5.reuse, R8, 0.24022644758224487305 ;  /* 0x3e75fdec050c7423 */ /* 0x040fe20000000008 */
        /* <DEDUP_REMOVED lines=12> */
.L_x_432:
        /* <DEDUP_REMOVED lines=19> */
[----:B------:R-:W-:Y:S05]  /*4090*/  CALL.REL.NOINC `($__internal_16_$__cuda_sm3x_div_rn_noftz_f32_slowpath) ;  /* 0x0000002800107944 */ /* 0x000fea0003c00000 */
[----:B------:R-:W-:-:S07]  /*40a0*/  MOV R4, R6 ;  /* 0x0000000600047202 */ /* 0x000fce0000000f00 */
.L_x_457:
[----:B------:R-:W-:Y:S05]  /*40b0*/  BSYNC.RECONVERGENT B4 ;  /* 0x0000000000047941 */ /* 0x000fea0003800200 */
.L_x_456:
[----:B------:R-:W-:Y:S05]  /*40c0*/  BRA `(.L_x_454) ;  /* 0x0000000400507947 */ /* 0x000fea0003800000 */
.L_x_455:
        /* <DEDUP_REMOVED lines=13> */
[----:B------:R-:W-:Y:S05]  /*41a0*/  CALL.REL.NOINC `($__internal_16_$__cuda_sm3x_div_rn_noftz_f32_slowpath) ;  /* 0x0000002400cc7944 */ /* 0x000fea0003c00000 */
[----:B------:R-:W-:-:S07]  /*41b0*/  MOV R2, R6 ;  /* 0x0000000600027202 */ /* 0x000fce0000000f00 */
.L_x_459:
[----:B------:R-:W-:Y:S05]  /*41c0*/  BSYNC.RECONVERGENT B4 ;  /* 0x0000000000047941 */ /* 0x000fea0003800200 */
.L_x_458:
[----:B------:R-:W-:Y:S01]  /*41d0*/  FSETP.NEU.AND P0, PT, R2, 1, PT ;  /* 0x3f8000000200780b */ /* 0x000fe20003f0d000 */
[----:B------:R-:W-:-:S12]  /*41e0*/  HFMA2 R4, -RZ, RZ, 1.875, 0 ;  /* 0x3f800000ff047431 */ /* 0x000fd800000001ff */
[----:B------:R-:W-:Y:S05]  /*41f0*/  @!P0 BRA `(.L_x_454) ;  /* 0x0000000400048947 */ /* 0x000fea0003800000 */
[----:B------:R-:W-:-:S13]  /*4200*/  FSETP.NAN.AND P0, PT, |R2|, |R2|, PT ;  /* 0x400000020200720b */ /* 0x000fda0003f08200 */
[----:B------:R-:W-:Y:S01]  /*4210*/  @P0 FADD R4, R2, 2.4000000953674316406 ;  /* 0x4019999a02040421 */ /* 0x000fe20000000000 */
        /* <DEDUP_REMOVED lines=38> */
[----:B------:R-:W-:Y:S01]  /*4480*/  FMUL R5, R4, 2.4000000953674316406 ;  /* 0x4019999a04057820 */ /* 0x000fe20000400000 */
[----:B------:R-:W-:-:S03]  /*4490*/  FADD R17, -R17, R4 ;  /* 0x0000000411117221 */ /* 0x000fc60000000100 */
[----:B------:R-:W0:Y:S01]  /*44a0*/  FRND R6, R5 ;  /* 0x0000000500067307 */ /* 0x000e220000201000 */
[----:B------:R-:W-:Y:S01]  /*44b0*/  FADD R17, R10, -R17 ;  /* 0x800000110a117221 */ /* 0x000fe20000000000 */
[----:B------:R-:W-:Y:S01]  /*44c0*/  FFMA R4, R4, 2.4000000953674316406, -R5 ;  /* 0x4019999a04047823 */ /* 0x000fe20000000805 */
[----:B------:R-:W-:-:S03]  /*44d0*/  FSETP.GT.AND P2, PT, |R5|, 152, PT ;  /* 0x431800000500780b */ /* 0x000fc60003f44200 */
[----:B------:R-:W-:Y:S01]  /*44e0*/  FFMA R17, R17, 2.4000000953674316406, R4 ;  /* 0x4019999a11117823 */ /* 0x000fe20000000004 */
        /* <DEDUP_REMOVED lines=18> */
.L_x_454:
[----:B------:R-:W-:Y:S05]  /*4610*/  BSYNC.RECONVERGENT B3 ;  /* 0x0000000000037941 */ /* 0x000fea0003800200 */
.L_x_453:
        /* <DEDUP_REMOVED lines=21> */
.L_x_464:
[----:B------:R-:W-:Y:S05]  /*4770*/  BSYNC.RECONVERGENT B4 ;  /* 0x0000000000047941 */ /* 0x000fea0003800200 */
.L_x_463:
[----:B------:R-:W-:Y:S05]  /*4780*/  BRA `(.L_x_461) ;  /* 0x0000000400547947 */ /* 0x000fea0003800000 */
.L_x_462:
        /* <DEDUP_REMOVED lines=14> */
[----:B------:R-:W-:Y:S05]  /*4870*/  CALL.REL.NOINC `($__internal_16_$__cuda_sm3x_div_rn_noftz_f32_slowpath) ;  /* 0x0000002000187944 */ /* 0x000fea0003c00000 */
[----:B------:R-:W-:-:S07]  /*4880*/  MOV R2, R6 ;  /* 0x0000000600027202 */ /* 0x000fce0000000f00 */
.L_x_466:
[----:B------:R-:W-:Y:S05]  /*4890*/  BSYNC.RECONVERGENT B4 ;  /* 0x0000000000047941 */ /* 0x000fea0003800200 */
.L_x_465:
        /* <DEDUP_REMOVED lines=43> */
[----:B------:R-:W-:Y:S01]  /*4b50*/  FMUL R6, R5, 2.4000000953674316406 ;  /* 0x4019999a05067820 */ /* 0x000fe20000400000 */
[----:B------:R-:W-:-:S03]  /*4b60*/  FADD R14, -R14, R5 ;  /* 0x000000050e0e7221 */ /* 0x000fc60000000100 */
[----:B------:R-:W0:Y:S01]  /*4b70*/  FRND R11, R6 ;  /* 0x00000006000b7307 */ /* 0x000e220000201000 */
[----:B------:R-:W-:Y:S01]  /*4b80*/  FADD R14, R13, -R14 ;  /* 0x8000000e0d0e7221 */ /* 0x000fe20000000000 */
[----:B------:R-:W-:Y:S01]  /*4b90*/  FFMA R5, R5, 2.4000000953674316406, -R6 ;  /* 0x4019999a05057823 */ /* 0x000fe20000000806 */
[----:B------:R-:W-:-:S03]  /*4ba0*/  FSETP.GT.AND P2, PT, |R6|, 152, PT ;  /* 0x431800000600780b */ /* 0x000fc60003f44200 */
        /* <DEDUP_REMOVED lines=19> */
.L_x_461:
[----:B------:R-:W-:Y:S05]  /*4ce0*/  BSYNC.RECONVERGENT B3 ;  /* 0x0000000000037941 */ /* 0x000fea0003800200 */
.L_x_460:
[----:B------:R-:W-:Y:S02]  /*4cf0*/  FSETP.GTU.AND P0, PT, R9, RZ, PT ;  /* 0x000000ff0900720b */ /* 0x000fe40003f0c000 */
        /* <DEDUP_REMOVED lines=18> */
.L_x_469:
[----:B------:R-:W-:Y:S05]  /*4e20*/  BSYNC.RECONVERGENT B3 ;  /* 0x0000000000037941 */ /* 0x000fea0003800200 */
.L_x_468:
[----:B------:R-:W-:Y:S05]  /*4e30*/  BRA `(.L_x_447) ;  /* 0x0000001000b47947 */ /* 0x000fea0003800000 */
.L_x_467:
        /* <DEDUP_REMOVED lines=16> */
.L_x_471:
[----:B------:R-:W-:Y:S05]  /*4f40*/  BSYNC.RECONVERGENT B3 ;  /* 0x0000000000037941 */ /* 0x000fea0003800200 */
.L_x_470:
        /* <DEDUP_REMOVED lines=46> */
[C---:B------:R-:W-:Y:S02]  /*5230*/  FSETP.GT.AND P1, PT, |R6|.reuse, 152, PT ;  /* 0x431800000600780b */ /* 0x040fe40003f24200 */
[----:B------:R-:W-:Y:S01]  /*5240*/  FSETP.GEU.AND P2, PT, R6, RZ, PT ;  /* 0x000000ff0600720b */ /* 0x000fe20003f4e000 */
[----:B------:R-:W-:Y:S02]  /*5250*/  FFMA R14, R14, 2.4000000953674316406, R5 ;  /* 0x4019999a0e0e7823 */ /* 0x000fe40000000005 */
        /* <DEDUP_REMOVED lines=21> */
.L_x_431:
        /* <DEDUP_REMOVED lines=46> */
[----:B------:R-:W-:Y:S01]  /*5690*/  FMUL R5, R2, 2.2000000476837158203 ;  /* 0x400ccccd02057820 */ /* 0x000fe20000400000 */
[----:B------:R-:W-:-:S03]  /*56a0*/  FADD R19, -R19, R2 ;  /* 0x0000000213137221 */ /* 0x000fc60000000100 */
[----:B------:R-:W0:Y:S01]  /*56b0*/  FRND R4, R5 ;  /* 0x0000000500047307 */ /* 0x000e220000201000 */
[----:B------:R-:W-:Y:S01]  /*56c0*/  FADD R19, R8, -R19 ;  /* 0x8000001308137221 */ /* 0x000fe20000000000 */
[----:B------:R-:W-:Y:S01]  /*56d0*/  FFMA R2, R2, 2.2000000476837158203, -R5 ;  /* 0x400ccccd02027823 */ /* 0x000fe20000000805 */
[----:B------:R-:W-:-:S03]  /*56e0*/  FSETP.GT.AND P1, PT, |R5|, 152, PT ;  /* 0x431800000500780b */ /* 0x000fc60003f24200 */
[----:B------:R-:W-:Y:S01]  /*56f0*/  FFMA R19, R19, 2.2000000476837158203, R2 ;  /* 0x400ccccd13137823 */ /* 0x000fe20000000002 */
        /* <DEDUP_REMOVED lines=18> */
.L_x_473:
[----:B------:R-:W-:Y:S05]  /*5820*/  BSYNC.RECONVERGENT B0 ;  /* 0x0000000000007941 */ /* 0x000fea0003800200 */
.L_x_472:
        /* <DEDUP_REMOVED lines=71> */
.L_x_475:
[----:B------:R-:W-:Y:S05]  /*5ca0*/  BSYNC.RECONVERGENT B0 ;  /* 0x0000000000007941 */ /* 0x000fea0003800200 */
.L_x_474:
[----:B------:R-:W-:Y:S02]  /*5cb0*/  FSETP.GTU.AND P0, PT, R9, RZ, PT ;  /* 0x000000ff0900720b */ /* 0x000fe40003f0c000 */
        /* <DEDUP_REMOVED lines=69> */
.L_x_447:
[----:B------:R-:W-:Y:S05]  /*6110*/  BSYNC.RECONVERGENT B2 ;  /* 0x0000000000027941 */ /* 0x000fea0003800200 */
.L_x_430:
[C---:B------:R-:W-:Y:S01]  /*6120*/  FMUL R4, R7.reuse, R4 ;  /* 0x0000000407047220 */ /* 0x040fe20000400000 */
[C---:B------:R-:W-:Y:S01]  /*6130*/  FMUL R5, R7.reuse, R10 ;  /* 0x0000000a07057220 */ /* 0x040fe20000400000 */
[----:B------:R-:W-:-:S07]  /*6140*/  FMUL R2, R7, R6 ;  /* 0x0000000607027220 */ /* 0x000fce0000400000 */
.L_x_422:
[----:B------:R-:W0:Y:S01]  /*6150*/  LDC R13, c[0x0][0x3a8] ;  /* 0x0000ea00ff0d7b82 */ /* 0x000e220000000800 */
[----:B------:R-:W-:Y:S02]  /*6160*/  MOV R7, R4 ;  /* 0x0000000400077202 */ /* 0x000fe40000000f00 */
[----:B------:R-:W-:Y:S02]  /*6170*/  MOV R9, R5 ;  /* 0x0000000500097202 */ /* 0x000fe40000000f00 */
[----:B------:R-:W-:Y:S02]  /*6180*/  MOV R11, R2 ;  /* 0x00000002000b7202 */ /* 0x000fe40000000f00 */
[----:B0-----:R-:W-:-:S13]  /*6190*/  FSETP.GTU.AND P0, PT, R13, 0.0010000000474974513054, PT ;  /* 0x3a83126f0d00780b */ /* 0x001fda0003f0c000 */
[----:B------:R-:W-:Y:S05]  /*61a0*/  @!P0 BRA `(.L_x_476) ;  /* 0x0000000000d48947 */ /* 0x000fea0003800000 */
[----:B------:R-:W0:Y:S01]  /*61b0*/  LDCU UR6, c[0x0][0x3ac] ;  /* 0x00007580ff0677ac */ /* 0x000e220008000800 */
[----:B------:R-:W-:Y:S01]  /*61c0*/  FADD R6, -R13, 1 ;  /* 0x3f8000000d067421 */ /* 0x000fe20000000100 */
[----:B------:R-:W-:Y:S01]  /*61d0*/  FMNMX3 R12, R4, R5, R2, !PT ;  /* 0x00000005040c7276 */ /* 0x000fe20007800002 */
[----:B------:R-:W-:Y:S01]  /*61e0*/  BSSY.RECONVERGENT B2, `(.L_x_476) ;  /* 0x0000031000027945 */ /* 0x000fe20003800200 */
[----:B------:R-:W-:Y:S01]  /*61f0*/  HFMA2 R7, -RZ, RZ, 0, 0 ;  /* 0x00000000ff077431 */ /* 0x000fe200000001ff */
[----:B------:R-:W-:Y:S01]  /*6200*/  MOV R9, RZ ;  /* 0x000000ff00097202 */ /* 0x000fe20000000f00 */
[----:B------:R-:W-:Y:S01]  /*6210*/  HFMA2 R11, -RZ, RZ, 0, 0 ;  /* 0x00000000ff0b7431 */ /* 0x000fe200000001ff */
[----:B------:R-:W-:-:S05]  /*6220*/  FMNMX R6, R6, R13, PT ;  /* 0x0000000d06067209 */ /* 0x000fca0003800000 */
[----:B0-----:R-:W-:-:S04]  /*6230*/  FMUL R6, R6, UR6 ;  /* 0x0000000606067c20 */ /* 0x001fc80008400000 */
[----:B------:R-:W-:-:S05]  /*6240*/  FADD R8, -R6, R13 ;  /* 0x0000000d06087221 */ /* 0x000fca0000000100 */
[----:B------:R-:W-:-:S13]  /*6250*/  FSETP.GTU.AND P0, PT, R12, R8, PT ;  /* 0x000000080c00720b */ /* 0x000fda0003f0c000 */
[----:B------:R-:W-:Y:S05]  /*6260*/  @!P0 BRA `(.L_x_477) ;  /* 0x0000000000a08947 */ /* 0x000fea0003800000 */
[----:B------:R-:W-:Y:S01]  /*6270*/  FADD R7, R6, R13 ;  /* 0x0000000d06077221 */ /* 0x000fe20000000000 */
[----:B------:R-:W-:Y:S02]  /*6280*/  MOV R9, R5 ;  /* 0x0000000500097202 */ /* 0x000fe40000000f00 */
[----:B------:R-:W-:Y:S02]  /*6290*/  MOV R11, R2 ;  /* 0x00000002000b7202 */ /* 0x000fe40000000f00 */
[----:B------:R-:W-:Y:S02]  /*62a0*/  FSETP.GE.AND P0, PT, R12, R7, PT ;  /* 0x000000070c00720b */ /* 0x000fe40003f06000 */
[----:B------:R-:W-:-:S11]  /*62b0*/  MOV R7, R4 ;  /* 0x0000000400077202 */ /* 0x000fd60000000f00 */
[----:B------:R-:W-:Y:S05]  /*62c0*/  @P0 BRA `(.L_x_477) ;  /* 0x0000000000880947 */ /* 0x000fea0003800000 */
[----:B------:R-:W-:-:S13]  /*62d0*/  FSETP.GTU.AND P0, PT, R6, 0.0010000000474974513054, PT ;  /* 0x3a83126f0600780b */ /* 0x000fda0003f0c000 */
[----:B------:R-:W-:Y:S05]  /*62e0*/  @P0 BRA `(.L_x_478) ;  /* 0x0000000000240947 */ /* 0x000fea0003800000 */
[----:B------:R-:W-:Y:S02]  /*62f0*/  FSETP.GEU.AND P0, PT, R12, R13, PT ;  /* 0x0000000d0c00720b */ /* 0x000fe40003f0e000 */
[----:B------:R-:W-:Y:S02]  /*6300*/  MOV R7, R4 ;  /* 0x0000000400077202 */ /* 0x000fe40000000f00 */
[----:B------:R-:W-:Y:S02]  /*6310*/  MOV R9, R5 ;  /* 0x0000000500097202 */ /* 0x000fe40000000f00 */
[----:B------:R-:W-:-:S07]  /*6320*/  MOV R11, R2 ;  /* 0x00000002000b7202 */ /* 0x000fce0000000f00 */
[----:B------:R-:W-:Y:S05]  /*6330*/  @P0 BRA `(.L_x_477) ;  /* 0x00000000006c0947 */ /* 0x000fea0003800000 */
[----:B------:R-:W-:Y:S01]  /*6340*/  HFMA2 R7, -RZ, RZ, 0, 0 ;  /* 0x00000000ff077431 */ /* 0x000fe200000001ff */
[----:B------:R-:W-:Y:S01]  /*6350*/  MOV R9, RZ ;  /* 0x000000ff00097202 */ /* 0x000fe20000000f00 */
[----:B------:R-:W-:Y:S01]  /*6360*/  HFMA2 R11, -RZ, RZ, 0, 0 ;  /* 0x00000000ff0b7431 */ /* 0x000fe200000001ff */
[----:B------:R-:W-:Y:S06]  /*6370*/  BRA `(.L_x_477) ;  /* 0x00000000005c7947 */ /* 0x000fec0003800000 */
.L_x_478:
[----:B------:R-:W-:Y:S01]  /*6380*/  FADD R7, R6, R6 ;  /* 0x0000000606077221 */ /* 0x000fe20000000000 */
[----:B------:R-:W-:Y:S01]  /*6390*/  FADD R6, R12, -R8 ;  /* 0x800000080c067221 */ /* 0x000fe20000000000 */
[----:B------:R-:W-:Y:S02]  /*63a0*/  BSSY.RECONVERGENT B3, `(.L_x_479) ;  /* 0x000000d000037945 */ /* 0x000fe40003800200 */
        /* <DEDUP_REMOVED lines=12> */
.L_x_480:
[----:B------:R-:W-:Y:S05]  /*6470*/  BSYNC.RECONVERGENT B3 ;  /* 0x0000000000037941 */ /* 0x000fea0003800200 */
.L_x_479:
[C---:B------:R-:W-:Y:S01]  /*6480*/  FADD R6, R8.reuse, R8 ;  /* 0x0000000808067221 */ /* 0x040fe20000000000 */
[----:B------:R-:W-:-:S03]  /*6490*/  FMUL R8, R8, R8 ;  /* 0x0000000808087220 */ /* 0x000fc60000400000 */
[----:B------:R-:W-:-:S04]  /*64a0*/  FADD R7, -R6, 3 ;  /* 0x4040000006077421 */ /* 0x000fc80000000100 */
[----:B------:R-:W-:-:S04]  /*64b0*/  FMUL R11, R8, R7 ;  /* 0x00000007080b7220 */ /* 0x000fc80000400000 */
[C---:B------:R-:W-:Y:S01]  /*64c0*/  FMUL R7, R11.reuse, R4 ;  /* 0x000000040b077220 */ /* 0x040fe20000400000 */
[C---:B------:R-:W-:Y:S01]  /*64d0*/  FMUL R9, R11.reuse, R5 ;  /* 0x000000050b097220 */ /* 0x040fe20000400000 */
[----:B------:R-:W-:-:S07]  /*64e0*/  FMUL R11, R11, R2 ;  /* 0x000000020b0b7220 */ /* 0x000fce0000400000 */
.L_x_477:
[----:B------:R-:W-:Y:S05]  /*64f0*/  BSYNC.RECONVERGENT B2 ;  /* 0x0000000000027941 */ /* 0x000fea0003800200 */
.L_x_476:
[----:B------:R-:W0:Y:S01]  /*6500*/  LDCU UR6, c[0x0][0x3a4] ;  /* 0x00007480ff0677ac */ /* 0x000e220008000800 */
[----:B------:R-:W1:Y:S01]  /*6510*/  LDC.64 R4, c[0x0][0x388] ;  /* 0x0000e200ff047b82 */ /* 0x000e620000000a00 */
[----:B0-----:R-:W-:-:S05]  /*6520*/  IMAD R0, R0, UR6, R3 ;  /* 0x0000000600007c24 */ /* 0x001fca000f8e0203 */
[----:B------:R-:W-:-:S05]  /*6530*/  SHF.L.U32 R3, R0, 0x2, RZ ;  /* 0x0000000200037819 */ /* 0x000fca00000006ff */
[----:B-1----:R-:W-:-:S04]  /*6540*/  IMAD.WIDE R2, R3, 0x4, R4 ;  /* 0x0000000403027825 */ /* 0x002fc800078e0204 */
[----:B------:R-:W-:Y:S01]  /*6550*/  HFMA2 R5, -RZ, RZ, 1.875, 0 ;  /* 0x3f800000ff057431 */ /* 0x000fe200000001ff */
[----:B------:R-:W-:Y:S04]  /*6560*/  STG.E desc[UR4][R2.64], R7 ;  /* 0x0000000702007986 */ /* 0x000fe8000c101904 */
[----:B------:R-:W-:Y:S04]  /*6570*/  STG.E desc[UR4][R2.64+0x4], R9 ;  /* 0x0000040902007986 */ /* 0x000fe8000c101904 */
[----:B------:R-:W-:Y:S04]  /*6580*/  STG.E desc[UR4][R2.64+0x8], R11 ;  /* 0x0000080b02007986 */ /* 0x000fe8000c101904 */
[----:B------:R-:W-:Y:S01]  /*6590*/  STG.E desc[UR4][R2.64+0xc], R5 ;  /* 0x00000c0502007986 */ /* 0x000fe2000c101904 */
[----:B------:R-:W-:Y:S05]  /*65a0*/  EXIT ;  /* 0x000000000000794d */ /* 0x000fea0003800000 */
        .weak           $__internal_15_$__cuda_sm20_rcp_rn_f32_slowpath
        .type           $__internal_15_$__cuda_sm20_rcp_rn_f32_slowpath,@function
        .size           $__internal_15_$__cuda_sm20_rcp_rn_f32_slowpath,($__internal_16_$__cuda_sm3x_div_rn_noftz_f32_slowpath - $__internal_15_$__cuda_sm20_rcp_rn_f32_slowpath)
$__internal_15_$__cuda_sm20_rcp_rn_f32_slowpath:
        /* <DEDUP_REMOVED lines=15> */
.L_x_481:
        /* <DEDUP_REMOVED lines=33> */
.L_x_483:
[----:B------:R0:W1:Y:S02]  /*68b0*/  MUFU.RCP R2, R8 ;  /* 0x0000000800027308 */ /* 0x0000640000001000 */
.L_x_482:
[----:B------:R-:W-:-:S04]  /*68c0*/  HFMA2 R7, -RZ, RZ, 0, 0 ;  /* 0x00000000ff077431 */ /* 0x000fc800000001ff */
[----:B0123--:R-:W-:Y:S05]  /*68d0*/  RET.REL.NODEC R6 `(PrefilterSep9VKernel) ;  /* 0xffffff9406c87950 */ /* 0x00ffea0003c3ffff */
        .weak           $__internal_16_$__cuda_sm3x_div_rn_noftz_f32_slowpath
        .type           $__internal_16_$__cuda_sm3x_div_rn_noftz_f32_slowpath,@function
        .size           $__internal_16_$__cuda_sm3x_div_rn_noftz_f32_slowpath,(.L_x_916 - $__internal_16_$__cuda_sm3x_div_rn_noftz_f32_slowpath)
$__internal_16_$__cuda_sm3x_div_rn_noftz_f32_slowpath:
        /* <DEDUP_REMOVED lines=35> */
.L_x_485:
        /* <DEDUP_REMOVED lines=31> */
[CCC-:B------:R-:W-:Y:S01]  /*6d00*/  FFMA.RM R15, R23.reuse, R19.reuse, R18.reuse ;  /* 0x00000013170f7223 */ /* 0x1c0fe20000004012 */
        /* <DEDUP_REMOVED lines=19> */
.L_x_492:
[----:B------:R-:W-:-:S04]  /*6e40*/  LOP3.LUT R6, R6, 0x80000000, RZ, 0xc0, !PT ;  /* 0x8000000006067812 */ /* 0x000fc800078ec0ff */
[----:B------:R-:W-:Y:S01]  /*6e50*/  LOP3.LUT R6, R6, 0x7f800000, RZ, 0xfc, !PT ;  /* 0x7f80000006067812 */ /* 0x000fe200078efcff */
[----:B------:R-:W-:Y:S06]  /*6e60*/  BRA `(.L_x_493) ;  /* 0x0000000000047947 */ /* 0x000fec0003800000 */
.L_x_491:
[----:B------:R-:W-:-:S07]  /*6e70*/  LEA R6, R17, R6, 0x17 ;  /* 0x0000000611067211 */ /* 0x000fce00078eb8ff */
.L_x_493:
[----:B------:R-:W-:Y:S05]  /*6e80*/  BSYNC.RECONVERGENT B1 ;  /* 0x0000000000017941 */ /* 0x000fea0003800200 */
.L_x_490:
[----:B------:R-:W-:Y:S05]  /*6e90*/  BRA `(.L_x_494) ;  /* 0x0000000000207947 */ /* 0x000fea0003800000 */
.L_x_489:
[----:B------:R-:W-:-:S04]  /*6ea0*/  LOP3.LUT R6, R17, 0x80000000, R6, 0x48, !PT ;  /* 0x8000000011067812 */ /* 0x000fc800078e4806 */
[----:B------:R-:W-:Y:S01]  /*6eb0*/  LOP3.LUT R6, R6, 0x7f800000, RZ, 0xfc, !PT ;  /* 0x7f80000006067812 */ /* 0x000fe200078efcff */
[----:B------:R-:W-:Y:S06]  /*6ec0*/  BRA `(.L_x_494) ;  /* 0x0000000000147947 */ /* 0x000fec0003800000 */
.L_x_488:
[----:B------:R-:W-:Y:S01]  /*6ed0*/  LOP3.LUT R6, R17, 0x80000000, R6, 0x48, !PT ;  /* 0x8000000011067812 */ /* 0x000fe200078e4806 */
[----:B------:R-:W-:Y:S06]  /*6ee0*/  BRA `(.L_x_494) ;  /* 0x00000000000c7947 */ /* 0x000fec0003800000 */
.L_x_487:
[----:B------:R-:W0:Y:S01]  /*6ef0*/  MUFU.RSQ R6, -QNAN ;  /* 0xffc0000000067908 */ /* 0x000e220000001400 */
[----:B------:R-:W-:Y:S05]  /*6f00*/  BRA `(.L_x_494) ;  /* 0x0000000000047947 */ /* 0x000fea0003800000 */
.L_x_486:
[----:B------:R-:W-:-:S07]  /*6f10*/  FADD.FTZ R6, R6, R8 ;  /* 0x0000000806067221 */ /* 0x000fce0000010000 */
.L_x_494:
[----:B------:R-:W-:Y:S05]  /*6f20*/  BSYNC.RECONVERGENT B0 ;  /* 0x0000000000007941 */ /* 0x000fea0003800200 */
.L_x_484:
[----:B------:R-:W-:Y:S01]  /*6f30*/  HFMA2 R15, -RZ, RZ, 0, 0 ;  /* 0x00000000ff0f7431 */ /* 0x000fe200000001ff */
[----:B------:R-:W-:-:S04]  /*6f40*/  MOV R14, R12 ;  /* 0x0000000c000e7202 */ /* 0x000fc80000000f00 */
[----:B0-----:R-:W-:Y:S05]  /*6f50*/  RET.REL.NODEC R14 `(PrefilterSep9VKernel) ;  /* 0xffffff900e287950 */ /* 0x001fea0003c3ffff */
.L_x_495:
        /* <DEDUP_REMOVED lines=10> */
.L_x_916:


//--------------------- .text.PrefilterSep9HKernel --------------------------
	.section	.text.PrefilterSep9HKernel,"ax",@progbits
	.align	128
        .global         PrefilterSep9HKernel
        .type           PrefilterSep9HKernel,@function
        .size           PrefilterSep9HKernel,(.L_x_918 - PrefilterSep9HKernel)
        .other          PrefilterSep9HKernel,@"STO_CUDA_ENTRY STV_DEFAULT"
PrefilterSep9HKernel:
.text.PrefilterSep9HKernel:
        /* <DEDUP_REMOVED lines=14> */
[----:B------:R-:W0:Y:S01]  /*00e0*/  LDCU.64 UR6, c[0x0][0x3a8] ;  /* 0x00007500ff0677ac */ /* 0x000e220008000a00 */
[----:B------:R-:W-:Y:S01]  /*00f0*/  I2FP.F32.S32 R0, R6 ;  /* 0x0000000600007245 */ /* 0x000fe20000201400 */
[----:B------:R-:W-:Y:S01]  /*0100*/  BSSY.RECONVERGENT B0, `(.L_x_496) ;  /* 0x000001a000007945 */ /* 0x000fe20003800200 */
[----:B0-----:R-:W-:Y:S02]  /*0110*/  UIADD3 UR4, UPT, UPT, UR4, -UR6, URZ ;  /* 0x8000000604047290 */ /* 0x001fe4000fffe0ff */
[----:B------:R-:W-:Y:S01]  /*0120*/  I2FP.F32.S32 R9, UR6 ;  /* 0x0000000600097c45 */ /* 0x000fe20008201400 */
[----:B------:R-:W-:Y:S02]  /*0130*/  UIADD3 UR5, UPT, UPT, UR5, -UR7, URZ ;  /* 0x8000000705057290 */ /* 0x000fe4000fffe0ff */
[----:B------:R-:W-:Y:S01]  /*0140*/  ULEA.HI UR4, UR4, UR4, URZ, 0x1 ;  /* 0x0000000404047291 */ /* 0x000fe2000f8f08ff */
[----:B------:R-:W0:Y:S01]  /*0150*/  MUFU.RCP R2, R9 ;  /* 0x0000000900027308 */ /* 0x000e220000001000 */
[----:B------:R-:W-:-:S02]  /*0160*/  ULEA.HI UR5, UR5, UR5, URZ, 0x1 ;  /* 0x0000000505057291 */ /* 0x000fc4000f8f08ff */
[----:B------:R-:W-:Y:S02]  /*0170*/  USHF.R.S32.HI UR4, URZ, 0x1, UR4 ;  /* 0x00000001ff047899 */ /* 0x000fe40008011404 */
[----:B------:R-:W-:-:S04]  /*0180*/  USHF.R.S32.HI UR5, URZ, 0x1, UR5 ;  /* 0x00000001ff057899 */ /* 0x000fc80008011405 */
[----:B------:R-:W-:-:S05]  /*0190*/  I2FP.F32.S32 R3, UR4 ;  /* 0x0000000400037c45 */ /* 0x000fca0008201400 */
[----:B------:R-:W-:Y:S01]  /*01a0*/  FADD R0, R0, -R3 ;  /* 0x8000000300007221 */ /* 0x000fe20000000000 */
[----:B0-----:R-:W-:-:S03]  /*01b0*/  FFMA R3, -R9, R2, 1 ;  /* 0x3f80000009037423 */ /* 0x001fc60000000102 */
[----:B------:R-:W-:Y:S01]  /*01c0*/  FADD R0, R0, 0.5 ;  /* 0x3f00000000007421 */ /* 0x000fe20000000000 */
[----:B------:R-:W-:-:S03]  /*01d0*/  FFMA R5, R2, R3, R2 ;  /* 0x0000000302057223 */ /* 0x000fc60000000002 */
[----:B------:R-:W0:Y:S01]  /*01e0*/  FCHK P0, R0, R9 ;  /* 0x0000000900007302 */ /* 0x000e220000000000 */
[----:B------:R-:W-:Y:S01]  /*01f0*/  I2FP.F32.U32 R2, R7 ;  /* 0x0000000700027245 */ /* 0x000fe20000201000 */
[----:B------:R-:W-:Y:S01]  /*0200*/  FFMA R4, R0, R5, RZ ;  /* 0x0000000500047223 */ /* 0x000fe200000000ff */
[----:B------:R-:W-:-:S03]  /*0210*/  I2FP.F32.S32 R3, UR5 ;  /* 0x0000000500037c45 */ /* 0x000fc60008201400 */
[----:B------:R-:W-:Y:S02]  /*0220*/  FFMA R8, -R9, R4, R0 ;  /* 0x0000000409087223 */ /* 0x000fe40000000100 */
[----:B------:R-:W-:Y:S02]  /*0230*/  FADD R2, R2, -R3 ;  /* 0x8000000302027221 */ /* 0x000fe40000000000 */
[----:B------:R-:W-:Y:S01]  /*0240*/  FFMA R5, R5, R8, R4 ;  /* 0x0000000805057223 */ /* 0x000fe20000000004 */
[----:B0-----:R-:W-:Y:S06]  /*0250*/  @!P0 BRA `(.L_x_497) ;  /* 0x0000000000108947 */ /* 0x001fec0003800000 */
[----:B------:R-:W-:Y:S02]  /*0260*/  MOV R3, R9 ;  /* 0x0000000900037202 */ /* 0x000fe40000000f00 */
[----:B------:R-:W-:-:S07]  /*0270*/  MOV R4, 0x290 ;  /* 0x0000029000047802 */ /* 0x000fce0000000f00 */
[----:B------:R-:W-:Y:S05]  /*0280*/  CALL.REL.NOINC `($__internal_18_$__cuda_sm3x_div_rn_noftz_f32_slowpath) ;  /* 0x0000004400947944 */ /* 0x000fea0003c00000 */
[----:B------:R-:W-:-:S07]  /*0290*/  MOV R5, R8 ;  /* 0x0000000800057202 */ /* 0x000fce0000000f00 */
.L_x_497:
[----:B------:R-:W-:Y:S05]  /*02a0*/  BSYNC.RECONVERGENT B0 ;  /* 0x0000000000007941 */ /* 0x000fea0003800200 */
.L_x_496:
[----:B------:R-:W0:Y:S01]  /*02b0*/  LDCU UR4, c[0x0][0x3ac] ;  /* 0x00007580ff0477ac */ /* 0x000e220008000800 */
[----:B------:R-:W-:Y:S01]  /*02c0*/  FADD R0, R2, 0.5 ;  /* 0x3f00000002007421 */ /* 0x000fe20000000000 */
[----:B------:R-:W-:Y:S01]  /*02d0*/  BSSY.RECONVERGENT B0, `(.L_x_498) ;  /* 0x000000d000007945 */ /* 0x000fe20003800200 */
        /* <DEDUP_REMOVED lines=11> */
[----:B------:R-:W-:Y:S05]  /*0390*/  CALL.REL.NOINC `($__internal_18_$__cuda_sm3x_div_rn_noftz_f32_slowpath) ;  /* 0x0000004400507944 */ /* 0x000fea0003c00000 */
.L_x_499:
[----:B------:R-:W-:Y:S05]  /*03a0*/  BSYNC.RECONVERGENT B0 ;  /* 0x0000000000007941 */ /* 0x000fea0003800200 */
.L_x_498:
[----:B------:R-:W-:-:S04]  /*03b0*/  IADD3 R0, PT, PT, R9, 0x1800000, RZ ;  /* 0x0180000009007810 */ /* 0x000fc80007ffe0ff */
[----:B------:R-:W-:-:S04]  /*03c0*/  LOP3.LUT R0, R0, 0x7f800000, RZ, 0xc0, !PT ;  /* 0x7f80000000007812 */ /* 0x000fc800078ec0ff */
[----:B------:R-:W-:-:S13]  /*03d0*/  ISETP.GT.U32.AND P0, PT, R0, 0x1ffffff, PT ;  /* 0x01ffffff0000780c */ /* 0x000fda0003f04070 */
[----:B------:R-:W-:Y:S05]  /*03e0*/  @P0 BRA `(.L_x_500) ;  /* 0x00000000000c0947 */ /* 0x000fea0003800000 */
[----:B------:R-:W-:-:S07]  /*03f0*/  MOV R2, 0x410 ;  /* 0x0000041000027802 */ /* 0x000fce0000000f00 */
[----:B------:R-:W-:Y:S05]  /*0400*/  CALL.REL.NOINC `($__internal_17_$__cuda_sm20_rcp_rn_f32_slowpath) ;  /* 0x0000004000607944 */ /* 0x000fea0003c00000 */
[----:B------:R-:W-:Y:S05]  /*0410*/  BRA `(.L_x_501) ;  /* 0x0000000000107947 */ /* 0x000fea0003800000 */
.L_x_500:
[----:B------:R-:W0:Y:S02]  /*0420*/  MUFU.RCP R10, R9 ;  /* 0x00000009000a7308 */ /* 0x000e240000001000 */
[----:B0-----:R-:W-:-:S04]  /*0430*/  FFMA R0, R9, R10, -1 ;  /* 0xbf80000009007423 */ /* 0x001fc8000000000a */
[----:B------:R-:W-:-:S04]  /*0440*/  FADD.FTZ R0, -R0, -RZ ;  /* 0x800000ff00007221 */ /* 0x000fc80000010100 */
[----:B------:R-:W-:-:S07]  /*0450*/  FFMA R10, R10, R0, R10 ;  /* 0x000000000a0a7223 */ /* 0x000fce000000000a */
.L_x_501:
[----:B------:R-:W0:Y:S01]  /*0460*/  LDC R13, c[0x0][0x3b0] ;  /* 0x0000ec00ff0d7b82 */ /* 0x000e220000000800 */
[C---:B------:R-:W-:Y:S01]  /*0470*/  FSETP.GT.AND P1, PT, R8.reuse, 1, PT ;  /* 0x3f8000000800780b */ /* 0x040fe20003f24000 */
[----:B------:R-:W1:Y:S01]  /*0480*/  LDCU.64 UR4, c[0x0][0x358] ;  /* 0x00006b00ff0477ac */ /* 0x000e620008000a00 */
[----:B------:R-:W-:Y:S01]  /*0490*/  BSSY.RECONVERGENT B0, `(.L_x_502) ;  /* 0x000006d000007945 */ /* 0x000fe20003800200 */
[----:B------:R-:W-:Y:S01]  /*04a0*/  HFMA2 R12, -RZ, RZ, 0, 0 ;  /* 0x00000000ff0c7431 */ /* 0x000fe200000001ff */
[----:B------:R-:W-:Y:S02]  /*04b0*/  FSETP.LT.OR P1, PT, R8, RZ, P1 ;  /* 0x000000ff0800720b */ /* 0x000fe40000f21400 */
[----:B------:R-:W-:Y:S02]  /*04c0*/  CS2R R20, SRZ ;  /* 0x0000000000147805 */ /* 0x000fe4000001ff00 */
[----:B------:R-:W-:Y:S01]  /*04d0*/  MOV R22, RZ ;  /* 0x000000ff00167202 */ /* 0x000fe20000000f00 */
[----:B0-----:R-:W-:-:S04]  /*04e0*/  FMUL R3, R13, 4 ;  /* 0x408000000d037820 */ /* 0x001fc80000400000 */
[----:B------:R-:W-:-:S04]  /*04f0*/  FMUL R0, R3, R10 ;  /* 0x0000000a03007220 */ /* 0x000fc80000400000 */
[----:B------:R-:W-:-:S05]  /*0500*/  FADD R2, -R0, R5 ;  /* 0x0000000500027221 */ /* 0x000fca0000000100 */
[----:B------:R-:W-:-:S04]  /*0510*/  FSETP.GT.AND P0, PT, R2, 1, PT ;  /* 0x3f8000000200780b */ /* 0x000fc80003f04000 */
[----:B------:R-:W-:-:S04]  /*0520*/  FSETP.LT.OR P0, PT, R5, R0, P0 ;  /* 0x000000000500720b */ /* 0x000fc80000701400 */
[----:B------:R-:W-:-:S13]  /*0530*/  PLOP3.LUT P0, PT, P0, P1, PT, 0xf8, 0x8f ;  /* 0x00000000008f781c */ /* 0x000fda0000703f70 */
[----:B-1----:R-:W-:Y:S05]  /*0540*/  @P0 BRA `(.L_x_503) ;  /* 0x0000000400840947 */ /* 0x002fea0003800000 */
        /* <DEDUP_REMOVED lines=8> */
[C---:B-1----:R-:W-:Y:S02]  /*05d0*/  IADD3 R30, PT, PT, R0.reuse, 0x1, RZ ;  /* 0x00000001001e7810 */ /* 0x042fe40007ffe0ff */
[----:B0-----:R-:W-:-:S04]  /*05e0*/  ISETP.GE.AND P0, PT, R0, UR6, PT ;  /* 0x0000000600007c0c */ /* 0x001fc8000bf06270 */
[----:B------:R-:W-:Y:S02]  /*05f0*/  ISETP.GT.AND P0, PT, R0, -0x1, !P0 ;  /* 0xffffffff0000780c */ /* 0x000fe40004704270 */
[C---:B--2---:R-:W-:Y:S02]  /*0600*/  ISETP.GE.AND P2, PT, R21.reuse, UR7, PT ;  /* 0x0000000715007c0c */ /* 0x044fe4000bf46270 */
[C---:B------:R-:W-:Y:S02]  /*0610*/  ISETP.LT.OR P3, PT, R21.reuse, -0x1, !P0 ;  /* 0xffffffff1500780c */ /* 0x040fe40004761670 */
[----:B------:R-:W-:Y:S02]  /*0620*/  ISETP.GT.AND P5, PT, R21, -0x1, !P2 ;  /* 0xffffffff1500780c */ /* 0x000fe400057a4270 */
[----:B------:R-:W-:Y:S02]  /*0630*/  ISETP.GE.AND P2, PT, R30, UR6, PT ;  /* 0x000000061e007c0c */ /* 0x000fe4000bf46270 */
[----:B------:R-:W-:-:S02]  /*0640*/  PLOP3.LUT P4, PT, P0, P5, PT, 0x80, 0x8 ;  /* 0x000000000008781c */ /* 0x000fc4000078b070 */
[----:B------:R-:W-:Y:S02]  /*0650*/  ISETP.GT.AND P2, PT, R0, -0x2, !P2 ;  /* 0xfffffffe0000780c */ /* 0x000fe40005744270 */
[----:B------:R-:W-:Y:S02]  /*0660*/  IADD3 R29, PT, PT, R21, 0x1, RZ ;  /* 0x00000001151d7810 */ /* 0x000fe40007ffe0ff */
[----:B------:R-:W-:Y:S02]  /*0670*/  PLOP3.LUT P0, PT, P2, P5, PT, 0x80, 0x8 ;  /* 0x000000000008781c */ /* 0x000fe4000170b070 */
[----:B------:R-:W-:Y:S02]  /*0680*/  ISETP.GE.OR P3, PT, R29, UR7, P3 ;  /* 0x000000071d007c0c */ /* 0x000fe40009f66670 */
[----:B------:R-:W-:-:S03]  /*0690*/  ISETP.LT.OR P2, PT, R21, -0x1, !P2 ;  /* 0xffffffff1500780c */ /* 0x000fc60005741670 */
[----:B------:R-:W0:Y:S01]  /*06a0*/  @P4 LDC R2, c[0x0][0x398] ;  /* 0x0000e600ff024b82 */ /* 0x000e220000000800 */
[----:B------:R-:W-:-:S07]  /*06b0*/  ISETP.GE.OR P2, PT, R29, UR7, P2 ;  /* 0x000000071d007c0c */ /* 0x000fce0009746670 */
[----:B------:R-:W1:Y:S08]  /*06c0*/  @P4 LDC.64 R18, c[0x0][0x380] ;  /* 0x0000e000ff124b82 */ /* 0x000e700000000a00 */
[----:B------:R-:W2:Y:S08]  /*06d0*/  @P0 LDC R25, c[0x0][0x398] ;  /* 0x0000e600ff190b82 */ /* 0x000eb00000000800 */
[----:B------:R-:W3:Y:S01]  /*06e0*/  @!P3 LDC R26, c[0x0][0x398] ;  /* 0x0000e600ff1abb82 */ /* 0x000ee20000000800 */
[----:B0-----:R-:W-:-:S05]  /*06f0*/  @P4 IMAD R2, R21, R2, R0 ;  /* 0x0000000215024224 */ /* 0x001fca00078e0200 */
[----:B------:R-:W-:Y:S02]  /*0700*/  @P4 SHF.L.U32 R3, R2, 0x2, RZ ;  /* 0x0000000202034819 */ /* 0x000fe400000006ff */
[----:B------:R-:W0:Y:S03]  /*0710*/  @P0 LDC.64 R16, c[0x0][0x380] ;  /* 0x0000e000ff100b82 */ /* 0x000e260000000a00 */
[----:B-1----:R-:W-:-:S05]  /*0720*/  @P4 IMAD.WIDE R18, R3, 0x4, R18 ;  /* 0x0000000403124825 */ /* 0x002fca00078e0212 */
[----:B------:R-:W1:Y:S01]  /*0730*/  @!P2 LDC R31, c[0x0][0x398] ;  /* 0x0000e600ff1fab82 */ /* 0x000e620000000800 */
[----:B--2---:R-:W-:Y:S01]  /*0740*/  @P0 IMAD R25, R21, R25, R30 ;  /* 0x0000001915190224 */ /* 0x004fe200078e021e */
[----:B------:R-:W2:Y:S04]  /*0750*/  @P4 LDG.E.CONSTANT R20, desc[UR4][R18.64] ;  /* 0x0000000412144981 */ /* 0x000ea8000c1e9900 */
[----:B------:R-:W-:Y:S01]  /*0760*/  @P0 SHF.L.U32 R25, R25, 0x2, RZ ;  /* 0x0000000219190819 */ /* 0x000fe200000006ff */
[----:B------:R-:W-:Y:S01]  /*0770*/  IMAD.MOV.U32 R28, RZ, RZ, RZ ;  /* 0x000000ffff1c7224 */ /* 0x000fe200078e00ff */
[----:B------:R-:W4:Y:S01]  /*0780*/  @!P3 LDC.64 R14, c[0x0][0x380] ;  /* 0x0000e000ff0ebb82 */ /* 0x000f220000000a00 */
[----:B---3--:R-:W-:Y:S01]  /*0790*/  @!P3 IMAD R26, R29, R26, R0 ;  /* 0x0000001a1d1ab224 */ /* 0x008fe200078e0200 */
[----:B------:R-:W3:Y:S06]  /*07a0*/  @P4 LDG.E.CONSTANT R22, desc[UR4][R18.64+0x4] ;  /* 0x0000040412164981 */ /* 0x000eec000c1e9900 */
[----:B------:R-:W5:Y:S01]  /*07b0*/  @!P2 LDC.64 R2, c[0x0][0x380] ;  /* 0x0000e000ff02ab82 */ /* 0x000f620000000a00 */
[----:B0-----:R-:W-:Y:S01]  /*07c0*/  @P0 IMAD.WIDE R16, R25, 0x4, R16 ;  /* 0x0000000419100825 */ /* 0x001fe200078e0210 */
[----:B------:R-:W-:-:S02]  /*07d0*/  @!P3 SHF.L.U32 R33, R26, 0x2, RZ ;  /* 0x000000021a21b819 */ /* 0x000fc400000006ff */
[----:B------:R-:W-:Y:S02]  /*07e0*/  CS2R R26, SRZ ;  /* 0x00000000001a7805 */ /* 0x000fe4000001ff00 */
[----:B------:R-:W-:Y:S01]  /*07f0*/  MOV R25, RZ ;  /* 0x000000ff00197202 */ /* 0x000fe20000000f00 */
[----:B------:R-:W3:Y:S01]  /*0800*/  @P4 LDG.E.CONSTANT R24, desc[UR4][R18.64+0x8] ;  /* 0x0000080412184981 */ /* 0x000ee2000c1e9900 */
[----:B-1----:R-:W-:-:S03]  /*0810*/  @!P2 IMAD R31, R29, R31, R30 ;  /* 0x0000001f1d1fa224 */ /* 0x002fc600078e021e */
[----:B------:R-:W2:Y:S01]  /*0820*/  @P0 LDG.E.CONSTANT R28, desc[UR4][R16.64] ;  /* 0x00000004101c0981 */ /* 0x000ea2000c1e9900 */
[----:B------:R-:W-:-:S03]  /*0830*/  MOV R30, RZ ;  /* 0x000000ff001e7202 */ /* 0x000fc60000000f00 */
[----:B------:R-:W3:Y:S01]  /*0840*/  @P0 LDG.E.CONSTANT R27, desc[UR4][R16.64+0x4] ;  /* 0x00000404101b0981 */ /* 0x000ee2000c1e9900 */
[----:B------:R-:W-:-:S03]  /*0850*/  @!P2 SHF.L.U32 R31, R31, 0x2, RZ ;  /* 0x000000021f1fa819 */ /* 0x000fc600000006ff */
[----:B------:R-:W3:Y:S01]  /*0860*/  @P0 LDG.E.CONSTANT R25, desc[UR4][R16.64+0x8] ;  /* 0x0000080410190981 */ /* 0x000ee2000c1e9900 */
[----:B----4-:R-:W-:Y:S01]  /*0870*/  @!P3 IMAD.WIDE R14, R33, 0x4, R14 ;  /* 0x00000004210eb825 */ /* 0x010fe200078e020e */
[----:B------:R-:W-:Y:S02]  /*0880*/  MOV R29, RZ ;  /* 0x000000ff001d7202 */ /* 0x000fe40000000f00 */
[----:B------:R0:W4:Y:S04]  /*0890*/  @P4 LDG.E.CONSTANT R23, desc[UR4][R18.64+0xc] ;  /* 0x00000c0412174981 */ /* 0x000128000c1e9900 */
[----:B------:R1:W4:Y:S01]  /*08a0*/  @P0 LDG.E.CONSTANT R26, desc[UR4][R16.64+0xc] ;  /* 0x00000c04101a0981 */ /* 0x000322000c1e9900 */
[----:B-----5:R-:W-:Y:S01]  /*08b0*/  @!P2 IMAD.WIDE R2, R31, 0x4, R2 ;  /* 0x000000041f02a825 */ /* 0x020fe200078e0202 */
[----:B------:R-:W-:-:S02]  /*08c0*/  MOV R32, RZ ;  /* 0x000000ff00207202 */ /* 0x000fc40000000f00 */
[----:B------:R-:W5:Y:S01]  /*08d0*/  @!P3 LDG.E.CONSTANT R30, desc[UR4][R14.64] ;  /* 0x000000040e1eb981 */ /* 0x000f62000c1e9900 */
[----:B0-----:R-:W-:Y:S02]  /*08e0*/  CS2R R18, SRZ ;  /* 0x0000000000127805 */ /* 0x001fe4000001ff00 */
[----:B------:R-:W-:Y:S01]  /*08f0*/  MOV R31, RZ ;  /* 0x000000ff001f7202 */ /* 0x000fe20000000f00 */
        /* <DEDUP_REMOVED lines=20> */
[C---:B-1----:R-:W-:Y:S01]  /*0a40*/  FFMA R3, R15.reuse, R20, R28 ;  /* 0x000000140f037223 */ /* 0x042fe2000000001c */
[----:B------:R-:W-:Y:S01]  /*0a50*/  FMUL R25, R14, R25 ;  /* 0x000000190e197220 */ /* 0x000fe20000400000 */
[----:B------:R-:W-:-:S03]  /*0a60*/  FFMA R22, R15, R22, R27 ;  /* 0x000000160f167223 */ /* 0x000fc6000000001b */
[----:B------:R-:W-:Y:S01]  /*0a70*/  FFMA R24, R15, R24, R25 ;  /* 0x000000180f187223 */ /* 0x000fe20000000019 */
[----:B----4-:R-:W-:-:S04]  /*0a80*/  FMUL R26, R14, R26 ;  /* 0x0000001a0e1a7220 */ /* 0x010fc80000400000 */
        /* <DEDUP_REMOVED lines=8> */
[----:B------:R-:W-:Y:S01]  /*0b10*/  FFMA R4, R4, R16, R23 ;  /* 0x0000001004047223 */ /* 0x000fe20000000017 */
[----:B------:R-:W-:Y:S01]  /*0b20*/  FFMA R12, R0, 0.00390625, RZ ;  /* 0x3b800000000c7823 */ /* 0x000fe200000000ff */
[----:B------:R-:W-:Y:S01]  /*0b30*/  FFMA R20, R2, 0.00390625, RZ ;  /* 0x3b80000002147823 */ /* 0x000fe200000000ff */
[----:B------:R-:W-:Y:S01]  /*0b40*/  FFMA R21, R3, 0.00390625, RZ ;  /* 0x3b80000003157823 */ /* 0x000fe200000000ff */
[----:B------:R-:W-:-:S07]  /*0b50*/  FFMA R22, R4, 0.00390625, RZ ;  /* 0x3b80000004167823 */ /* 0x000fce00000000ff */
.L_x_503:
[----:B------:R-:W-:Y:S05]  /*0b60*/  BSYNC.RECONVERGENT B0 ;  /* 0x0000000000007941 */ /* 0x000fea0003800200 */
.L_x_502:
[----:B------:R-:W-:Y:S01]  /*0b70*/  FMUL R3, R13, 3 ;  /* 0x404000000d037820 */ /* 0x000fe20000400000 */
[----:B------:R-:W-:Y:S01]  /*0b80*/  BSSY.RECONVERGENT B0, `(.L_x_504) ;  /* 0x0000070000007945 */ /* 0x000fe20003800200 */
[----:B------:R-:W-:Y:S01]  /*0b90*/  HFMA2 R15, -RZ, RZ, 0, 0 ;  /* 0x00000000ff0f7431 */ /* 0x000fe200000001ff */
[----:B------:R-:W-:Y:S01]  /*0ba0*/  MOV R19, RZ ;  /* 0x000000ff00137202 */ /* 0x000fe20000000f00 */
[----:B------:R-:W-:Y:S01]  /*0bb0*/  FMUL R0, R3, R10 ;  /* 0x0000000a03007220 */ /* 0x000fe20000400000 */
[----:B------:R-:W-:-:S03]  /*0bc0*/  CS2R R2, SRZ ;  /* 0x0000000000027805 */ /* 0x000fc6000001ff00 */
[----:B------:R-:W-:-:S05]  /*0bd0*/  FADD R4, -R0, R5 ;  /* 0x0000000500047221 */ /* 0x000fca0000000100 */
[----:B------:R-:W-:-:S04]  /*0be0*/  FSETP.GT.AND P0, PT, R4, 1, PT ;  /* 0x3f8000000400780b */ /* 0x000fc80003f04000 */
[----:B------:R-:W-:-:S04]  /*0bf0*/  FSETP.LT.OR P0, PT, R5, R0, P0 ;  /* 0x000000000500720b */ /* 0x000fc80000701400 */
[----:B------:R-:W-:-:S13]  /*0c00*/  PLOP3.LUT P0, PT, P0, P1, PT, 0xf8, 0x8f ;  /* 0x00000000008f781c */ /* 0x000fda0000703f70 */
[----:B------:R-:W-:Y:S05]  /*0c10*/  @P0 BRA `(.L_x_505) ;  /* 0x0000000400980947 */ /* 0x000fea0003800000 */
[----:B------:R-:W-:Y:S01]  /*0c20*/  FFMA R23, R9, R4, -0.5 ;  /* 0xbf00000009177423 */ /* 0x000fe20000000004 */
[----:B------:R-:W-:Y:S01]  /*0c30*/  FFMA R2, R11, R8, -0.5 ;  /* 0xbf0000000b027423 */ /* 0x000fe20000000008 */
[----:B------:R-:W0:Y:S02]  /*0c40*/  LDCU.64 UR6, c[0x0][0x3a8] ;  /* 0x00007500ff0677ac */ /* 0x000e240008000a00 */
[----:B------:R-:W1:Y:S08]  /*0c50*/  F2I.FLOOR.NTZ R28, R23 ;  /* 0x00000017001c7305 */ /* 0x000e700000207100 */
[----:B------:R-:W2:Y:S01]  /*0c60*/  F2I.FLOOR.NTZ R19, R2 ;  /* 0x0000000200137305 */ /* 0x000ea20000207100 */
[----:B-1----:R-:W-:-:S07]  /*0c70*/  IADD3 R18, PT, PT, R28, 0x1, RZ ;  /* 0x000000011c127810 */ /* 0x002fce0007ffe0ff */
[----:B------:R-:W1:Y:S01]  /*0c80*/  F2I.FLOOR.NTZ R26, R2 ;  /* 0x00000002001a7305 */ /* 0x000e620000207100 */
[----:B0-----:R-:W-:-:S04]  /*0c90*/  ISETP.GE.AND P0, PT, R28, UR6, PT ;  /* 0x000000061c007c0c */ /* 0x001fc8000bf06270 */
[----:B------:R-:W-:Y:S02]  /*0ca0*/  ISETP.GT.AND P0, PT, R28, -0x1, !P0 ;  /* 0xffffffff1c00780c */ /* 0x000fe40004704270 */
[C---:B--2---:R-:W-:Y:S01]  /*0cb0*/  ISETP.GE.AND P2, PT, R19.reuse, UR7, PT ;  /* 0x0000000713007c0c */ /* 0x044fe2000bf46270 */
[----:B------:R-:W0:Y:S01]  /*0cc0*/  F2I.FLOOR.NTZ R27, R23 ;  /* 0x00000017001b7305 */ /* 0x000e220000207100 */
[C---:B------:R-:W-:Y:S02]  /*0cd0*/  IADD3 R0, PT, PT, R19.reuse, 0x1, RZ ;  /* 0x0000000113007810 */ /* 0x040fe40007ffe0ff */
[----:B------:R-:W-:Y:S02]  /*0ce0*/  ISETP.GT.AND P5, PT, R19, -0x1, !P2 ;  /* 0xffffffff1300780c */ /* 0x000fe400057a4270 */
[----:B------:R-:W-:Y:S02]  /*0cf0*/  ISETP.GE.AND P2, PT, R18, UR6, PT ;  /* 0x0000000612007c0c */ /* 0x000fe4000bf46270 */
[----:B------:R-:W-:-:S02]  /*0d00*/  PLOP3.LUT P4, PT, P0, P5, PT, 0x80, 0x8 ;  /* 0x000000000008781c */ /* 0x000fc4000078b070 */
[----:B------:R-:W-:Y:S02]  /*0d10*/  ISETP.GT.AND P2, PT, R28, -0x2, !P2 ;  /* 0xfffffffe1c00780c */ /* 0x000fe40005744270 */
[----:B------:R-:W-:Y:S02]  /*0d20*/  ISETP.LT.OR P3, PT, R19, -0x1, !P0 ;  /* 0xffffffff1300780c */ /* 0x000fe40004761670 */
[----:B------:R-:W-:Y:S02]  /*0d30*/  PLOP3.LUT P0, PT, P2, P5, PT, 0x80, 0x8 ;  /* 0x000000000008781c */ /* 0x000fe4000170b070 */
[----:B------:R-:W-:Y:S02]  /*0d40*/  ISETP.GE.OR P3, PT, R0, UR7, P3 ;  /* 0x0000000700007c0c */ /* 0x000fe40009f66670 */
[C---:B-1----:R-:W-:Y:S02]  /*0d50*/  IADD3 R3, PT, PT, R26.reuse, 0x1, RZ ;  /* 0x000000011a037810 */ /* 0x042fe40007ffe0ff */
[----:B------:R-:W-:Y:S01]  /*0d60*/  ISETP.LT.OR P2, PT, R26, -0x1, !P2 ;  /* 0xffffffff1a00780c */ /* 0x000fe20005741670 */
[----:B------:R-:W1:Y:S01]  /*0d70*/  @P4 LDC R0, c[0x0][0x398] ;  /* 0x0000e600ff004b82 */ /* 0x000e620000000800 */
[----:B0-----:R-:W-:-:S02]  /*0d80*/  I2FP.F32.S32 R2, R27 ;  /* 0x0000001b00027245 */ /* 0x001fc40000201400 */
[----:B------:R-:W-:-:S05]  /*0d90*/  ISETP.GE.OR P2, PT, R3, UR7, P2 ;  /* 0x0000000703007c0c */ /* 0x000fca0009746670 */
[----:B------:R-:W0:Y:S08]  /*0da0*/  @P4 LDC.64 R16, c[0x0][0x380] ;  /* 0x0000e000ff104b82 */ /* 0x000e300000000a00 */
[----:B------:R-:W2:Y:S08]  /*0db0*/  @P0 LDC R4, c[0x0][0x398] ;  /* 0x0000e600ff040b82 */ /* 0x000eb00000000800 */
[----:B------:R-:W3:Y:S01]  /*0dc0*/  @!P3 LDC R24, c[0x0][0x398] ;  /* 0x0000e600ff18bb82 */ /* 0x000ee20000000800 */
[----:B-1----:R-:W-:-:S05]  /*0dd0*/  @P4 IMAD R0, R19, R0, R28 ;  /* 0x0000000013004224 */ /* 0x002fca00078e021c */
[----:B------:R-:W-:Y:S01]  /*0de0*/  @P4 SHF.L.U32 R3, R0, 0x2, RZ ;  /* 0x0000000200034819 */ /* 0x000fe200000006ff */
[----:B------:R-:W-:Y:S01]  /*0df0*/  FADD R0, R23, -R2 ;  /* 0x8000000217007221 */ /* 0x000fe20000000000 */
[----:B------:R-:W1:Y:S01]  /*0e00*/  @P0 LDC.64 R14, c[0x0][0x380] ;  /* 0x0000e000ff0e0b82 */ /* 0x000e620000000a00 */
[----:B------:R-:W-:Y:S01]  /*0e10*/  FFMA R35, R11, R8, -0.5 ;  /* 0xbf0000000b237423 */ /* 0x000fe20000000008 */
[----:B------:R-:W-:Y:S02]  /*0e20*/  IMAD.MOV.U32 R23, RZ, RZ, RZ ;  /* 0x000000ffff177224 */ /* 0x000fe400078e00ff */
[----:B0-----:R-:W-:-:S04]  /*0e30*/  @P4 IMAD.WIDE R16, R3, 0x4, R16 ;  /* 0x0000000403104825 */ /* 0x001fc800078e0210 */
[----:B------:R-:W0:Y:S01]  /*0e40*/  @!P2 LDC R33, c[0x0][0x398] ;  /* 0x0000e600ff21ab82 */ /* 0x000e220000000800 */
[C---:B--2---:R-:W-:Y:S01]  /*0e50*/  @P0 IMAD R18, R19.reuse, R4, R18 ;  /* 0x0000000413120224 */ /* 0x044fe200078e0212 */
[----:B------:R-:W-:Y:S02]  /*0e60*/  MOV R4, RZ ;  /* 0x000000ff00047202 */ /* 0x000fe40000000f00 */
[----:B------:R-:W-:Y:S01]  /*0e70*/  CS2R R30, SRZ ;  /* 0x00000000001e7805 */ /* 0x000fe2000001ff00 */
[----:B------:R-:W2:Y:S03]  /*0e80*/  @P4 LDG.E.CONSTANT R23, desc[UR4][R16.64] ;  /* 0x0000000410174981 */ /* 0x000ea6000c1e9900 */
[----:B------:R-:W4:Y:S01]  /*0e90*/  @!P3 LDC.64 R2, c[0x0][0x380] ;  /* 0x0000e000ff02bb82 */ /* 0x000f220000000a00 */
[----:B---3--:R-:W-:Y:S01]  /*0ea0*/  @!P3 IMAD R29, R19, R24, R24 ;  /* 0x00000018131db224 */ /* 0x008fe200078e0218 */
[----:B------:R-:W-:-:S02]  /*0eb0*/  @P0 SHF.L.U32 R19, R18, 0x2, RZ ;  /* 0x0000000212130819 */ /* 0x000fc400000006ff */
[----:B------:R-:W-:Y:S01]  /*0ec0*/  CS2R R24, SRZ ;  /* 0x0000000000187805 */ /* 0x000fe2000001ff00 */
[----:B------:R-:W3:Y:S02]  /*0ed0*/  @P4 LDG.E.CONSTANT R4, desc[UR4][R16.64+0x4] ;  /* 0x0000040410044981 */ /* 0x000ee4000c1e9900 */
[----:B-1----:R-:W-:Y:S01]  /*0ee0*/  @P0 IMAD.WIDE R18, R19, 0x4, R14 ;  /* 0x0000000413120825 */ /* 0x002fe200078e020e */
[----:B------:R-:W-:Y:S01]  /*0ef0*/  @!P3 IADD3 R32, PT, PT, R28, R29, RZ ;  /* 0x0000001d1c20b210 */ /* 0x000fe20007ffe0ff */
[----:B------:R-:W1:Y:S01]  /*0f00*/  @!P2 LDC.64 R14, c[0x0][0x380] ;  /* 0x0000e000ff0eab82 */ /* 0x000e620000000a00 */
[----:B------:R-:W-:Y:S01]  /*0f10*/  CS2R R28, SRZ ;  /* 0x00000000001c7805 */ /* 0x000fe2000001ff00 */
[----:B------:R-:W5:Y:S01]  /*0f20*/  @P4 LDG.E.CONSTANT R25, desc[UR4][R16.64+0x8] ;  /* 0x0000080410194981 */ /* 0x000f62000c1e9900 */
[----:B0-----:R-:W-:Y:S01]  /*0f30*/  @!P2 IMAD R34, R26, R33, R33 ;  /* 0x000000211a22a224 */ /* 0x001fe200078e0221 */
[----:B------:R-:W-:Y:S02]  /*0f40*/  @!P3 SHF.L.U32 R33, R32, 0x2, RZ ;  /* 0x000000022021b819 */ /* 0x000fe400000006ff */
[----:B------:R0:W5:Y:S01]  /*0f50*/  @P4 LDG.E.CONSTANT R24, desc[UR4][R16.64+0xc] ;  /* 0x00000c0410184981 */ /* 0x000162000c1e9900 */
[----:B------:R-:W-:-:S03]  /*0f60*/  I2FP.F32.S32 R32, R26 ;  /* 0x0000001a00207245 */ /* 0x000fc60000201400 */
[----:B------:R-:W2:Y:S01]  /*0f70*/  @P0 LDG.E.CONSTANT R28, desc[UR4][R18.64] ;  /* 0x00000004121c0981 */ /* 0x000ea2000c1e9900 */
[----:B----4-:R-:W-:-:S04]  /*0f80*/  @!P3 IMAD.WIDE R2, R33, 0x4, R2 ;  /* 0x000000042102b825 */ /* 0x010fc800078e0202 */
[----:B------:R-:W-:Y:S01]  /*0f90*/  FADD R35, -R32, R35 ;  /* 0x0000002320237221 */ /* 0x000fe20000000100 */
[----:B------:R-:W-:Y:S01]  /*0fa0*/  @!P2 IADD3 R33, PT, PT, R27, R34, RZ ;  /* 0x000000221b21a210 */ /* 0x000fe20007ffe0ff */
[----:B------:R-:W4:Y:S01]  /*0fb0*/  @P0 LDG.E.CONSTANT R29, desc[UR4][R18.64+0x4] ;  /* 0x00000404121d0981 */ /* 0x000f22000c1e9900 */
[----:B0-----:R-:W-:Y:S02]  /*0fc0*/  CS2R R16, SRZ ;  /* 0x0000000000107805 */ /* 0x001fe4000001ff00 */
[----:B------:R-:W-:Y:S01]  /*0fd0*/  CS2R R26, SRZ ;  /* 0x00000000001a7805 */ /* 0x000fe2000001ff00 */
[----:B------:R-:W3:Y:S01]  /*0fe0*/  @P0 LDG.E.CONSTANT R30, desc[UR4][R18.64+0x8] ;  /* 0x00000804121e0981 */ /* 0x000ee2000c1e9900 */
[----:B------:R-:W-:Y:S01]  /*0ff0*/  FADD R32, -R0, 1 ;  /* 0x3f80000000207421 */ /* 0x000fe20000000100 */
[----:B------:R-:W-:Y:S02]  /*1000*/  @!P2 LEA R33, R33, 0x4, 0x2 ;  /* 0x000000042121a811 */ /* 0x000fe400078e10ff */
[----:B------:R0:W5:Y:S01]  /*1010*/  @P0 LDG.E.CONSTANT R31, desc[UR4][R18.64+0xc] ;  /* 0x00000c04121f0981 */ /* 0x000162000c1e9900 */
[----:B------:R-:W-:-:S02]  /*1020*/  MOV R37, RZ ;  /* 0x000000ff00257202 */ /* 0x000fc40000000f00 */
[----:B-1----:R-:W-:Y:S01]  /*1030*/  @!P2 IMAD.WIDE R14, R33, 0x4, R14 ;  /* 0x00000004210ea825 */ /* 0x002fe200078e020e */
[----:B------:R-:W5:Y:S04]  /*1040*/  @!P3 LDG.E.CONSTANT R16, desc[UR4][R2.64] ;  /* 0x000000040210b981 */ /* 0x000f68000c1e9900 */
[----:B------:R-:W5:Y:S01]  /*1050*/  @!P3 LDG.E.CONSTANT R27, desc[UR4][R2.64+0x4] ;  /* 0x00000404021bb981 */ /* 0x000f62000c1e9900 */
[----:B0-----:R-:W-:Y:S01]  /*1060*/  FADD R19, -R35, 1 ;  /* 0x3f80000023137421 */ /* 0x001fe20000000100 */
[C---:B------:R-:W-:Y:S02]  /*1070*/  FMUL R18, R0.reuse, R35 ;  /* 0x0000002300127220 */ /* 0x040fe40000400000 */
[----:B------:R-:W5:Y:S01]  /*1080*/  @!P3 LDG.E.CONSTANT R26, desc[UR4][R2.64+0x8] ;  /* 0x00000804021ab981 */ /* 0x000f62000c1e9900 */
[-C--:B------:R-:W-:Y:S01]  /*1090*/  FMUL R0, R0, R19.reuse ;  /* 0x0000001300007220 */ /* 0x080fe20000400000 */
[----:B------:R-:W-:-:S02]  /*10a0*/  FMUL R19, R32, R19 ;  /* 0x0000001320137220 */ /* 0x000fc40000400000 */
[----:B------:R0:W5:Y:S01]  /*10b0*/  @!P3 LDG.E.CONSTANT R17, desc[UR4][R2.64+0xc] ;  /* 0x00000c040211b981 */ /* 0x000162000c1e9900 */
[----:B------:R-:W-:Y:S01]  /*10c0*/  FMUL R32, R35, R32 ;  /* 0x0000002023207220 */ /* 0x000fe20000400000 */
[----:B------:R-:W-:Y:S02]  /*10d0*/  MOV R35, RZ ;  /* 0x000000ff00237202 */ /* 0x000fe40000000f00 */
[----:B------:R-:W-:Y:S01]  /*10e0*/  MOV R33, RZ ;  /* 0x000000ff00217202 */ /* 0x000fe20000000f00 */
[----:B------:R-:W5:Y:S04]  /*10f0*/  @!P2 LDG.E.CONSTANT R37, desc[UR4][R14.64] ;  /* 0x000000040e25a981 */ /* 0x000f68000c1e9900 */
[----:B------:R-:W5:Y:S01]  /*1100*/  @!P2 LDG.E.CONSTANT R35, desc[UR4][R14.64+0x4] ;  /* 0x000004040e23a981 */ /* 0x000f62000c1e9900 */
[----:B0-----:R-:W-:-:S03]  /*1110*/  MOV R3, RZ ;  /* 0x000000ff00037202 */ /* 0x001fc60000000f00 */
[----:B------:R-:W5:Y:S04]  /*1120*/  @!P2 LDG.E.CONSTANT R33, desc[UR4][R14.64+0x8] ;  /* 0x000008040e21a981 */ /* 0x000f68000c1e9900 */
[----:B------:R-:W5:Y:S01]  /*1130*/  @!P2 LDG.E.CONSTANT R3, desc[UR4][R14.64+0xc] ;  /* 0x00000c040e03a981 */ /* 0x000f62000c1e9900 */
[C---:B--2---:R-:W-:Y:S01]  /*1140*/  FMUL R28, R0.reuse, R28 ;  /* 0x0000001c001c7220 */ /* 0x044fe20000400000 */
[C---:B----4-:R-:W-:Y:S01]  /*1150*/  FMUL R29, R0.reuse, R29 ;  /* 0x0000001d001d7220 */ /* 0x050fe20000400000 */
[C---:B---3--:R-:W-:Y:S01]  /*1160*/  FMUL R30, R0.reuse, R30 ;  /* 0x0000001e001e7220 */ /* 0x048fe20000400000 */
        /* <DEDUP_REMOVED lines=13> */
[----:B------:R-:W-:Y:S01]  /*1240*/  FMUL R3, R23, 0.03125 ;  /* 0x3d00000017037820 */ /* 0x000fe20000400000 */
[----:B------:R-:W-:Y:S01]  /*1250*/  FMUL R15, R4, 0.03125 ;  /* 0x3d000000040f7820 */ /* 0x000fe20000400000 */
[----:B------:R-:W-:Y:S01]  /*1260*/  FMUL R2, R26, 0.03125 ;  /* 0x3d0000001a027820 */ /* 0x000fe20000400000 */
[----:B------:R-:W-:-:S07]  /*1270*/  FMUL R19, R24, 0.03125 ;  /* 0x3d00000018137820 */ /* 0x000fce0000400000 */
.L_x_505:
[----:B------:R-:W-:Y:S05]  /*1280*/  BSYNC.RECONVERGENT B0 ;  /* 0x0000000000007941 */ /* 0x000fea0003800200 */
.L_x_504:
[----:B------:R-:W-:Y:S01]  /*1290*/  FADD R17, R13, R13 ;  /* 0x0000000d0d117221 */ /* 0x000fe20000000000 */
[----:B------:R-:W-:Y:S01]  /*12a0*/  FADD R4, R3, R12 ;  /* 0x0000000c03047221 */ /* 0x000fe20000000000 */
[----:B------:R-:W-:Y:S01]  /*12b0*/  BSSY.RECONVERGENT B0, `(.L_x_506) ;  /* 0x0000074000007945 */ /* 0x000fe20003800200 */
[----:B------:R-:W-:Y:S01]  /*12c0*/  FADD R16, R15, R20 ;  /* 0x000000140f107221 */ /* 0x000fe20000000000 */
[----:B------:R-:W-:Y:S01]  /*12d0*/  FMUL R0, R17, R10 ;  /* 0x0000000a11007220 */ /* 0x000fe20000400000 */
[----:B------:R-:W-:Y:S02]  /*12e0*/  HFMA2 R3, -RZ, RZ, 0, 0 ;  /* 0x00000000ff037431 */ /* 0x000fe400000001ff */
[----:B------:R-:W-:Y:S01]  /*12f0*/  FMUL R20, R10, R13 ;  /* 0x0000000d0a147220 */ /* 0x000fe20000400000 */
[----:B------:R-:W-:Y:S01]  /*1300*/  FADD R17, R2, R21 ;  /* 0x0000001502117221 */ /* 0x000fe20000000000 */
[----:B------:R-:W-:Y:S01]  /*1310*/  FADD R24, -R0, R5 ;  /* 0x0000000500187221 */ /* 0x000fe20000000100 */
[----:B------:R-:W-:Y:S01]  /*1320*/  FADD R18, R19, R22 ;  /* 0x0000001613127221 */ /* 0x000fe20000000000 */
[----:B------:R-:W-:-:S02]  /*1330*/  CS2R R14, SRZ ;  /* 0x00000000000e7805 */ /* 0x000fc4000001ff00 */
[----:B------:R-:W-:Y:S02]  /*1340*/  MOV R13, RZ ;  /* 0x000000ff000d7202 */ /* 0x000fe40000000f00 */
[----:B------:R-:W-:-:S04]  /*1350*/  FSETP.GT.AND P0, PT, R24, 1, PT ;  /* 0x3f8000001800780b */ /* 0x000fc80003f04000 */
[----:B------:R-:W-:-:S04]  /*1360*/  FSETP.LT.OR P0, PT, R5, R0, P0 ;  /* 0x000000000500720b */ /* 0x000fc80000701400 */
[----:B------:R-:W-:-:S13]  /*1370*/  PLOP3.LUT P0, PT, P0, P1, PT, 0xf8, 0x8f ;  /* 0x00000000008f781c */ /* 0x000fda0000703f70 */
[----:B------:R-:W-:Y:S05]  /*1380*/  @P0 BRA `(.L_x_507) ;  /* 0x0000000400980947 */ /* 0x000fea0003800000 */
[----:B------:R-:W-:Y:S01]  /*1390*/  FFMA R24, R9, R24, -0.5 ;  /* 0xbf00000009187423 */ /* 0x000fe20000000018 */
[----:B------:R-:W-:Y:S01]  /*13a0*/  FFMA R26, R11, R8, -0.5 ;  /* 0xbf0000000b1a7423 */ /* 0x000fe20000000008 */
[----:B------:R-:W0:Y:S01]  /*13b0*/  LDCU.64 UR6, c[0x0][0x3a8] ;  /* 0x00007500ff0677ac */ /* 0x000e220008000a00 */
[----:B------:R-:W-:Y:S01]  /*13c0*/  CS2R R22, SRZ ;  /* 0x0000000000167805 */ /* 0x000fe2000001ff00 */
[----:B------:R-:W1:Y:S01]  /*13d0*/  F2I.FLOOR.NTZ R14, R24 ;  /* 0x00000018000e7305 */ /* 0x000e620000207100 */
[----:B------:R-:W-:Y:S01]  /*13e0*/  IMAD.MOV.U32 R19, RZ, RZ, RZ ;  /* 0x000000ffff137224 */ /* 0x000fe200078e00ff */
[----:B------:R-:W-:-:S06]  /*13f0*/  MOV R21, RZ ;  /* 0x000000ff00157202 */ /* 0x000fcc0000000f00 */
[----:B------:R-:W2:Y:S01]  /*1400*/  F2I.FLOOR.NTZ R15, R26 ;  /* 0x0000001a000f7305 */ /* 0x000ea20000207100 */
[----:B-1----:R-:W-:-:S04]  /*1410*/  IADD3 R2, PT, PT, R14, 0x1, RZ ;  /* 0x000000010e027810 */ /* 0x002fc80007ffe0ff */
[----:B0-----:R-:W-:Y:S02]  /*1420*/  ISETP.GE.AND P2, PT, R2, UR6, PT ;  /* 0x0000000602007c0c */ /* 0x001fe4000bf46270 */
[C---:B--2---:R-:W-:Y:S02]  /*1430*/  ISETP.GE.AND P0, PT, R15.reuse, UR7, PT ;  /* 0x000000070f007c0c */ /* 0x044fe4000bf06270 */
[----:B------:R-:W-:Y:S02]  /*1440*/  ISETP.GT.AND P2, PT, R14, -0x2, !P2 ;  /* 0xfffffffe0e00780c */ /* 0x000fe40005744270 */
[----:B------:R-:W-:-:S04]  /*1450*/  ISETP.GT.AND P3, PT, R15, -0x1, !P0 ;  /* 0xffffffff0f00780c */ /* 0x000fc80004764270 */
[----:B------:R-:W-:-:S13]  /*1460*/  PLOP3.LUT P0, PT, P2, P3, PT, 0x80, 0x8 ;  /* 0x000000000008781c */ /* 0x000fda0001707070 */
[----:B------:R-:W0:Y:S08]  /*1470*/  @P0 LDC R12, c[0x0][0x398] ;  /* 0x0000e600ff0c0b82 */ /* 0x000e300000000800 */
[----:B------:R-:W1:Y:S01]  /*1480*/  @P0 LDC.64 R2, c[0x0][0x380] ;  /* 0x0000e000ff020b82 */ /* 0x000e620000000a00 */
[----:B0-----:R-:W-:-:S05]  /*1490*/  @P0 IMAD R12, R15, R12, R14 ;  /* 0x0000000c0f0c0224 */ /* 0x001fca00078e020e */
[----:B------:R-:W-:-:S05]  /*14a0*/  @P0 LEA R13, R12, 0x4, 0x2 ;  /* 0x000000040c0d0811 */ /* 0x000fca00078e10ff */
[----:B-1----:R-:W-:-:S05]  /*14b0*/  @P0 IMAD.WIDE R2, R13, 0x4, R2 ;  /* 0x000000040d020825 */ /* 0x002fca00078e0202 */
[----:B------:R-:W2:Y:S04]  /*14c0*/  @P0 LDG.E.CONSTANT R23, desc[UR4][R2.64+0x4] ;  /* 0x0000040402170981 */ /* 0x000ea8000c1e9900 */
[----:B------:R-:W3:Y:S01]  /*14d0*/  @P0 LDG.E.CONSTANT R19, desc[UR4][R2.64+0x8] ;  /* 0x0000080402130981 */ /* 0x000ee2000c1e9900 */
[----:B------:R-:W0:Y:S03]  /*14e0*/  F2I.FLOOR.NTZ R26, R26 ;  /* 0x0000001a001a7305 */ /* 0x000e260000207100 */
[----:B------:R-:W4:Y:S04]  /*14f0*/  @P0 LDG.E.CONSTANT R22, desc[UR4][R2.64] ;  /* 0x0000000402160981 */ /* 0x000f28000c1e9900 */
[----:B------:R1:W5:Y:S01]  /*1500*/  @P0 LDG.E.CONSTANT R21, desc[UR4][R2.64+0xc] ;  /* 0x00000c0402150981 */ /* 0x000362000c1e9900 */
[----:B------:R-:W-:-:S04]  /*1510*/  ISETP.GE.AND P0, PT, R14, UR6, PT ;  /* 0x000000060e007c0c */ /* 0x000fc8000bf06270 */
[----:B------:R-:W-:Y:S02]  /*1520*/  ISETP.GT.AND P4, PT, R14, -0x1, !P0 ;  /* 0xffffffff0e00780c */ /* 0x000fe40004784270 */
[----:B------:R-:W-:Y:S02]  /*1530*/  IADD3 R28, PT, PT, R15, 0x1, RZ ;  /* 0x000000010f1c7810 */ /* 0x000fe40007ffe0ff */
[----:B------:R-:W-:Y:S02]  /*1540*/  PLOP3.LUT P0, PT, P4, P3, PT, 0x80, 0x8 ;  /* 0x000000000008781c */ /* 0x000fe40002707070 */
[----:B0-----:R-:W-:-:S04]  /*1550*/  ISETP.LT.OR P2, PT, R26, -0x1, !P2 ;  /* 0xffffffff1a00780c */ /* 0x001fc80005741670 */
[----:B------:R-:W-:-:S07]  /*1560*/  ISETP.GE.OR P3, PT, R28, UR7, P2 ;  /* 0x000000071c007c0c */ /* 0x000fce0009766670 */
[----:B------:R-:W0:Y:S01]  /*1570*/  @P0 LDC R25, c[0x0][0x398] ;  /* 0x0000e600ff190b82 */ /* 0x000e220000000800 */
[----:B------:R-:W-:-:S07]  /*1580*/  ISETP.LT.OR P2, PT, R26, -0x1, !P4 ;  /* 0xffffffff1a00780c */ /* 0x000fce0006741670 */
[----:B------:R-:W0:Y:S01]  /*1590*/  @!P3 LDC R27, c[0x0][0x398] ;  /* 0x0000e600ff1bbb82 */ /* 0x000e220000000800 */
[----:B------:R-:W-:Y:S01]  /*15a0*/  ISETP.GE.OR P2, PT, R28, UR7, P2 ;  /* 0x000000071c007c0c */ /* 0x000fe20009746670 */
[----:B------:R-:W0:Y:S06]  /*15b0*/  F2I.FLOOR.NTZ R31, R24 ;  /* 0x00000018001f7305 */ /* 0x000e2c0000207100 */
[----:B------:R-:W0:Y:S08]  /*15c0*/  @P0 LDC.64 R12, c[0x0][0x380] ;  /* 0x0000e000ff0c0b82 */ /* 0x000e300000000a00 */
[----:B-1----:R-:W1:Y:S01]  /*15d0*/  @!P3 LDC.64 R2, c[0x0][0x380] ;  /* 0x0000e000ff02bb82 */ /* 0x002e620000000a00 */
[----:B0-----:R-:W-:-:S07]  /*15e0*/  @P0 IMAD R14, R15, R25, R14 ;  /* 0x000000190f0e0224 */ /* 0x001fce00078e020e */
[----:B------:R-:W0:Y:S01]  /*15f0*/  @!P2 LDC R25, c[0x0][0x398] ;  /* 0x0000e600ff19ab82 */ /* 0x000e220000000800 */
[----:B------:R-:W-:Y:S01]  /*1600*/  @P0 SHF.L.U32 R15, R14, 0x2, RZ ;  /* 0x000000020e0f0819 */ /* 0x000fe200000006ff */
[----:B------:R-:W-:-:S05]  /*1610*/  @!P3 IMAD R14, R26, R27, R27 ;  /* 0x0000001b1a0eb224 */ /* 0x000fca00078e021b */
[----:B------:R-:W-:Y:S01]  /*1620*/  @!P3 IADD3 R14, PT, PT, R31, R14, RZ ;  /* 0x0000000e1f0eb210 */ /* 0x000fe20007ffe0ff */
[----:B------:R-:W-:-:S03]  /*1630*/  @P0 IMAD.WIDE R12, R15, 0x4, R12 ;  /* 0x000000040f0c0825 */ /* 0x000fc600078e020c */
[----:B------:R-:W-:Y:S02]  /*1640*/  @!P3 LEA R15, R14, 0x4, 0x2 ;  /* 0x000000040e0fb811 */ /* 0x000fe400078e10ff */
[----:B------:R-:W-:Y:S02]  /*1650*/  CS2R R28, SRZ ;  /* 0x00000000001c7805 */ /* 0x000fe4000001ff00 */
[----:B------:R-:W-:Y:S02]  /*1660*/  MOV R27, RZ ;  /* 0x000000ff001b7202 */ /* 0x000fe40000000f00 */
[----:B------:R-:W-:Y:S01]  /*1670*/  MOV R30, RZ ;  /* 0x000000ff001e7202 */ /* 0x000fe20000000f00 */
[----:B-1----:R-:W-:Y:S02]  /*1680*/  @!P3 IMAD.WIDE R2, R15, 0x4, R2 ;  /* 0x000000040f02b825 */ /* 0x002fe400078e0202 */
[----:B------:R-:W1:Y:S01]  /*1690*/  @!P2 LDC.64 R14, c[0x0][0x380] ;  /* 0x0000e000ff0eab82 */ /* 0x000e620000000a00 */
[----:B------:R-:W5:Y:S04]  /*16a0*/  @P0 LDG.E.CONSTANT R28, desc[UR4][R12.64] ;  /* 0x000000040c1c0981 */ /* 0x000f68000c1e9900 */
[----:B------:R-:W5:Y:S01]  /*16b0*/  @P0 LDG.E.CONSTANT R29, desc[UR4][R12.64+0x4] ;  /* 0x000004040c1d0981 */ /* 0x000f62000c1e9900 */
[----:B0-----:R-:W-:-:S02]  /*16c0*/  @!P2 IMAD R36, R26, R25, R25 ;  /* 0x000000191a24a224 */ /* 0x001fc400078e0219 */
[----:B------:R-:W-:Y:S01]  /*16d0*/  FFMA R25, R11, R8, -0.5 ;  /* 0xbf0000000b197423 */ /* 0x000fe20000000008 */
[----:B------:R-:W5:Y:S04]  /*16e0*/  @P0 LDG.E.CONSTANT R27, desc[UR4][R12.64+0x8] ;  /* 0x000008040c1b0981 */ /* 0x000f68000c1e9900 */
[----:B------:R0:W5:Y:S01]  /*16f0*/  @P0 LDG.E.CONSTANT R30, desc[UR4][R12.64+0xc] ;  /* 0x00000c040c1e0981 */ /* 0x000162000c1e9900 */
[----:B------:R-:W-:Y:S02]  /*1700*/  CS2R R34, SRZ ;  /* 0x0000000000227805 */ /* 0x000fe4000001ff00 */
[----:B------:R-:W-:-:S04]  /*1710*/  CS2R R32, SRZ ;  /* 0x0000000000207805 */ /* 0x000fc8000001ff00 */
[----:B------:R-:W5:Y:S01]  /*1720*/  @!P3 LDG.E.CONSTANT R35, desc[UR4][R2.64] ;  /* 0x000000040223b981 */ /* 0x000f62000c1e9900 */
[----:B0-----:R-:W-:-:S03]  /*1730*/  I2FP.F32.S32 R12, R26 ;  /* 0x0000001a000c7245 */ /* 0x001fc60000201400 */
[----:B------:R-:W5:Y:S01]  /*1740*/  @!P3 LDG.E.CONSTANT R34, desc[UR4][R2.64+0x4] ;  /* 0x000004040222b981 */ /* 0x000f62000c1e9900 */
[----:B------:R-:W-:Y:S01]  /*1750*/  I2FP.F32.S32 R13, R31 ;  /* 0x0000001f000d7245 */ /* 0x000fe20000201400 */
[----:B------:R-:W-:Y:S02]  /*1760*/  FADD R12, -R12, R25 ;  /* 0x000000190c0c7221 */ /* 0x000fe40000000100 */
[----:B------:R-:W5:Y:S02]  /*1770*/  @!P3 LDG.E.CONSTANT R33, desc[UR4][R2.64+0x8] ;  /* 0x000008040221b981 */ /* 0x000f64000c1e9900 */
[----:B------:R-:W-:Y:S01]  /*1780*/  FADD R13, R24, -R13 ;  /* 0x8000000d180d7221 */ /* 0x000fe20000000000 */
[----:B------:R-:W-:Y:S01]  /*1790*/  @!P2 IADD3 R31, PT, PT, R31, R36, RZ ;  /* 0x000000241f1fa210 */ /* 0x000fe20007ffe0ff */
[----:B------:R-:W-:Y:S01]  /*17a0*/  FADD R24, -R12, 1 ;  /* 0x3f8000000c187421 */ /* 0x000fe20000000100 */
[----:B------:R0:W5:Y:S01]  /*17b0*/  @!P3 LDG.E.CONSTANT R32, desc[UR4][R2.64+0xc] ;  /* 0x00000c040220b981 */ /* 0x000162000c1e9900 */
[----:B------:R-:W-:Y:S01]  /*17c0*/  FADD R25, -R13, 1 ;  /* 0x3f8000000d197421 */ /* 0x000fe20000000100 */
[----:B------:R-:W-:Y:S01]  /*17d0*/  @!P2 SHF.L.U32 R31, R31, 0x2, RZ ;  /* 0x000000021f1fa819 */ /* 0x000fe200000006ff */
[----:B------:R-:W-:-:S04]  /*17e0*/  FMUL R36, R13, R24 ;  /* 0x000000180d247220 */ /* 0x000fc80000400000 */
[----:B-1----:R-:W-:-:S04]  /*17f0*/  @!P2 IMAD.WIDE R14, R31, 0x4, R14 ;  /* 0x000000041f0ea825 */ /* 0x002fc800078e020e */
[----:B0-----:R-:W-:Y:S01]  /*1800*/  FMUL R2, R13, R12 ;  /* 0x0000000c0d027220 */ /* 0x001fe20000400000 */
[----:B------:R-:W-:Y:S01]  /*1810*/  FMUL R3, R25, R24 ;  /* 0x0000001819037220 */ /* 0x000fe20000400000 */
[----:B------:R-:W-:Y:S01]  /*1820*/  FMUL R12, R12, R25 ;  /* 0x000000190c0c7220 */ /* 0x000fe20000400000 */
[----:B------:R-:W-:Y:S02]  /*1830*/  MOV R25, RZ ;  /* 0x000000ff00197202 */ /* 0x000fe40000000f00 */
[----:B------:R-:W-:-:S04]  /*1840*/  MOV R13, RZ ;  /* 0x000000ff000d7202 */ /* 0x000fc80000000f00 */
[----:B------:R-:W5:Y:S04]  /*1850*/  @!P2 LDG.E.CONSTANT R25, desc[UR4][R14.64] ;  /* 0x000000040e19a981 */ /* 0x000f68000c1e9900 */
[----:B------:R-:W5:Y:S01]  /*1860*/  @!P2 LDG.E.CONSTANT R13, desc[UR4][R14.64+0xc] ;  /* 0x00000c040e0da981 */ /* 0x000f62000c1e9900 */
[C---:B--2---:R-:W-:Y:S01]  /*1870*/  FMUL R24, R36.reuse, R23 ;  /* 0x0000001724187220 */ /* 0x044fe20000400000 */
[----:B------:R-:W-:Y:S01]  /*1880*/  MOV R23, RZ ;  /* 0x000000ff00177202 */ /* 0x000fe20000000f00 */
[----:B---3--:R-:W-:Y:S01]  /*1890*/  FMUL R26, R36, R19 ;  /* 0x00000013241a7220 */ /* 0x008fe20000400000 */
[----:B------:R-:W-:-:S04]  /*18a0*/  MOV R19, RZ ;  /* 0x000000ff00137202 */ /* 0x000fc80000000f00 */
[----:B------:R-:W2:Y:S04]  /*18b0*/  @!P2 LDG.E.CONSTANT R23, desc[UR4][R14.64+0x4] ;  /* 0x000004040e17a981 */ /* 0x000ea8000c1e9900 */
[----:B------:R-:W3:Y:S01]  /*18c0*/  @!P2 LDG.E.CONSTANT R19, desc[UR4][R14.64+0x8] ;  /* 0x000008040e13a981 */ /* 0x000ee2000c1e9900 */
[C---:B----4-:R-:W-:Y:S01]  /*18d0*/  FMUL R22, R36.reuse, R22 ;  /* 0x0000001624167220 */ /* 0x050fe20000400000 */
[----:B-----5:R-:W-:-:S03]  /*18e0*/  FMUL R21, R36, R21 ;  /* 0x0000001524157220 */ /* 0x020fc60000400000 */
[C---:B------:R-:W-:Y:S01]  /*18f0*/  FFMA R31, R3.reuse, R28, R22 ;  /* 0x0000001c031f7223 */ /* 0x040fe20000000016 */
[C---:B------:R-:W-:Y:S01]  /*1900*/  FFMA R24, R3.reuse, R29, R24 ;  /* 0x0000001d03187223 */ /* 0x040fe20000000018 */
[C---:B------:R-:W-:Y:S01]  /*1910*/  FFMA R26, R3.reuse, R27, R26 ;  /* 0x0000001b031a7223 */ /* 0x040fe2000000001a */
[----:B------:R-:W-:Y:S01]  /*1920*/  FFMA R30, R3, R30, R21 ;  /* 0x0000001e031e7223 */ /* 0x000fe20000000015 */
[----:B------:R-:W-:-:S03]  /*1930*/  FFMA R25, R12, R25, R31 ;  /* 0x000000190c197223 */ /* 0x000fc6000000001f */
[----:B------:R-:W-:Y:S01]  /*1940*/  FFMA R13, R12, R13, R30 ;  /* 0x0000000d0c0d7223 */ /* 0x000fe2000000001e */
[----:B------:R-:W-:-:S03]  /*1950*/  FFMA R25, R2, R35, R25 ;  /* 0x0000002302197223 */ /* 0x000fc60000000019 */
[----:B------:R-:W-:Y:S01]  /*1960*/  FFMA R13, R2, R32, R13 ;  /* 0x00000020020d7223 */ /* 0x000fe2000000000d */
[----:B------:R-:W-:-:S03]  /*1970*/  FMUL R3, R25, 0.109375 ;  /* 0x3de0000019037820 */ /* 0x000fc60000400000 */
[----:B------:R-:W-:Y:S01]  /*1980*/  FMUL R13, R13, 0.109375 ;  /* 0x3de000000d0d7820 */ /* 0x000fe20000400000 */
[C---:B--2---:R-:W-:Y:S01]  /*1990*/  FFMA R23, R12.reuse, R23, R24 ;  /* 0x000000170c177223 */ /* 0x044fe20000000018 */
[----:B---3--:R-:W-:-:S03]  /*19a0*/  FFMA R26, R12, R19, R26 ;  /* 0x000000130c1a7223 */ /* 0x008fc6000000001a */
[C---:B------:R-:W-:Y:S01]  /*19b0*/  FFMA R23, R2.reuse, R34, R23 ;  /* 0x0000002202177223 */ /* 0x040fe20000000017 */
[----:B------:R-:W-:-:S03]  /*19c0*/  FFMA R26, R2, R33, R26 ;  /* 0x00000021021a7223 */ /* 0x000fc6000000001a */
[----:B------:R-:W-:Y:S01]  /*19d0*/  FMUL R15, R23, 0.109375 ;  /* 0x3de00000170f7820 */ /* 0x000fe20000400000 */
[----:B------:R-:W-:-:S07]  /*19e0*/  FMUL R14, R26, 0.109375 ;  /* 0x3de000001a0e7820 */ /* 0x000fce0000400000 */
.L_x_507:
[----:B------:R-:W-:Y:S05]  /*19f0*/  BSYNC.RECONVERGENT B0 ;  /* 0x0000000000007941 */ /* 0x000fea0003800200 */
.L_x_506:
[--C-:B------:R-:W-:Y:S01]  /*1a00*/  FADD R22, -R20, R5.reuse ;  /* 0x0000000514167221 */ /* 0x100fe20000000100 */
[--C-:B------:R-:W-:Y:S01]  /*1a10*/  FADD R12, R0, R5.reuse ;  /* 0x00000005000c7221 */ /* 0x100fe20000000000 */
[----:B------:R-:W-:Y:S01]  /*1a20*/  FADD R2, R20, R5 ;  /* 0x0000000514027221 */ /* 0x000fe20000000000 */
[----:B------:R-:W-:Y:S01]  /*1a30*/  FSETP.GT.AND P5, PT, R5, 1, PT ;  /* 0x3f8000000500780b */ /* 0x000fe20003fa4000 */
[----:B------:R-:W-:Y:S01]  /*1a40*/  FADD R4, R4, R3 ;  /* 0x0000000304047221 */ /* 0x000fe20000000000 */
[----:B------:R-:W-:Y:S01]  /*1a50*/  FSETP.GT.AND P0, PT, R22, 1, PT ;  /* 0x3f8000001600780b */ /* 0x000fe20003f04000 */
[----:B------:R-:W-:Y:S01]  /*1a60*/  FADD R3, R17, R14 ;  /* 0x0000000e11037221 */ /* 0x000fe20000000000 */
[----:B------:R-:W-:Y:S01]  /*1a70*/  FSETP.GT.AND P4, PT, R12, 1, PT ;  /* 0x3f8000000c00780b */ /* 0x000fe20003f84000 */
[----:B------:R-:W-:Y:S01]  /*1a80*/  BSSY.RECONVERGENT B0, `(.L_x_508) ;  /* 0x0000074000007945 */ /* 0x000fe20003800200 */
[C---:B------:R-:W-:Y:S01]  /*1a90*/  FSETP.LT.OR P3, PT, R5.reuse, R20, P0 ;  /* 0x000000140500720b */ /* 0x040fe20000761400 */
[----:B------:R-:W-:Y:S01]  /*1aa0*/  HFMA2 R17, -RZ, RZ, 0, 0 ;  /* 0x00000000ff117431 */ /* 0x000fe200000001ff */
[----:B------:R-:W-:Y:S01]  /*1ab0*/  FSETP.LT.OR P0, PT, R0, -R5, P4 ;  /* 0x800000050000720b */ /* 0x000fe20002701400 */
[----:B------:R-:W-:Y:S01]  /*1ac0*/  FADD R0, R16, R15 ;  /* 0x0000000f10007221 */ /* 0x000fe20000000000 */
[----:B------:R-:W-:Y:S01]  /*1ad0*/  PLOP3.LUT P4, PT, P3, P1, PT, 0xf8, 0x8f ;  /* 0x00000000008f781c */ /* 0x000fe20001f83f70 */
[----:B------:R-:W-:Y:S01]  /*1ae0*/  FADD R18, R18, R13 ;  /* 0x0000000d12127221 */ /* 0x000fe20000000000 */
[----:B------:R-:W-:Y:S01]  /*1af0*/  FSETP.GT.AND P2, PT, R2, 1, PT ;  /* 0x3f8000000200780b */ /* 0x000fe20003f44000 */
[----:B------:R-:W-:Y:S01]  /*1b00*/  IMAD.MOV.U32 R13, RZ, RZ, RZ ;  /* 0x000000ffff0d7224 */ /* 0x000fe200078e00ff */
[----:B------:R-:W-:-:S02]  /*1b10*/  FSETP.LT.OR P3, PT, R5, RZ, P5 ;  /* 0x000000ff0500720b */ /* 0x000fc40002f61400 */
[----:B------:R-:W-:Y:S02]  /*1b20*/  CS2R R14, SRZ ;  /* 0x00000000000e7805 */ /* 0x000fe4000001ff00 */
[----:B------:R-:W-:-:S05]  /*1b30*/  FSETP.LT.OR P2, PT, R20, -R5, P2 ;  /* 0x800000051400720b */ /* 0x000fca0001741400 */
[----:B------:R-:W-:Y:S08]  /*1b40*/  @P4 BRA `(.L_x_509) ;  /* 0x00000004009c4947 */ /* 0x000ff00003800000 */
        /* <DEDUP_REMOVED lines=17> */
[----:B-1----:R-:W-:Y:S01]  /*1c60*/  @P4 IMAD.WIDE R14, R13, 0x4, R14 ;  /* 0x000000040d0e4825 */ /* 0x002fe200078e020e */
[----:B------:R-:W-:-:S04]  /*1c70*/  MOV R13, RZ ;  /* 0x000000ff000d7202 */ /* 0x000fc80000000f00 */
[----:B------:R-:W2:Y:S04]  /*1c80*/  @P4 LDG.E.CONSTANT R19, desc[UR4][R14.64] ;  /* 0x000000040e134981 */ /* 0x000ea8000c1e9900 */
[----:B------:R-:W3:Y:S04]  /*1c90*/  @P4 LDG.E.CONSTANT R20, desc[UR4][R14.64+0x4] ;  /* 0x000004040e144981 */ /* 0x000ee8000c1e9900 */
[----:B------:R-:W4:Y:S04]  /*1ca0*/  @P4 LDG.E.CONSTANT R13, desc[UR4][R14.64+0x8] ;  /* 0x000008040e0d4981 */ /* 0x000f28000c1e9900 */
[----:B------:R0:W5:Y:S01]  /*1cb0*/  @P4 LDG.E.CONSTANT R21, desc[UR4][R14.64+0xc] ;  /* 0x00000c040e154981 */ /* 0x000162000c1e9900 */
[----:B------:R-:W-:-:S02]  /*1cc0*/  ISETP.GE.AND P4, PT, R24, UR6, PT ;  /* 0x0000000618007c0c */ /* 0x000fc4000bf86270 */
[----:B------:R-:W-:Y:S02]  /*1cd0*/  MOV R30, RZ ;  /* 0x000000ff001e7202 */ /* 0x000fe40000000f00 */
[----:B------:R-:W-:-:S04]  /*1ce0*/  ISETP.GT.AND P4, PT, R26, -0x2, !P4 ;  /* 0xfffffffe1a00780c */ /* 0x000fc80006784270 */
[----:B------:R-:W-:-:S13]  /*1cf0*/  PLOP3.LUT P6, PT, P4, P6, PT, 0x80, 0x8 ;  /* 0x000000000008781c */ /* 0x000fda00027cd070 */
[----:B------:R-:W1:Y:S08]  /*1d00*/  @P6 LDC R23, c[0x0][0x398] ;  /* 0x0000e600ff176b82 */ /* 0x000e700000000800 */
[----:B------:R-:W0:Y:S01]  /*1d10*/  @P6 LDC.64 R16, c[0x0][0x380] ;  /* 0x0000e000ff106b82 */ /* 0x000e220000000a00 */
[C---:B-1----:R-:W-:Y:S01]  /*1d20*/  @P6 IMAD R23, R27.reuse, R23, R24 ;  /* 0x000000171b176224 */ /* 0x042fe200078e0218 */
[----:B------:R-:W1:Y:S01]  /*1d30*/  F2I.FLOOR.NTZ R31, R31 ;  /* 0x0000001f001f7305 */ /* 0x000e620000207100 */
[----:B0-----:R-:W-:-:S02]  /*1d40*/  IADD3 R14, PT, PT, R27, 0x1, RZ ;  /* 0x000000011b0e7810 */ /* 0x001fc40007ffe0ff */
[----:B------:R-:W-:Y:S02]  /*1d50*/  CS2R R24, SRZ ;  /* 0x0000000000187805 */ /* 0x000fe4000001ff00 */
[----:B------:R-:W-:-:S05]  /*1d60*/  @P6 SHF.L.U32 R23, R23, 0x2, RZ ;  /* 0x0000000217176819 */ /* 0x000fca00000006ff */
[----:B------:R-:W-:Y:S01]  /*1d70*/  @P6 IMAD.WIDE R16, R23, 0x4, R16 ;  /* 0x0000000417106825 */ /* 0x000fe200078e0210 */
[----:B------:R-:W-:-:S04]  /*1d80*/  MOV R23, RZ ;  /* 0x000000ff00177202 */ /* 0x000fc80000000f00 */
[----:B------:R-:W2:Y:S04]  /*1d90*/  @P6 LDG.E.CONSTANT R30, desc[UR4][R16.64] ;  /* 0x00000004101e6981 */ /* 0x000ea8000c1e9900 */
[----:B------:R-:W3:Y:S01]  /*1da0*/  @P6 LDG.E.CONSTANT R23, desc[UR4][R16.64+0x8] ;  /* 0x0000080410176981 */ /* 0x000ee2000c1e9900 */
[----:B------:R-:W-:Y:S02]  /*1db0*/  ISETP.LT.OR P5, PT, R27, -0x1, !P5 ;  /* 0xffffffff1b00780c */ /* 0x000fe40006fa1670 */
[C---:B-1----:R-:W-:Y:S01]  /*1dc0*/  ISETP.LT.OR P4, PT, R31.reuse, -0x1, !P4 ;  /* 0xffffffff1f00780c */ /* 0x042fe20006781670 */
[----:B------:R-:W0:Y:S01]  /*1dd0*/  F2I.FLOOR.NTZ R33, R22 ;  /* 0x0000001600217305 */ /* 0x000e220000207100 */
[----:B------:R-:W-:Y:S01]  /*1de0*/  ISETP.GE.OR P5, PT, R14, UR7, P5 ;  /* 0x000000070e007c0c */ /* 0x000fe2000afa6670 */
[----:B------:R-:W4:Y:S01]  /*1df0*/  @P6 LDG.E.CONSTANT R25, desc[UR4][R16.64+0x4] ;  /* 0x0000040410196981 */ /* 0x000f22000c1e9900 */
[----:B------:R-:W-:-:S03]  /*1e00*/  IADD3 R14, PT, PT, R31, 0x1, RZ ;  /* 0x000000011f0e7810 */ /* 0x000fc60007ffe0ff */
[----:B------:R1:W5:Y:S01]  /*1e10*/  @P6 LDG.E.CONSTANT R24, desc[UR4][R16.64+0xc] ;  /* 0x00000c0410186981 */ /* 0x000362000c1e9900 */
[----:B------:R-:W-:-:S07]  /*1e20*/  ISETP.GE.OR P4, PT, R14, UR7, P4 ;  /* 0x000000070e007c0c */ /* 0x000fce000a786670 */
[----:B------:R-:W0:Y:S08]  /*1e30*/  @!P5 LDC R28, c[0x0][0x398] ;  /* 0x0000e600ff1cdb82 */ /* 0x000e300000000800 */
[----:B------:R-:W1:Y:S08]  /*1e40*/  @!P4 LDC R32, c[0x0][0x398] ;  /* 0x0000e600ff20cb82 */ /* 0x000e700000000800 */
[----:B------:R-:W1:Y:S01]  /*1e50*/  @!P5 LDC.64 R14, c[0x0][0x380] ;  /* 0x0000e000ff0edb82 */ /* 0x000e620000000a00 */
[----:B0-----:R-:W-:-:S07]  /*1e60*/  @!P5 IMAD R27, R27, R28, R28 ;  /* 0x0000001c1b1bd224 */ /* 0x001fce00078e021c */
[----:B-1----:R-:W0:Y:S01]  /*1e70*/  @!P4 LDC.64 R16, c[0x0][0x380] ;  /* 0x0000e000ff10cb82 */ /* 0x002e220000000a00 */
[----:B------:R-:W-:Y:S01]  /*1e80*/  @!P5 IADD3 R27, PT, PT, R26, R27, RZ ;  /* 0x0000001b1a1bd210 */ /* 0x000fe20007ffe0ff */
[----:B------:R-:W-:Y:S01]  /*1e90*/  FFMA R34, R11, R8, -0.5 ;  /* 0xbf0000000b227423 */ /* 0x000fe20000000008 */
[----:B------:R-:W-:Y:S02]  /*1ea0*/  @!P4 IMAD R32, R31, R32, R32 ;  /* 0x000000201f20c224 */ /* 0x000fe400078e0220 */
[----:B------:R-:W-:Y:S02]  /*1eb0*/  @!P5 SHF.L.U32 R27, R27, 0x2, RZ ;  /* 0x000000021b1bd819 */ /* 0x000fe400000006ff */
[----:B------:R-:W-:Y:S02]  /*1ec0*/  I2FP.F32.S32 R31, R31 ;  /* 0x0000001f001f7245 */ /* 0x000fe40000201400 */
[----:B------:R-:W-:Y:S02]  /*1ed0*/  I2FP.F32.S32 R35, R33 ;  /* 0x0000002100237245 */ /* 0x000fe40000201400 */
[----:B------:R-:W-:Y:S01]  /*1ee0*/  CS2R R28, SRZ ;  /* 0x00000000001c7805 */ /* 0x000fe2000001ff00 */
[----:B------:R-:W-:-:S04]  /*1ef0*/  @!P5 IMAD.WIDE R14, R27, 0x4, R14 ;  /* 0x000000041b0ed825 */ /* 0x000fc800078e020e */
[----:B------:R-:W-:Y:S01]  /*1f00*/  FADD R31, -R31, R34 ;  /* 0x000000221f1f7221 */ /* 0x000fe20000000100 */
[----:B------:R-:W-:Y:S01]  /*1f10*/  CS2R R26, SRZ ;  /* 0x00000000001a7805 */ /* 0x000fe2000001ff00 */
[----:B------:R-:W-:Y:S01]  /*1f20*/  FADD R22, R22, -R35 ;  /* 0x8000002316167221 */ /* 0x000fe20000000000 */
[----:B------:R-:W-:Y:S02]  /*1f30*/  @!P4 IMAD.IADD R35, R33, 0x1, R32 ;  /* 0x000000012123c824 */ /* 0x000fe400078e0220 */
[----:B------:R-:W-:Y:S01]  /*1f40*/  FADD R33, -R31, 1 ;  /* 0x3f8000001f217421 */ /* 0x000fe20000000100 */
[----:B------:R-:W5:Y:S01]  /*1f50*/  @!P5 LDG.E.CONSTANT R29, desc[UR4][R14.64] ;  /* 0x000000040e1dd981 */ /* 0x000f62000c1e9900 */
[C---:B------:R-:W-:Y:S02]  /*1f60*/  FADD R34, -R22.reuse, 1 ;  /* 0x3f80000016227421 */ /* 0x040fe40000000100 */
[C---:B------:R-:W-:Y:S01]  /*1f70*/  FMUL R32, R22.reuse, R33 ;  /* 0x0000002116207220 */ /* 0x040fe20000400000 */
[----:B------:R-:W5:Y:S04]  /*1f80*/  @!P5 LDG.E.CONSTANT R28, desc[UR4][R14.64+0x4] ;  /* 0x000004040e1cd981 */ /* 0x000f68000c1e9900 */
[----:B------:R-:W5:Y:S04]  /*1f90*/  @!P5 LDG.E.CONSTANT R27, desc[UR4][R14.64+0x8] ;  /* 0x000008040e1bd981 */ /* 0x000f68000c1e9900 */
[----:B------:R1:W5:Y:S01]  /*1fa0*/  @!P5 LDG.E.CONSTANT R26, desc[UR4][R14.64+0xc] ;  /* 0x00000c040e1ad981 */ /* 0x000362000c1e9900 */
[----:B------:R-:W-:Y:S01]  /*1fb0*/  MOV R37, RZ ;  /* 0x000000ff00257202 */ /* 0x000fe20000000f00 */
[----:B-1----:R-:W-:Y:S01]  /*1fc0*/  FMUL R14, R22, R31 ;  /* 0x0000001f160e7220 */ /* 0x002fe20000400000 */
[----:B------:R-:W-:Y:S01]  /*1fd0*/  FMUL R22, R34, R33 ;  /* 0x0000002122167220 */ /* 0x000fe20000400000 */
[----:B------:R-:W-:Y:S01]  /*1fe0*/  @!P4 LEA R33, R35, 0x4, 0x2 ;  /* 0x000000042321c811 */ /* 0x000fe200078e10ff */
[----:B------:R-:W-:Y:S01]  /*1ff0*/  FMUL R15, R31, R34 ;  /* 0x000000221f0f7220 */ /* 0x000fe20000400000 */
[----:B------:R-:W-:-:S03]  /*2000*/  MOV R35, RZ ;  /* 0x000000ff00237202 */ /* 0x000fc60000000f00 */
[----:B0-----:R-:W-:Y:S01]  /*2010*/  @!P4 IMAD.WIDE R16, R33, 0x4, R16 ;  /* 0x000000042110c825 */ /* 0x001fe200078e0210 */
[----:B------:R-:W-:-:S04]  /*2020*/  MOV R33, RZ ;  /* 0x000000ff00217202 */ /* 0x000fc80000000f00 */
[----:B------:R-:W5:Y:S04]  /*2030*/  @!P4 LDG.E.CONSTANT R37, desc[UR4][R16.64] ;  /* 0x000000041025c981 */ /* 0x000f68000c1e9900 */
[----:B------:R-:W5:Y:S04]  /*2040*/  @!P4 LDG.E.CONSTANT R35, desc[UR4][R16.64+0x4] ;  /* 0x000004041023c981 */ /* 0x000f68000c1e9900 */
[----:B------:R-:W5:Y:S01]  /*2050*/  @!P4 LDG.E.CONSTANT R33, desc[UR4][R16.64+0x8] ;  /* 0x000008041021c981 */ /* 0x000f62000c1e9900 */
[C---:B--2---:R-:W-:Y:S01]  /*2060*/  FMUL R31, R32.reuse, R30 ;  /* 0x0000001e201f7220 */ /* 0x044fe20000400000 */
[----:B---3--:R-:W-:Y:S01]  /*2070*/  FMUL R30, R32, R23 ;  /* 0x00000017201e7220 */ /* 0x008fe20000400000 */
[----:B------:R-:W-:-:S06]  /*2080*/  MOV R23, RZ ;  /* 0x000000ff00177202 */ /* 0x000fcc0000000f00 */
[----:B------:R-:W2:Y:S01]  /*2090*/  @!P4 LDG.E.CONSTANT R23, desc[UR4][R16.64+0xc] ;  /* 0x00000c041017c981 */ /* 0x000ea2000c1e9900 */
[C---:B----4-:R-:W-:Y:S01]  /*20a0*/  FMUL R25, R32.reuse, R25 ;  /* 0x0000001920197220 */ /* 0x050fe20000400000 */
[----:B-----5:R-:W-:Y:S01]  /*20b0*/  FMUL R24, R32, R24 ;  /* 0x0000001820187220 */ /* 0x020fe20000400000 */
[C---:B------:R-:W-:Y:S02]  /*20c0*/  FFMA R32, R22.reuse, R19, R31 ;  /* 0x0000001316207223 */ /* 0x040fe4000000001f */
        /* <DEDUP_REMOVED lines=10> */
[----:B------:R-:W-:Y:S01]  /*2170*/  FMUL R13, R29, 0.21875 ;  /* 0x3e6000001d0d7820 */ /* 0x000fe20000400000 */
[----:B------:R-:W-:Y:S01]  /*2180*/  FMUL R15, R28, 0.21875 ;  /* 0x3e6000001c0f7820 */ /* 0x000fe20000400000 */
[----:B--2---:R-:W-:Y:S01]  /*2190*/  FFMA R23, R14, R23, R26 ;  /* 0x000000170e177223 */ /* 0x004fe2000000001a */
[----:B------:R-:W-:-:S03]  /*21a0*/  FMUL R14, R30, 0.21875 ;  /* 0x3e6000001e0e7820 */ /* 0x000fc60000400000 */
[----:B------:R-:W-:-:S07]  /*21b0*/  FMUL R17, R23, 0.21875 ;  /* 0x3e60000017117820 */ /* 0x000fce0000400000 */
.L_x_509:
[----:B------:R-:W-:Y:S05]  /*21c0*/  BSYNC.RECONVERGENT B0 ;  /* 0x0000000000007941 */ /* 0x000fea0003800200 */
.L_x_508:
[----:B------:R-:W-:Y:S01]  /*21d0*/  PLOP3.LUT P3, PT, P3, P1, PT, 0xf8, 0x8f ;  /* 0x00000000008f781c */ /* 0x000fe20001f63f70 */
[----:B------:R-:W-:Y:S01]  /*21e0*/  BSSY.RECONVERGENT B0, `(.L_x_510) ;  /* 0x000006e000007945 */ /* 0x000fe20003800200 */
[----:B------:R-:W-:Y:S01]  /*21f0*/  FADD R4, R4, R13 ;  /* 0x0000000d04047221 */ /* 0x000fe20000000000 */
[----:B------:R-:W-:Y:S01]  /*2200*/  FADD R0, R0, R15 ;  /* 0x0000000f00007221 */ /* 0x000fe20000000000 */
[----:B------:R-:W-:Y:S01]  /*2210*/  FADD R3, R3, R14 ;  /* 0x0000000e03037221 */ /* 0x000fe20000000000 */
[----:B------:R-:W-:Y:S01]  /*2220*/  FADD R13, R18, R17 ;  /* 0x00000011120d7221 */ /* 0x000fe20000000000 */
[----:B------:R-:W-:Y:S02]  /*2230*/  PLOP3.LUT P2, PT, P2, P1, PT, 0xf8, 0x8f ;  /* 0x00000000008f781c */ /* 0x000fe40001743f70 */
[----:B------:R-:W-:Y:S02]  /*2240*/  CS2R R14, SRZ ;  /* 0x00000000000e7805 */ /* 0x000fe4000001ff00 */
[----:B------:R-:W-:-:S03]  /*2250*/  CS2R R16, SRZ ;  /* 0x0000000000107805 */ /* 0x000fc6000001ff00 */
[----:B------:R-:W-:Y:S06]  /*2260*/  @P3 BRA `(.L_x_511) ;  /* 0x0000000400943947 */ /* 0x000fec0003800000 */
[----:B------:R-:W-:Y:S01]  /*2270*/  FFMA R27, R9, R5, -0.5 ;  /* 0xbf000000091b7423 */ /* 0x000fe20000000005 */
[----:B------:R-:W-:Y:S01]  /*2280*/  FFMA R24, R11, R8, -0.5 ;  /* 0xbf0000000b187423 */ /* 0x000fe20000000008 */
[----:B------:R-:W0:Y:S01]  /*2290*/  LDCU.64 UR6, c[0x0][0x3a8] ;  /* 0x00007500ff0677ac */ /* 0x000e220008000a00 */
[----:B------:R-:W-:Y:S01]  /*22a0*/  HFMA2 R26, -RZ, RZ, 0, 0 ;  /* 0x00000000ff1a7431 */ /* 0x000fe200000001ff */
[----:B------:R-:W1:Y:S01]  /*22b0*/  F2I.FLOOR.NTZ R28, R27 ;  /* 0x0000001b001c7305 */ /* 0x000e620000207100 */
[----:B------:R-:W-:-:S07]  /*22c0*/  MOV R25, RZ ;  /* 0x000000ff00197202 */ /* 0x000fce0000000f00 */
[----:B------:R-:W2:Y:S01]  /*22d0*/  F2I.FLOOR.NTZ R31, R24 ;  /* 0x00000018001f7305 */ /* 0x000ea20000207100 */
[----:B-1----:R-:W-:-:S07]  /*22e0*/  IADD3 R16, PT, PT, R28, 0x1, RZ ;  /* 0x000000011c107810 */ /* 0x002fce0007ffe0ff */
[----:B------:R-:W1:Y:S01]  /*22f0*/  F2I.FLOOR.NTZ R24, R24 ;  /* 0x0000001800187305 */ /* 0x000e620000207100 */
        /* <DEDUP_REMOVED lines=8> */
[----:B------:R-:W-:Y:S02]  /*2380*/  ISETP.LT.OR P4, PT, R31, -0x1, !P4 ;  /* 0xffffffff1f00780c */ /* 0x000fe40006781670 */
[----:B------:R-:W-:Y:S02]  /*2390*/  PLOP3.LUT P5, PT, P3, P5, PT, 0x80, 0x8 ;  /* 0x000000000008781c */ /* 0x000fe40001fab070 */
[----:B------:R-:W-:Y:S02]  /*23a0*/  ISETP.GE.OR P4, PT, R14, UR7, P4 ;  /* 0x000000070e007c0c */ /* 0x000fe4000a786670 */
[----:B-1----:R-:W-:-:S02]  /*23b0*/  IADD3 R15, PT, PT, R24, 0x1, RZ ;  /* 0x00000001180f7810 */ /* 0x002fc40007ffe0ff */
        /* <DEDUP_REMOVED lines=9> */
[----:B-1----:R-:W-:Y:S01]  /*2450*/  @P5 IMAD R16, R31, R17, R16 ;  /* 0x000000111f105224 */ /* 0x002fe200078e0210 */
[----:B------:R-:W1:Y:S04]  /*2460*/  F2I.FLOOR.NTZ R27, R27 ;  /* 0x0000001b001b7305 */ /* 0x000e680000207100 */
[----:B------:R-:W-:Y:S02]  /*2470*/  @P5 SHF.L.U32 R29, R16, 0x2, RZ ;  /* 0x00000002101d5819 */ /* 0x000fe400000006ff */
[----:B------:R-:W4:Y:S01]  /*2480*/  @P5 LDC.64 R18, c[0x0][0x380] ;  /* 0x0000e000ff125b82 */ /* 0x000f220000000a00 */
[----:B--2---:R-:W-:-:S05]  /*2490*/  @P6 IMAD.WIDE R20, R15, 0x4, R20 ;  /* 0x000000040f146825 */ /* 0x004fca00078e0214 */
[----:B------:R-:W2:Y:S02]  /*24a0*/  @P6 LDG.E.CONSTANT R25, desc[UR4][R20.64+0x4] ;  /* 0x0000040414196981 */ /* 0x000ea4000c1e9900 */
[----:B------:R-:W5:Y:S01]  /*24b0*/  @!P4 LDC.64 R14, c[0x0][0x380] ;  /* 0x0000e000ff0ecb82 */ /* 0x000f620000000a00 */
[----:B---3--:R-:W-:Y:S01]  /*24c0*/  @!P4 IMAD R31, R31, R22, R22 ;  /* 0x000000161f1fc224 */ /* 0x008fe200078e0216 */
[----:B------:R-:W-:Y:S01]  /*24d0*/  CS2R R22, SRZ ;  /* 0x0000000000167805 */ /* 0x000fe2000001ff00 */
[----:B------:R-:W3:Y:S05]  /*24e0*/  @P6 LDG.E.CONSTANT R26, desc[UR4][R20.64+0x8] ;  /* 0x00000804141a6981 */ /* 0x000eea000c1e9900 */
[----:B------:R-:W5:Y:S01]  /*24f0*/  @!P3 LDC.64 R16, c[0x0][0x380] ;  /* 0x0000e000ff10bb82 */ /* 0x000f620000000a00 */
[----:B0-----:R-:W-:Y:S01]  /*2500*/  @!P3 IMAD R34, R24, R33, R33 ;  /* 0x000000211822b224 */ /* 0x001fe200078e0221 */
[----:B------:R-:W-:-:S02]  /*2510*/  @!P4 IADD3 R32, PT, PT, R28, R31, RZ ;  /* 0x0000001f1c20c210 */ /* 0x000fc40007ffe0ff */
[----:B------:R-:W-:Y:S01]  /*2520*/  CS2R R30, SRZ ;  /* 0x00000000001e7805 */ /* 0x000fe2000001ff00 */
[----:B------:R-:W2:Y:S01]  /*2530*/  @P6 LDG.E.CONSTANT R22, desc[UR4][R20.64] ;  /* 0x0000000414166981 */ /* 0x000ea2000c1e9900 */
[----:B----4-:R-:W-:Y:S01]  /*2540*/  @P5 IMAD.WIDE R18, R29, 0x4, R18 ;  /* 0x000000041d125825 */ /* 0x010fe200078e0212 */
[----:B------:R-:W-:Y:S02]  /*2550*/  CS2R R28, SRZ ;  /* 0x00000000001c7805 */ /* 0x000fe4000001ff00 */
[----:B-1----:R-:W-:Y:S01]  /*2560*/  @!P3 IADD3 R34, PT, PT, R27, R34, RZ ;  /* 0x000000221b22b210 */ /* 0x002fe20007ffe0ff */
[----:B------:R0:W4:Y:S01]  /*2570*/  @P6 LDG.E.CONSTANT R23, desc[UR4][R20.64+0xc] ;  /* 0x00000c0414176981 */ /* 0x000122000c1e9900 */
[----:B------:R-:W-:Y:S02]  /*2580*/  @!P4 IMAD.SHL.U32 R33, R32, 0x4, RZ ;  /* 0x000000042021c824 */ /* 0x000fe400078e00ff */
[----:B------:R-:W-:Y:S01]  /*2590*/  @!P3 LEA R35, R34, 0x4, 0x2 ;  /* 0x000000042223b811 */ /* 0x000fe200078e10ff */
[----:B------:R-:W3:Y:S01]  /*25a0*/  @P5 LDG.E.CONSTANT R28, desc[UR4][R18.64+0x8] ;  /* 0x00000804121c5981 */ /* 0x000ee2000c1e9900 */
[----:B-----5:R-:W-:Y:S01]  /*25b0*/  @!P4 IMAD.WIDE R14, R33, 0x4, R14 ;  /* 0x00000004210ec825 */ /* 0x020fe200078e020e */
[----:B------:R-:W-:-:S02]  /*25c0*/  CS2R R32, SRZ ;  /* 0x0000000000207805 */ /* 0x000fc4000001ff00 */
[----:B------:R-:W5:Y:S01]  /*25d0*/  @P5 LDG.E.CONSTANT R31, desc[UR4][R18.64] ;  /* 0x00000004121f5981 */ /* 0x000f62000c1e9900 */
[----:B0-----:R-:W-:-:S03]  /*25e0*/  CS2R R20, SRZ ;  /* 0x0000000000147805 */ /* 0x001fc6000001ff00 */
[----:B------:R-:W2:Y:S04]  /*25f0*/  @P5 LDG.E.CONSTANT R30, desc[UR4][R18.64+0x4] ;  /* 0x00000404121e5981 */ /* 0x000ea8000c1e9900 */
[----:B------:R0:W4:Y:S01]  /*2600*/  @P5 LDG.E.CONSTANT R29, desc[UR4][R18.64+0xc] ;  /* 0x00000c04121d5981 */ /* 0x000122000c1e9900 */
[----:B------:R-:W-:Y:S01]  /*2610*/  @!P3 IMAD.WIDE R16, R35, 0x4, R16 ;  /* 0x000000042310b825 */ /* 0x000fe200078e0210 */
[----:B------:R-:W-:Y:S02]  /*2620*/  CS2R R34, SRZ ;  /* 0x0000000000227805 */ /* 0x000fe4000001ff00 */
[----:B------:R-:W4:Y:S04]  /*2630*/  @!P4 LDG.E.CONSTANT R33, desc[UR4][R14.64] ;  /* 0x000000040e21c981 */ /* 0x000f28000c1e9900 */
[----:B------:R-:W4:Y:S01]  /*2640*/  @!P4 LDG.E.CONSTANT R32, desc[UR4][R14.64+0x4] ;  /* 0x000004040e20c981 */ /* 0x000f22000c1e9900 */
[----:B0-----:R-:W-:-:S03]  /*2650*/  CS2R R18, SRZ ;  /* 0x0000000000127805 */ /* 0x001fc6000001ff00 */
[----:B------:R-:W4:Y:S04]  /*2660*/  @!P4 LDG.E.CONSTANT R21, desc[UR4][R14.64+0x8] ;  /* 0x000008040e15c981 */ /* 0x000f28000c1e9900 */
[----:B------:R0:W4:Y:S04]  /*2670*/  @!P4 LDG.E.CONSTANT R20, desc[UR4][R14.64+0xc] ;  /* 0x00000c040e14c981 */ /* 0x000128000c1e9900 */
[----:B------:R-:W4:Y:S04]  /*2680*/  @!P3 LDG.E.CONSTANT R35, desc[UR4][R16.64] ;  /* 0x000000041023b981 */ /* 0x000f28000c1e9900 */
[----:B------:R-:W4:Y:S04]  /*2690*/  @!P3 LDG.E.CONSTANT R34, desc[UR4][R16.64+0x4] ;  /* 0x000004041022b981 */ /* 0x000f28000c1e9900 */
[----:B------:R-:W4:Y:S04]  /*26a0*/  @!P3 LDG.E.CONSTANT R19, desc[UR4][R16.64+0x8] ;  /* 0x000008041013b981 */ /* 0x000f28000c1e9900 */
[----:B------:R1:W4:Y:S01]  /*26b0*/  @!P3 LDG.E.CONSTANT R18, desc[UR4][R16.64+0xc] ;  /* 0x00000c041012b981 */ /* 0x000322000c1e9900 */
[----:B------:R-:W-:Y:S01]  /*26c0*/  I2FP.F32.S32 R24, R24 ;  /* 0x0000001800187245 */ /* 0x000fe20000201400 */
[----:B0-----:R-:W-:Y:S01]  /*26d0*/  FFMA R15, R11, R8, -0.5 ;  /* 0xbf0000000b0f7423 */ /* 0x001fe20000000008 */
[----:B------:R-:W-:-:S03]  /*26e0*/  I2FP.F32.S32 R27, R27 ;  /* 0x0000001b001b7245 */ /* 0x000fc60000201400 */
[----:B------:R-:W-:Y:S01]  /*26f0*/  FADD R14, -R24, R15 ;  /* 0x0000000f180e7221 */ /* 0x000fe20000000100 */
[----:B------:R-:W-:-:S03]  /*2700*/  FFMA R24, R9, R5, -0.5 ;  /* 0xbf00000009187423 */ /* 0x000fc60000000005 */
[----:B------:R-:W-:Y:S01]  /*2710*/  FADD R36, -R14, 1 ;  /* 0x3f8000000e247421 */ /* 0x000fe20000000100 */
[----:B------:R-:W-:-:S04]  /*2720*/  FADD R27, R24, -R27 ;  /* 0x8000001b181b7221 */ /* 0x000fc80000000000 */
[C---:B------:R-:W-:Y:S01]  /*2730*/  FMUL R15, R27.reuse, R36 ;  /* 0x000000241b0f7220 */ /* 0x040fe20000400000 */
[C---:B------:R-:W-:Y:S01]  /*2740*/  FADD R37, -R27.reuse, 1 ;  /* 0x3f8000001b257421 */ /* 0x040fe20000000100 */
[----:B------:R-:W-:-:S03]  /*2750*/  FMUL R24, R27, R14 ;  /* 0x0000000e1b187220 */ /* 0x000fc60000400000 */
[----:B-1----:R-:W-:Y:S01]  /*2760*/  FMUL R16, R37, R36 ;  /* 0x0000002425107220 */ /* 0x002fe20000400000 */
[----:B------:R-:W-:Y:S01]  /*2770*/  FMUL R14, R14, R37 ;  /* 0x000000250e0e7220 */ /* 0x000fe20000400000 */
[C---:B---3--:R-:W-:Y:S01]  /*2780*/  FMUL R17, R15.reuse, R28 ;  /* 0x0000001c0f117220 */ /* 0x048fe20000400000 */
[C---:B-----5:R-:W-:Y:S01]  /*2790*/  FMUL R31, R15.reuse, R31 ;  /* 0x0000001f0f1f7220 */ /* 0x060fe20000400000 */
[C---:B--2---:R-:W-:Y:S01]  /*27a0*/  FMUL R30, R15.reuse, R30 ;  /* 0x0000001e0f1e7220 */ /* 0x044fe20000400000 */
[----:B----4-:R-:W-:Y:S02]  /*27b0*/  FMUL R28, R15, R29 ;  /* 0x0000001d0f1c7220 */ /* 0x010fe40000400000 */
        /* <DEDUP_REMOVED lines=12> */
[----:B------:R-:W-:Y:S01]  /*2880*/  FMUL R15, R31, 0.2734375 ;  /* 0x3e8c00001f0f7820 */ /* 0x000fe20000400000 */
[----:B------:R-:W-:Y:S01]  /*2890*/  FMUL R17, R25, 0.2734375 ;  /* 0x3e8c000019117820 */ /* 0x000fe20000400000 */
[----:B------:R-:W-:Y:S01]  /*28a0*/  FMUL R14, R19, 0.2734375 ;  /* 0x3e8c0000130e7820 */ /* 0x000fe20000400000 */
[----:B------:R-:W-:-:S07]  /*28b0*/  FMUL R16, R18, 0.2734375 ;  /* 0x3e8c000012107820 */ /* 0x000fce0000400000 */
.L_x_511:
[----:B------:R-:W-:Y:S05]  /*28c0*/  BSYNC.RECONVERGENT B0 ;  /* 0x0000000000007941 */ /* 0x000fea0003800200 */
.L_x_510:
[----:B------:R-:W-:Y:S01]  /*28d0*/  BSSY.RECONVERGENT B0, `(.L_x_512) ;  /* 0x000006e000007945 */ /* 0x000fe20003800200 */
[----:B------:R-:W-:Y:S02]  /*28e0*/  HFMA2 R18, -RZ, RZ, 0, 0 ;  /* 0x00000000ff127431 */ /* 0x000fe400000001ff */
[----:B------:R-:W-:Y:S01]  /*28f0*/  FADD R4, R4, R15 ;  /* 0x0000000f04047221 */ /* 0x000fe20000000000 */
[----:B------:R-:W-:Y:S01]  /*2900*/  FADD R21, R3, R14 ;  /* 0x0000000e03157221 */ /* 0x000fe20000000000 */
[----:B------:R-:W-:Y:S01]  /*2910*/  FADD R20, R0, R17 ;  /* 0x0000001100147221 */ /* 0x000fe20000000000 */
[----:B------:R-:W-:Y:S01]  /*2920*/  FADD R13, R13, R16 ;  /* 0x000000100d0d7221 */ /* 0x000fe20000000000 */
[----:B------:R-:W-:Y:S02]  /*2930*/  MOV R3, RZ ;  /* 0x000000ff00037202 */ /* 0x000fe40000000f00 */
[----:B------:R-:W-:Y:S01]  /*2940*/  CS2R R14, SRZ ;  /* 0x00000000000e7805 */ /* 0x000fe2000001ff00 */
[----:B------:R-:W-:Y:S06]  /*2950*/  @P2 BRA `(.L_x_513) ;  /* 0x0000000400942947 */ /* 0x000fec0003800000 */
[----:B------:R-:W-:Y:S01]  /*2960*/  FFMA R23, R9, R2, -0.5 ;  /* 0xbf00000009177423 */ /* 0x000fe20000000002 */
[----:B------:R-:W-:Y:S01]  /*2970*/  FFMA R2, R11, R8, -0.5 ;  /* 0xbf0000000b027423 */ /* 0x000fe20000000008 */
[----:B------:R-:W0:Y:S02]  /*2980*/  LDCU.64 UR6, c[0x0][0x3a8] ;  /* 0x00007500ff0677ac */ /* 0x000e240008000a00 */
[----:B------:R-:W1:Y:S08]  /*2990*/  F2I.FLOOR.NTZ R28, R23 ;  /* 0x00000017001c7305 */ /* 0x000e700000207100 */
[----:B------:R-:W2:Y:S01]  /*29a0*/  F2I.FLOOR.NTZ R19, R2 ;  /* 0x0000000200137305 */ /* 0x000ea20000207100 */
[----:B-1----:R-:W-:-:S07]  /*29b0*/  IADD3 R18, PT, PT, R28, 0x1, RZ ;  /* 0x000000011c127810 */ /* 0x002fce0007ffe0ff */
[----:B------:R-:W1:Y:S01]  /*29c0*/  F2I.FLOOR.NTZ R26, R2 ;  /* 0x00000002001a7305 */ /* 0x000e620000207100 */
[----:B0-----:R-:W-:Y:S02]  /*29d0*/  ISETP.GE.AND P3, PT, R28, UR6, PT ;  /* 0x000000061c007c0c */ /* 0x001fe4000bf66270 */
[----:B------:R-:W-:Y:S02]  /*29e0*/  ISETP.GE.AND P2, PT, R18, UR6, PT ;  /* 0x0000000612007c0c */ /* 0x000fe4000bf46270 */
[C---:B------:R-:W-:Y:S02]  /*29f0*/  ISETP.GT.AND P3, PT, R28.reuse, -0x1, !P3 ;  /* 0xffffffff1c00780c */ /* 0x040fe40005f64270 */
[C---:B--2---:R-:W-:Y:S01]  /*2a00*/  ISETP.GE.AND P4, PT, R19.reuse, UR7, PT ;  /* 0x0000000713007c0c */ /* 0x044fe2000bf86270 */
[----:B------:R-:W0:Y:S01]  /*2a10*/  F2I.FLOOR.NTZ R27, R23 ;  /* 0x00000017001b7305 */ /* 0x000e220000207100 */
        /* <DEDUP_REMOVED lines=8> */
[----:B------:R-:W-:Y:S02]  /*2aa0*/  ISETP.LT.OR P2, PT, R26, -0x1, !P2 ;  /* 0xffffffff1a00780c */ /* 0x000fe40005741670 */
[----:B0-----:R-:W-:Y:S01]  /*2ab0*/  I2FP.F32.S32 R2, R27 ;  /* 0x0000001b00027245 */ /* 0x001fe20000201400 */
[----:B------:R-:W0:Y:S01]  /*2ac0*/  @P5 LDC R0, c[0x0][0x398] ;  /* 0x0000e600ff005b82 */ /* 0x000e220000000800 */
[----:B------:R-:W-:-:S07]  /*2ad0*/  ISETP.GE.OR P2, PT, R3, UR7, P2 ;  /* 0x0000000703007c0c */ /* 0x000fce0009746670 */
[----:B------:R-:W1:Y:S08]  /*2ae0*/  @P5 LDC.64 R16, c[0x0][0x380] ;  /* 0x0000e000ff105b82 */ /* 0x000e700000000a00 */
[----:B------:R-:W2:Y:S08]  /*2af0*/  @P3 LDC R22, c[0x0][0x398] ;  /* 0x0000e600ff163b82 */ /* 0x000eb00000000800 */
[----:B------:R-:W3:Y:S01]  /*2b00*/  @!P4 LDC R24, c[0x0][0x398] ;  /* 0x0000e600ff18cb82 */ /* 0x000ee20000000800 */
[----:B0-----:R-:W-:-:S05]  /*2b10*/  @P5 IMAD R0, R19, R0, R28 ;  /* 0x0000000013005224 */ /* 0x001fca00078e021c */
[----:B------:R-:W-:Y:S01]  /*2b20*/  @P5 SHF.L.U32 R3, R0, 0x2, RZ ;  /* 0x0000000200035819 */ /* 0x000fe200000006ff */
[----:B------:R-:W-:Y:S01]  /*2b30*/  FADD R0, R23, -R2 ;  /* 0x8000000217007221 */ /* 0x000fe20000000000 */
[----:B------:R-:W0:Y:S03]  /*2b40*/  @P3 LDC.64 R14, c[0x0][0x380] ;  /* 0x0000e000ff0e3b82 */ /* 0x000e260000000a00 */
[----:B-1----:R-:W-:-:S05]  /*2b50*/  @P5 IMAD.WIDE R16, R3, 0x4, R16 ;  /* 0x0000000403105825 */ /* 0x002fca00078e0210 */
[----:B------:R-:W1:Y:S01]  /*2b60*/  @!P2 LDC R33, c[0x0][0x398] ;  /* 0x0000e600ff21ab82 */ /* 0x000e620000000800 */
[----:B--2---:R-:W-:Y:S02]  /*2b70*/  @P3 IMAD R18, R19, R22, R18 ;  /* 0x0000001613123224 */ /* 0x004fe400078e0212 */
[----:B------:R-:W-:Y:S01]  /*2b80*/  FFMA R35, R11, R8, -0.5 ;  /* 0xbf0000000b237423 */ /* 0x000fe20000000008 */
[----:B------:R-:W-:-:S04]  /*2b90*/  CS2R R22, SRZ ;  /* 0x0000000000167805 */ /* 0x000fc8000001ff00 */
[----:B------:R-:W2:Y:S01]  /*2ba0*/  @!P4 LDC.64 R2, c[0x0][0x380] ;  /* 0x0000e000ff02cb82 */ /* 0x000ea20000000a00 */
[----:B---3--:R-:W-:Y:S01]  /*2bb0*/  @!P4 IMAD R29, R19, R24, R24 ;  /* 0x00000018131dc224 */ /* 0x008fe200078e0218 */
[----:B------:R-:W-:Y:S02]  /*2bc0*/  @P3 SHF.L.U32 R19, R18, 0x2, RZ ;  /* 0x0000000212133819 */ /* 0x000fe400000006ff */
[----:B------:R-:W-:Y:S02]  /*2bd0*/  CS2R R24, SRZ ;  /* 0x0000000000187805 */ /* 0x000fe4000001ff00 */
[----:B------:R-:W-:Y:S01]  /*2be0*/  CS2R R30, SRZ ;  /* 0x00000000001e7805 */ /* 0x000fe2000001ff00 */
[----:B------:R-:W3:Y:S01]  /*2bf0*/  @P5 LDG.E.CONSTANT R23, desc[UR4][R16.64] ;  /* 0x0000000410175981 */ /* 0x000ee2000c1e9900 */
[----:B0-----:R-:W-:Y:S01]  /*2c00*/  @P3 IMAD.WIDE R18, R19, 0x4, R14 ;  /* 0x0000000413123825 */ /* 0x001fe200078e020e */
[----:B------:R-:W-:Y:S01]  /*2c10*/  @!P4 IADD3 R32, PT, PT, R28, R29, RZ ;  /* 0x0000001d1c20c210 */ /* 0x000fe20007ffe0ff */
[----:B------:R-:W0:Y:S01]  /*2c20*/  @!P2 LDC.64 R14, c[0x0][0x380] ;  /* 0x0000e000ff0eab82 */ /* 0x000e220000000a00 */
[----:B------:R-:W-:Y:S01]  /*2c30*/  CS2R R28, SRZ ;  /* 0x00000000001c7805 */ /* 0x000fe2000001ff00 */
[----:B------:R-:W4:Y:S01]  /*2c40*/  @P5 LDG.E.CONSTANT R22, desc[UR4][R16.64+0x4] ;  /* 0x0000040410165981 */ /* 0x000f22000c1e9900 */
[----:B-1----:R-:W-:Y:S01]  /*2c50*/  @!P2 IMAD R34, R26, R33, R33 ;  /* 0x000000211a22a224 */ /* 0x002fe200078e0221 */
[----:B------:R-:W-:-:S02]  /*2c60*/  @!P4 SHF.L.U32 R33, R32, 0x2, RZ ;  /* 0x000000022021c819 */ /* 0x000fc400000006ff */
[----:B------:R-:W5:Y:S01]  /*2c70*/  @P5 LDG.E.CONSTANT R25, desc[UR4][R16.64+0x8] ;  /* 0x0000080410195981 */ /* 0x000f62000c1e9900 */
[----:B------:R-:W-:-:S03]  /*2c80*/  I2FP.F32.S32 R32, R26 ;  /* 0x0000001a00207245 */ /* 0x000fc60000201400 */
[----:B------:R1:W5:Y:S01]  /*2c90*/  @P5 LDG.E.CONSTANT R24, desc[UR4][R16.64+0xc] ;  /* 0x00000c0410185981 */ /* 0x000362000c1e9900 */
[----:B--2---:R-:W-:-:S04]  /*2ca0*/  @!P4 IMAD.WIDE R2, R33, 0x4, R2 ;  /* 0x000000042102c825 */ /* 0x004fc800078e0202 */
[----:B------:R-:W-:Y:S01]  /*2cb0*/  FADD R35, -R32, R35 ;  /* 0x0000002320237221 */ /* 0x000fe20000000100 */
[----:B------:R-:W-:Y:S01]  /*2cc0*/  @!P2 IADD3 R33, PT, PT, R27, R34, RZ ;  /* 0x000000221b21a210 */ /* 0x000fe20007ffe0ff */
[----:B------:R-:W2:Y:S01]  /*2cd0*/  @P3 LDG.E.CONSTANT R28, desc[UR4][R18.64] ;  /* 0x00000004121c3981 */ /* 0x000ea2000c1e9900 */
[----:B------:R-:W-:Y:S01]  /*2ce0*/  CS2R R26, SRZ ;  /* 0x00000000001a7805 */ /* 0x000fe2000001ff00 */
[----:B------:R-:W-:Y:S02]  /*2cf0*/  FADD R32, -R0, 1 ;  /* 0x3f80000000207421 */ /* 0x000fe40000000100 */
[----:B------:R-:W3:Y:S01]  /*2d00*/  @P3 LDG.E.CONSTANT R29, desc[UR4][R18.64+0x4] ;  /* 0x00000404121d3981 */ /* 0x000ee2000c1e9900 */
[----:B-1----:R-:W-:Y:S02]  /*2d10*/  CS2R R16, SRZ ;  /* 0x0000000000107805 */ /* 0x002fe4000001ff00 */
[----:B------:R-:W-:Y:S01]  /*2d20*/  @!P2 LEA R33, R33, 0x4, 0x2 ;  /* 0x000000042121a811 */ /* 0x000fe200078e10ff */
[----:B------:R-:W4:Y:S04]  /*2d30*/  @P3 LDG.E.CONSTANT R30, desc[UR4][R18.64+0x8] ;  /* 0x00000804121e3981 */ /* 0x000f28000c1e9900 */
[----:B------:R1:W5:Y:S01]  /*2d40*/  @P3 LDG.E.CONSTANT R31, desc[UR4][R18.64+0xc] ;  /* 0x00000c04121f3981 */ /* 0x000362000c1e9900 */
[----:B0-----:R-:W-:Y:S01]  /*2d50*/  @!P2 IMAD.WIDE R14, R33, 0x4, R14 ;  /* 0x00000004210ea825 */ /* 0x001fe200078e020e */
[----:B------:R-:W-:-:S02]  /*2d60*/  MOV R37, RZ ;  /* 0x000000ff00257202 */ /* 0x000fc40000000f00 */
[----:B------:R-:W5:Y:S04]  /*2d70*/  @!P4 LDG.E.CONSTANT R16, desc[UR4][R2.64] ;  /* 0x000000040210c981 */ /* 0x000f68000c1e9900 */
[----:B------:R-:W5:Y:S01]  /*2d80*/  @!P4 LDG.E.CONSTANT R27, desc[UR4][R2.64+0x4] ;  /* 0x00000404021bc981 */ /* 0x000f62000c1e9900 */
[----:B-1----:R-:W-:Y:S01]  /*2d90*/  FADD R19, -R35, 1 ;  /* 0x3f80000023137421 */ /* 0x002fe20000000100 */
[C---:B------:R-:W-:Y:S02]  /*2da0*/  FMUL R18, R0.reuse, R35 ;  /* 0x0000002300127220 */ /* 0x040fe40000400000 */
[----:B------:R-:W5:Y:S01]  /*2db0*/  @!P4 LDG.E.CONSTANT R26, desc[UR4][R2.64+0x8] ;  /* 0x00000804021ac981 */ /* 0x000f62000c1e9900 */
[-C--:B------:R-:W-:Y:S01]  /*2dc0*/  FMUL R0, R0, R19.reuse ;  /* 0x0000001300007220 */ /* 0x080fe20000400000 */
[----:B------:R-:W-:-:S02]  /*2dd0*/  FMUL R19, R32, R19 ;  /* 0x0000001320137220 */ /* 0x000fc40000400000 */
[----:B------:R0:W5:Y:S01]  /*2de0*/  @!P4 LDG.E.CONSTANT R17, desc[UR4][R2.64+0xc] ;  /* 0x00000c040211c981 */ /* 0x000162000c1e9900 */
[----:B------:R-:W-:Y:S01]  /*2df0*/  FMUL R32, R35, R32 ;  /* 0x0000002023207220 */ /* 0x000fe20000400000 */
[----:B------:R-:W-:Y:S01]  /*2e00*/  MOV R35, RZ ;  /* 0x000000ff00237202 */ /* 0x000fe20000000f00 */
[----:B------:R-:W-:Y:S01]  /*2e10*/  IMAD.MOV.U32 R33, RZ, RZ, RZ ;  /* 0x000000ffff217224 */ /* 0x000fe200078e00ff */
[----:B------:R-:W5:Y:S04]  /*2e20*/  @!P2 LDG.E.CONSTANT R37, desc[UR4][R14.64] ;  /* 0x000000040e25a981 */ /* 0x000f68000c1e9900 */
[----:B------:R-:W5:Y:S01]  /*2e30*/  @!P2 LDG.E.CONSTANT R35, desc[UR4][R14.64+0x4] ;  /* 0x000004040e23a981 */ /* 0x000f62000c1e9900 */
[----:B0-----:R-:W-:-:S03]  /*2e40*/  MOV R3, RZ ;  /* 0x000000ff00037202 */ /* 0x001fc60000000f00 */
[----:B------:R-:W5:Y:S04]  /*2e50*/  @!P2 LDG.E.CONSTANT R33, desc[UR4][R14.64+0x8] ;  /* 0x000008040e21a981 */ /* 0x000f68000c1e9900 */
[----:B------:R-:W5:Y:S01]  /*2e60*/  @!P2 LDG.E.CONSTANT R3, desc[UR4][R14.64+0xc] ;  /* 0x00000c040e03a981 */ /* 0x000f62000c1e9900 */
        /* <DEDUP_REMOVED lines=16> */
[----:B------:R-:W-:Y:S01]  /*2f70*/  FMUL R3, R23, 0.21875 ;  /* 0x3e60000017037820 */ /* 0x000fe20000400000 */
[----:B------:R-:W-:Y:S01]  /*2f80*/  FMUL R15, R22, 0.21875 ;  /* 0x3e600000160f7820 */ /* 0x000fe20000400000 */
[----:B------:R-:W-:Y:S01]  /*2f90*/  FMUL R18, R26, 0.21875 ;  /* 0x3e6000001a127820 */ /* 0x000fe20000400000 */
[----:B------:R-:W-:-:S07]  /*2fa0*/  FMUL R14, R24, 0.21875 ;  /* 0x3e600000180e7820 */ /* 0x000fce0000400000 */
.L_x_513:
[----:B------:R-:W-:Y:S05]  /*2fb0*/  BSYNC.RECONVERGENT B0 ;  /* 0x0000000000007941 */ /* 0x000fea0003800200 */
.L_x_512:
[----:B------:R-:W-:Y:S01]  /*2fc0*/  PLOP3.LUT P0, PT, P0, P1, PT, 0xf8, 0x8f ;  /* 0x00000000008f781c */ /* 0x000fe20000703f70 */
[----:B------:R-:W-:Y:S01]  /*2fd0*/  FADD R0, R4, R3 ;  /* 0x0000000304007221 */ /* 0x000fe20000000000 */
[----:B------:R-:W-:Y:S01]  /*2fe0*/  FADD R4, R20, R15 ;  /* 0x0000000f14047221 */ /* 0x000fe20000000000 */
[----:B------:R-:W-:Y:S01]  /*2ff0*/  BSSY.RECONVERGENT B0, `(.L_x_514) ;  /* 0x0000069000007945 */ /* 0x000fe20003800200 */
[----:B------:R-:W-:Y:S02]  /*3000*/  HFMA2 R15, -RZ, RZ, 0, 0 ;  /* 0x00000000ff0f7431 */ /* 0x000fe400000001ff */
[----:B------:R-:W-:Y:S01]  /*3010*/  FADD R19, R13, R14 ;  /* 0x0000000e0d137221 */ /* 0x000fe20000000000 */
[----:B------:R-:W-:Y:S01]  /*3020*/  FADD R18, R21, R18 ;  /* 0x0000001215127221 */ /* 0x000fe20000000000 */
[----:B------:R-:W-:Y:S02]  /*3030*/  CS2R R2, SRZ ;  /* 0x0000000000027805 */ /* 0x000fe4000001ff00 */
[----:B------:R-:W-:-:S03]  /*3040*/  MOV R13, RZ ;  /* 0x000000ff000d7202 */ /* 0x000fc60000000f00 */
[----:B------:R-:W-:Y:S05]  /*3050*/  @P0 BRA `(.L_x_515) ;  /* 0x0000000400880947 */ /* 0x000fea0003800000 */
[----:B------:R-:W-:Y:S01]  /*3060*/  FFMA R23, R9, R12, -0.5 ;  /* 0xbf00000009177423 */ /* 0x000fe2000000000c */
[----:B------:R-:W-:Y:S01]  /*3070*/  FFMA R24, R11, R8, -0.5 ;  /* 0xbf0000000b187423 */ /* 0x000fe20000000008 */
[----:B------:R-:W0:Y:S01]  /*3080*/  LDCU.64 UR6, c[0x0][0x3a8] ;  /* 0x00007500ff0677ac */ /* 0x000e220008000a00 */
[----:B------:R-:W-:Y:S01]  /*3090*/  MOV R26, RZ ;  /* 0x000000ff001a7202 */ /* 0x000fe20000000f00 */
[----:B------:R-:W1:Y:S01]  /*30a0*/  F2I.FLOOR.NTZ R28, R23 ;  /* 0x00000017001c7305 */ /* 0x000e620000207100 */
[----:B------:R-:W-:-:S07]  /*30b0*/  MOV R25, RZ ;  /* 0x000000ff00197202 */ /* 0x000fce0000000f00 */
[----:B------:R-:W2:Y:S01]  /*30c0*/  F2I.FLOOR.NTZ R31, R24 ;  /* 0x00000018001f7305 */ /* 0x000ea20000207100 */
[----:B-1----:R-:W-:-:S07]  /*30d0*/  IADD3 R12, PT, PT, R28, 0x1, RZ ;  /* 0x000000011c0c7810 */ /* 0x002fce0007ffe0ff */
[----:B------:R-:W1:Y:S01]  /*30e0*/  F2I.FLOOR.NTZ R22, R24 ;  /* 0x0000001800167305 */ /* 0x000e620000207100 */
        /* <DEDUP_REMOVED lines=11> */
[----:B-1----:R-:W-:-:S03]  /*31a0*/  ISETP.LT.OR P2, PT, R22, -0x1, !P2 ;  /* 0xffffffff1600780c */ /* 0x002fc60005741670 */
        /* <DEDUP_REMOVED lines=25> */
[----:B------:R-:W-:Y:S01]  /*3340*/  @!P3 SHF.L.U32 R33, R32, 0x2, RZ ;  /* 0x000000022021b819 */ /* 0x000fe200000006ff */
[----:B------:R0:W4:Y:S01]  /*3350*/  @P4 LDG.E.CONSTANT R21, desc[UR4][R16.64+0x4] ;  /* 0x0000040410154981 */ /* 0x000122000c1e9900 */
[----:B-1----:R-:W-:-:S03]  /*3360*/  @!P2 IADD3 R34, PT, PT, R27, R34, RZ ;  /* 0x000000221b22a210 */ /* 0x002fc60007ffe0ff */
[----:B------:R-:W3:Y:S01]  /*3370*/  @P0 LDG.E.CONSTANT R28, desc[UR4][R14.64] ;  /* 0x000000040e1c0981 */ /* 0x000ee2000c1e9900 */
[----:B------:R-:W-:Y:S01]  /*3380*/  @!P2 LEA R35, R34, 0x4, 0x2 ;  /* 0x000000042223a811 */ /* 0x000fe200078e10ff */
[----:B-----5:R-:W-:Y:S02]  /*3390*/  @!P3 IMAD.WIDE R2, R33, 0x4, R2 ;  /* 0x000000042102b825 */ /* 0x020fe400078e0202 */
[----:B------:R-:W5:Y:S01]  /*33a0*/  @P0 LDG.E.CONSTANT R29, desc[UR4][R14.64+0x4] ;  /* 0x000004040e1d0981 */ /* 0x000f62000c1e9900 */
[----:B------:R-:W-:Y:S02]  /*33b0*/  CS2R R32, SRZ ;  /* 0x0000000000207805 */ /* 0x000fe4000001ff00 */
[----:B0-----:R-:W-:Y:S01]  /*33c0*/  CS2R R16, SRZ ;  /* 0x0000000000107805 */ /* 0x001fe2000001ff00 */
[----:B------:R-:W2:Y:S04]  /*33d0*/  @P0 LDG.E.CONSTANT R30, desc[UR4][R14.64+0x8] ;  /* 0x000008040e1e0981 */ /* 0x000ea8000c1e9900 */
[----:B------:R0:W4:Y:S01]  /*33e0*/  @P0 LDG.E.CONSTANT R31, desc[UR4][R14.64+0xc] ;  /* 0x00000c040e1f0981 */ /* 0x000122000c1e9900 */
[----:B------:R-:W-:Y:S01]  /*33f0*/  @!P2 IMAD.WIDE R12, R35, 0x4, R12 ;  /* 0x00000004230ca825 */ /* 0x000fe200078e020c */
[----:B------:R-:W-:-:S02]  /*3400*/  CS2R R34, SRZ ;  /* 0x0000000000227805 */ /* 0x000fc4000001ff00 */
        /* <DEDUP_REMOVED lines=9> */
[----:B------:R-:W-:-:S02]  /*34a0*/  I2FP.F32.S32 R37, R22 ;  /* 0x0000001600257245 */ /* 0x000fc40000201400 */
[----:B0-----:R-:W-:-:S03]  /*34b0*/  I2FP.F32.S32 R2, R27 ;  /* 0x0000001b00027245 */ /* 0x001fc60000201400 */
[----:B------:R-:W-:Y:S02]  /*34c0*/  FADD R37, -R37, R24 ;  /* 0x0000001825257221 */ /* 0x000fe40000000100 */
        /* <DEDUP_REMOVED lines=8> */
[C---:B-----5:R-:W-:Y:S01]  /*3550*/  FMUL R12, R23.reuse, R29 ;  /* 0x0000001d170c7220 */ /* 0x060fe20000400000 */
[----:B--2---:R-:W-:-:S02]  /*3560*/  FMUL R27, R23, R30 ;  /* 0x0000001e171b7220 */ /* 0x004fc40000400000 */
[C---:B------:R-:W-:Y:S01]  /*3570*/  FFMA R20, R22.reuse, R20, R13 ;  /* 0x0000001416147223 */ /* 0x040fe2000000000d */
[----:B----4-:R-:W-:Y:S01]  /*3580*/  FMUL R24, R23, R31 ;  /* 0x0000001f17187220 */ /* 0x010fe20000400000 */
        /* <DEDUP_REMOVED lines=11> */
[----:B------:R-:W-:Y:S01]  /*3640*/  FMUL R3, R33, 0.109375 ;  /* 0x3de0000021037820 */ /* 0x000fe20000400000 */
[----:B------:R-:W-:Y:S01]  /*3650*/  FMUL R13, R21, 0.109375 ;  /* 0x3de00000150d7820 */ /* 0x000fe20000400000 */
[----:B------:R-:W-:Y:S01]  /*3660*/  FMUL R15, R15, 0.109375 ;  /* 0x3de000000f0f7820 */ /* 0x000fe20000400000 */
[----:B------:R-:W-:-:S07]  /*3670*/  FMUL R2, R2, 0.109375 ;  /* 0x3de0000002027820 */ /* 0x000fce0000400000 */
.L_x_515:
[----:B------:R-:W-:Y:S05]  /*3680*/  BSYNC.RECONVERGENT B0 ;  /* 0x0000000000007941 */ /* 0x000fea0003800200 */
.L_x_514:
[----:B------:R-:W0:Y:S01]  /*3690*/  LDC R12, c[0x0][0x3b0] ;  /* 0x0000ec00ff0c7b82 */ /* 0x000e220000000800 */
[----:B------:R-:W-:Y:S01]  /*36a0*/  BSSY.RECONVERGENT B0, `(.L_x_516) ;  /* 0x0000075000007945 */ /* 0x000fe20003800200 */
[----:B------:R-:W-:Y:S01]  /*36b0*/  FADD R0, R0, R3 ;  /* 0x0000000300007221 */ /* 0x000fe20000000000 */
[----:B------:R-:W-:Y:S01]  /*36c0*/  FADD R16, R4, R13 ;  /* 0x0000000d04107221 */ /* 0x000fe20000000000 */
[----:B------:R-:W-:Y:S01]  /*36d0*/  FADD R19, R19, R2 ;  /* 0x0000000213137221 */ /* 0x000fe20000000000 */
[----:B------:R-:W-:Y:S01]  /*36e0*/  FADD R18, R18, R15 ;  /* 0x0000000f12127221 */ /* 0x000fe20000000000 */
[----:B------:R-:W-:Y:S01]  /*36f0*/  CS2R R2, SRZ ;  /* 0x0000000000027805 */ /* 0x000fe2000001ff00 */
[----:B------:R-:W-:Y:S02]  /*3700*/  IMAD.MOV.U32 R13, RZ, RZ, RZ ;  /* 0x000000ffff0d7224 */ /* 0x000fe400078e00ff */
[C---:B0-----:R-:W-:Y:S01]  /*3710*/  FMUL R17, R12.reuse, 3 ;  /* 0x404000000c117820 */ /* 0x041fe20000400000 */
[----:B------:R-:W-:-:S03]  /*3720*/  FMUL R21, R12, 4 ;  /* 0x408000000c157820 */ /* 0x000fc60000400000 */
[-C--:B------:R-:W-:Y:S01]  /*3730*/  FMUL R12, R17, R10.reuse ;  /* 0x0000000a110c7220 */ /* 0x080fe20000400000 */
[----:B------:R-:W-:-:S03]  /*3740*/  FMUL R14, R21, R10 ;  /* 0x0000000a150e7220 */ /* 0x000fc60000400000 */
[--C-:B------:R-:W-:Y:S01]  /*3750*/  FADD R22, R12, R5.reuse ;  /* 0x000000050c167221 */ /* 0x100fe20000000000 */
[----:B------:R-:W-:-:S04]  /*3760*/  FADD R10, R14, R5 ;  /* 0x000000050e0a7221 */ /* 0x000fc80000000000 */
[----:B------:R-:W-:Y:S02]  /*3770*/  FSETP.GT.AND P0, PT, R22, 1, PT ;  /* 0x3f8000001600780b */ /* 0x000fe40003f04000 */
[----:B------:R-:W-:Y:S02]  /*3780*/  FSETP.GT.AND P3, PT, R10, 1, PT ;  /* 0x3f8000000a00780b */ /* 0x000fe40003f64000 */
[----:B------:R-:W-:-:S04]  /*3790*/  FSETP.LT.OR P0, PT, R12, -R5, P0 ;  /* 0x800000050c00720b */ /* 0x000fc80000701400 */
[----:B------:R-:W-:Y:S02]  /*37a0*/  PLOP3.LUT P2, PT, P0, P1, PT, 0xf8, 0x8f ;  /* 0x00000000008f781c */ /* 0x000fe40000743f70 */
[----:B------:R-:W-:Y:S02]  /*37b0*/  FSETP.LT.OR P0, PT, R14, -R5, P3 ;  /* 0x800000050e00720b */ /* 0x000fe40001f01400 */
[----:B------:R-:W-:-:S09]  /*37c0*/  MOV R5, RZ ;  /* 0x000000ff00057202 */ /* 0x000fd20000000f00 */
[----:B------:R-:W-:Y:S05]  /*37d0*/  @P2 BRA `(.L_x_517) ;  /* 0x0000000400842947 */ /* 0x000fea0003800000 */
[----:B------:R-:W-:Y:S01]  /*37e0*/  FFMA R22, R9, R22, -0.5 ;  /* 0xbf00000009167423 */ /* 0x000fe20000000016 */
[----:B------:R-:W-:Y:S01]  /*37f0*/  FFMA R21, R11, R8, -0.5 ;  /* 0xbf0000000b157423 */ /* 0x000fe20000000008 */
[----:B------:R-:W0:Y:S01]  /*3800*/  LDCU.64 UR6, c[0x0][0x3a8] ;  /* 0x00007500ff0677ac */ /* 0x000e220008000a00 */
[----:B------:R-:W-:Y:S01]  /*3810*/  HFMA2 R17, -RZ, RZ, 0, 0 ;  /* 0x00000000ff117431 */ /* 0x000fe200000001ff */
[----:B------:R-:W1:Y:S01]  /*3820*/  F2I.FLOOR.NTZ R31, R22 ;  /* 0x00000016001f7305 */ /* 0x000e620000207100 */
[----:B------:R-:W-:Y:S01]  /*3830*/  HFMA2 R20, -RZ, RZ, 0, 0 ;  /* 0x00000000ff147431 */ /* 0x000fe200000001ff */
[----:B------:R-:W-:Y:S02]  /*3840*/  MOV R23, RZ ;  /* 0x000000ff00177202 */ /* 0x000fe40000000f00 */
[----:B------:R-:W-:-:S04]  /*3850*/  MOV R25, RZ ;  /* 0x000000ff00197202 */ /* 0x000fc80000000f00 */
[----:B------:R-:W2:Y:S01]  /*3860*/  F2I.FLOOR.NTZ R24, R21 ;  /* 0x0000001500187305 */ /* 0x000ea20000207100 */
[C---:B-1----:R-:W-:Y:S02]  /*3870*/  IADD3 R5, PT, PT, R31.reuse, 0x1, RZ ;  /* 0x000000011f057810 */ /* 0x042fe40007ffe0ff */
        /* <DEDUP_REMOVED lines=21> */
[----:B------:R-:W-:Y:S02]  /*39d0*/  @P3 SHF.L.U32 R29, R4, 0x2, RZ ;  /* 0x00000002041d3819 */ /* 0x000fe400000006ff */
[----:B------:R-:W1:Y:S01]  /*39e0*/  @P3 LDC.64 R12, c[0x0][0x380] ;  /* 0x0000e000ff0c3b82 */ /* 0x000e620000000a00 */
[----:B--2---:R-:W-:-:S05]  /*39f0*/  @P5 IMAD.WIDE R14, R3, 0x4, R14 ;  /* 0x00000004030e5825 */ /* 0x004fca00078e020e */
[----:B------:R-:W2:Y:S02]  /*3a00*/  @P5 LDG.E.CONSTANT R17, desc[UR4][R14.64] ;  /* 0x000000040e115981 */ /* 0x000ea4000c1e9900 */
[----:B------:R-:W4:Y:S01]  /*3a10*/  @!P4 LDC.64 R2, c[0x0][0x380] ;  /* 0x0000e000ff02cb82 */ /* 0x000f220000000a00 */
[----:B---3--:R-:W-:-:S07]  /*3a20*/  @!P4 IMAD R30, R26, R27, R31 ;  /* 0x0000001b1a1ec224 */ /* 0x008fce00078e021f */
[----:B------:R-:W3:Y:S01]  /*3a30*/  @!P2 LDC.64 R4, c[0x0][0x380] ;  /* 0x0000e000ff04ab82 */ /* 0x000ee20000000a00 */
[----:B------:R-:W-:Y:S01]  /*3a40*/  @!P4 SHF.L.U32 R35, R30, 0x2, RZ ;  /* 0x000000021e23c819 */ /* 0x000fe200000006ff */
[----:B0-----:R-:W-:Y:S01]  /*3a50*/  @!P2 IMAD R30, R24, R33, R33 ;  /* 0x00000021181ea224 */ /* 0x001fe200078e0221 */
[----:B------:R-:W-:Y:S01]  /*3a60*/  CS2R R26, SRZ ;  /* 0x00000000001a7805 */ /* 0x000fe2000001ff00 */
[----:B------:R-:W5:Y:S01]  /*3a70*/  @P5 LDG.E.CONSTANT R23, desc[UR4][R14.64+0x4] ;  /* 0x000004040e175981 */ /* 0x000f62000c1e9900 */
[----:B-1----:R-:W-:Y:S01]  /*3a80*/  @P3 IMAD.WIDE R12, R29, 0x4, R12 ;  /* 0x000000041d0c3825 */ /* 0x002fe200078e020c */
[----:B------:R-:W-:Y:S02]  /*3a90*/  CS2R R28, SRZ ;  /* 0x00000000001c7805 */ /* 0x000fe4000001ff00 */
[----:B------:R-:W-:Y:S01]  /*3aa0*/  @!P2 IADD3 R32, PT, PT, R31, R30, RZ ;  /* 0x0000001e1f20a210 */ /* 0x000fe20007ffe0ff */
[----:B------:R-:W5:Y:S01]  /*3ab0*/  @P5 LDG.E.CONSTANT R20, desc[UR4][R14.64+0x8] ;  /* 0x000008040e145981 */ /* 0x000f62000c1e9900 */
[----:B------:R-:W-:-:S02]  /*3ac0*/  CS2R R30, SRZ ;  /* 0x00000000001e7805 */ /* 0x000fc4000001ff00 */
[----:B------:R-:W-:Y:S01]  /*3ad0*/  @!P2 LEA R33, R32, 0x4, 0x2 ;  /* 0x000000042021a811 */ /* 0x000fe200078e10ff */
[----:B------:R-:W2:Y:S01]  /*3ae0*/  @P3 LDG.E.CONSTANT R29, desc[UR4][R12.64] ;  /* 0x000000040c1d3981 */ /* 0x000ea2000c1e9900 */
[----:B----4-:R-:W-:-:S03]  /*3af0*/  @!P4 IMAD.WIDE R2, R35, 0x4, R2 ;  /* 0x000000042302c825 */ /* 0x010fc600078e0202 */
[----:B------:R-:W4:Y:S04]  /*3b00*/  @P3 LDG.E.CONSTANT R28, desc[UR4][R12.64+0x4] ;  /* 0x000004040c1c3981 */ /* 0x000f28000c1e9900 */
[----:B------:R-:W5:Y:S04]  /*3b10*/  @P3 LDG.E.CONSTANT R26, desc[UR4][R12.64+0x8] ;  /* 0x000008040c1a3981 */ /* 0x000f68000c1e9900 */
[----:B------:R0:W5:Y:S04]  /*3b20*/  @P5 LDG.E.CONSTANT R25, desc[UR4][R14.64+0xc] ;  /* 0x00000c040e195981 */ /* 0x000168000c1e9900 */
[----:B------:R1:W5:Y:S01]  /*3b30*/  @P3 LDG.E.CONSTANT R27, desc[UR4][R12.64+0xc] ;  /* 0x00000c040c1b3981 */ /* 0x000362000c1e9900 */
[----:B---3--:R-:W-:Y:S01]  /*3b40*/  @!P2 IMAD.WIDE R4, R33, 0x4, R4 ;  /* 0x000000042104a825 */ /* 0x008fe200078e0204 */
[----:B------:R-:W-:-:S02]  /*3b50*/  CS2R R32, SRZ ;  /* 0x0000000000207805 */ /* 0x000fc4000001ff00 */
[----:B------:R-:W3:Y:S01]  /*3b60*/  @!P4 LDG.E.CONSTANT R31, desc[UR4][R2.64] ;  /* 0x00000004021fc981 */ /* 0x000ee2000c1e9900 */
[----:B0-----:R-:W-:-:S03]  /*3b70*/  CS2R R14, SRZ ;  /* 0x00000000000e7805 */ /* 0x001fc6000001ff00 */
[----:B------:R-:W3:Y:S01]  /*3b80*/  @!P4 LDG.E.CONSTANT R30, desc[UR4][R2.64+0x4] ;  /* 0x00000404021ec981 */ /* 0x000ee2000c1e9900 */
[----:B-1----:R-:W-:-:S03]  /*3b90*/  CS2R R12, SRZ ;  /* 0x00000000000c7805 */ /* 0x002fc6000001ff00 */
[----:B------:R-:W3:Y:S04]  /*3ba0*/  @!P4 LDG.E.CONSTANT R15, desc[UR4][R2.64+0x8] ;  /* 0x00000804020fc981 */ /* 0x000ee8000c1e9900 */
[----:B------:R0:W3:Y:S04]  /*3bb0*/  @!P4 LDG.E.CONSTANT R14, desc[UR4][R2.64+0xc] ;  /* 0x00000c04020ec981 */ /* 0x0000e8000c1e9900 */
[----:B------:R-:W3:Y:S04]  /*3bc0*/  @!P2 LDG.E.CONSTANT R33, desc[UR4][R4.64] ;  /* 0x000000040421a981 */ /* 0x000ee8000c1e9900 */
[----:B------:R-:W3:Y:S04]  /*3bd0*/  @!P2 LDG.E.CONSTANT R32, desc[UR4][R4.64+0x4] ;  /* 0x000004040420a981 */ /* 0x000ee8000c1e9900 */
[----:B------:R-:W3:Y:S04]  /*3be0*/  @!P2 LDG.E.CONSTANT R13, desc[UR4][R4.64+0x8] ;  /* 0x00000804040da981 */ /* 0x000ee8000c1e9900 */
[----:B------:R5:W3:Y:S01]  /*3bf0*/  @!P2 LDG.E.CONSTANT R12, desc[UR4][R4.64+0xc] ;  /* 0x00000c04040ca981 */ /* 0x000ae2000c1e9900 */
[----:B------:R-:W0:Y:S01]  /*3c00*/  F2I.FLOOR.NTZ R34, R22 ;  /* 0x0000001600227305 */ /* 0x000e220000207100 */
        /* <DEDUP_REMOVED lines=12> */
[----:B-----5:R-:W-:-:S02]  /*3cd0*/  FMUL R5, R35, R26 ;  /* 0x0000001a23057220 */ /* 0x020fc40000400000 */
[C---:B------:R-:W-:Y:S01]  /*3ce0*/  FFMA R4, R24.reuse, R17, R29 ;  /* 0x0000001118047223 */ /* 0x040fe2000000001d */
[C---:B------:R-:W-:Y:S01]  /*3cf0*/  FFMA R23, R24.reuse, R23, R28 ;  /* 0x0000001718177223 */ /* 0x040fe2000000001c */
[----:B------:R-:W-:Y:S01]  /*3d00*/  FFMA R20, R24, R20, R5 ;  /* 0x0000001418147223 */ /* 0x000fe20000000005 */
[----:B------:R-:W-:-:S04]  /*3d10*/  FMUL R22, R35, R27 ;  /* 0x0000001b23167220 */ /* 0x000fc80000400000 */
        /* <DEDUP_REMOVED lines=13> */
.L_x_517:
[----:B------:R-:W-:Y:S05]  /*3df0*/  BSYNC.RECONVERGENT B0 ;  /* 0x0000000000007941 */ /* 0x000fea0003800200 */
.L_x_516:
[----:B------:R-:W-:Y:S01]  /*3e00*/  PLOP3.LUT P0, PT, P0, P1, PT, 0xf8, 0x8f ;  /* 0x00000000008f781c */ /* 0x000fe20000703f70 */
[----:B------:R-:W-:Y:S01]  /*3e10*/  FADD R18, R18, R13 ;  /* 0x0000000d12127221 */ /* 0x000fe20000000000 */
[----:B------:R-:W-:Y:S01]  /*3e20*/  BSSY.RECONVERGENT B0, `(.L_x_518) ;  /* 0x0000068000007945 */ /* 0x000fe20003800200 */
[----:B------:R-:W-:Y:S02]  /*3e30*/  HFMA2 R13, -RZ, RZ, 0, 0 ;  /* 0x00000000ff0d7431 */ /* 0x000fe400000001ff */
[----:B------:R-:W-:Y:S01]  /*3e40*/  FADD R16, R16, R5 ;  /* 0x0000000510107221 */ /* 0x000fe20000000000 */
        /* <DEDUP_REMOVED lines=8> */
[----:B------:R-:W-:Y:S01]  /*3ed0*/  CS2R R14, SRZ ;  /* 0x00000000000e7805 */ /* 0x000fe2000001ff00 */
[----:B------:R-:W1:Y:S01]  /*3ee0*/  F2I.FLOOR.NTZ R10, R12 ;  /* 0x0000000c000a7305 */ /* 0x000e620000207100 */
[----:B------:R-:W-:Y:S02]  /*3ef0*/  MOV R11, RZ ;  /* 0x000000ff000b7202 */ /* 0x000fe40000000f00 */
[----:B------:R-:W-:-:S05]  /*3f00*/  MOV R13, RZ ;  /* 0x000000ff000d7202 */ /* 0x000fca0000000f00 */
[----:B------:R-:W2:Y:S01]  /*3f10*/  F2I.FLOOR.NTZ R21, R17 ;  /* 0x0000001100157305 */ /* 0x000ea20000207100 */
[C---:B-1----:R-:W-:Y:S02]  /*3f20*/  IADD3 R20, PT, PT, R10.reuse, 0x1, RZ ;  /* 0x000000010a147810 */ /* 0x042fe40007ffe0ff */
[----:B0-----:R-:W-:-:S04]  /*3f30*/  ISETP.GE.AND P0, PT, R10, UR6, PT ;  /* 0x000000060a007c0c */ /* 0x001fc8000bf06270 */
[----:B------:R-:W-:Y:S02]  /*3f40*/  ISETP.GT.AND P0, PT, R10, -0x1, !P0 ;  /* 0xffffffff0a00780c */ /* 0x000fe40004704270 */
[C---:B--2---:R-:W-:Y:S01]  /*3f50*/  ISETP.GE.AND P1, PT, R21.reuse, UR7, PT ;  /* 0x0000000715007c0c */ /* 0x044fe2000bf26270 */
[----:B------:R-:W-:-:S03]  /*3f60*/  VIADD R25, R21, 0x1 ;  /* 0x0000000115197836 */ /* 0x000fc60000000000 */
[C---:B------:R-:W-:Y:S02]  /*3f70*/  ISETP.GT.AND P2, PT, R21.reuse, -0x1, !P1 ;  /* 0xffffffff1500780c */ /* 0x040fe40004f44270 */
[----:B------:R-:W-:Y:S02]  /*3f80*/  ISETP.GE.AND P1, PT, R20, UR6, PT ;  /* 0x0000000614007c0c */ /* 0x000fe4000bf26270 */
[----:B------:R-:W-:Y:S02]  /*3f90*/  PLOP3.LUT P3, PT, P0, P2, PT, 0x80, 0x8 ;  /* 0x000000000008781c */ /* 0x000fe40000765070 */
[----:B------:R-:W-:Y:S02]  /*3fa0*/  ISETP.LT.OR P0, PT, R21, -0x1, !P0 ;  /* 0xffffffff1500780c */ /* 0x000fe40004701670 */
[----:B------:R-:W-:Y:S02]  /*3fb0*/  ISETP.GT.AND P4, PT, R10, -0x2, !P1 ;  /* 0xfffffffe0a00780c */ /* 0x000fe40004f84270 */
[----:B------:R-:W-:-:S02]  /*3fc0*/  ISETP.GE.OR P1, PT, R25, UR7, P0 ;  /* 0x0000000719007c0c */ /* 0x000fc40008726670 */
        /* <DEDUP_REMOVED lines=9> */
[----:B------:R-:W0:Y:S03]  /*4060*/  @P0 LDC.64 R8, c[0x0][0x380] ;  /* 0x0000e000ff080b82 */ /* 0x000e260000000a00 */
[----:B-1----:R-:W-:-:S05]  /*4070*/  @P3 IMAD.WIDE R22, R5, 0x4, R22 ;  /* 0x0000000405163825 */ /* 0x002fca00078e0216 */
[----:B------:R-:W1:Y:S01]  /*4080*/  @!P2 LDC R24, c[0x0][0x398] ;  /* 0x0000e600ff18ab82 */ /* 0x000e620000000800 */
[----:B--2---:R-:W-:Y:S01]  /*4090*/  @!P1 IMAD R27, R25, R27, R10 ;  /* 0x0000001b191b9224 */ /* 0x004fe200078e020a */
[----:B------:R-:W-:Y:S02]  /*40a0*/  CS2R R30, SRZ ;  /* 0x00000000001e7805 */ /* 0x000fe4000001ff00 */
[----:B------:R-:W-:Y:S01]  /*40b0*/  MOV R32, RZ ;  /* 0x000000ff00207202 */ /* 0x000fe20000000f00 */
[----:B------:R-:W2:Y:S01]  /*40c0*/  @P3 LDG.E.CONSTANT R15, desc[UR4][R22.64+0x4] ;  /* 0x00000404160f3981 */ /* 0x000ea2000c1e9900 */
[----:B------:R-:W-:Y:S02]  /*40d0*/  @!P1 SHF.L.U32 R29, R27, 0x2, RZ ;  /* 0x000000021b1d9819 */ /* 0x000fe400000006ff */
[----:B------:R-:W4:Y:S01]  /*40e0*/  @!P1 LDC.64 R2, c[0x0][0x380] ;  /* 0x0000e000ff029b82 */ /* 0x000f220000000a00 */
[----:B---3--:R-:W-:Y:S01]  /*40f0*/  @P0 IMAD R26, R21, R26, R20 ;  /* 0x0000001a151a0224 */ /* 0x008fe200078e0214 */
[----:B------:R-:W3:Y:S04]  /*4100*/  @P3 LDG.E.CONSTANT R11, desc[UR4][R22.64] ;  /* 0x00000004160b3981 */ /* 0x000ee8000c1e9900 */
[----:B------:R-:W-:Y:S01]  /*4110*/  @P0 SHF.L.U32 R27, R26, 0x2, RZ ;  /* 0x000000021a1b0819 */ /* 0x000fe200000006ff */
[----:B------:R-:W5:Y:S01]  /*4120*/  @P3 LDG.E.CONSTANT R14, desc[UR4][R22.64+0x8] ;  /* 0x00000804160e3981 */ /* 0x000f62000c1e9900 */
[----:B------:R-:W4:Y:S03]  /*4130*/  @!P2 LDC.64 R4, c[0x0][0x380] ;  /* 0x0000e000ff04ab82 */ /* 0x000f260000000a00 */
[----:B0-----:R-:W-:Y:S01]  /*4140*/  @P0 IMAD.WIDE R8, R27, 0x4, R8 ;  /* 0x000000041b080825 */ /* 0x001fe200078e0208 */
[----:B------:R-:W-:Y:S01]  /*4150*/  MOV R26, RZ ;  /* 0x000000ff001a7202 */ /* 0x000fe20000000f00 */
[----:B------:R0:W5:Y:S02]  /*4160*/  @P3 LDG.E.CONSTANT R13, desc[UR4][R22.64+0xc] ;  /* 0x00000c04160d3981 */ /* 0x000164000c1e9900 */
[----:B-1----:R-:W-:Y:S01]  /*4170*/  @!P2 IMAD R27, R25, R24, R20 ;  /* 0x00000018191ba224 */ /* 0x002fe200078e0214 */
[----:B------:R-:W-:-:S02]  /*4180*/  CS2R R24, SRZ ;  /* 0x0000000000187805 */ /* 0x000fc4000001ff00 */
[----:B------:R-:W-:Y:S01]  /*4190*/  MOV R20, RZ ;  /* 0x000000ff00147202 */ /* 0x000fe20000000f00 */
[----:B------:R-:W2:Y:S01]  /*41a0*/  @P0 LDG.E.CONSTANT R26, desc[UR4][R8.64] ;  /* 0x00000004081a0981 */ /* 0x000ea2000c1e9900 */
[----:B------:R-:W-:-:S03]  /*41b0*/  @!P2 SHF.L.U32 R27, R27, 0x2, RZ ;  /* 0x000000021b1ba819 */ /* 0x000fc600000006ff */
[----:B------:R-:W3:Y:S01]  /*41c0*/  @P0 LDG.E.CONSTANT R25, desc[UR4][R8.64+0x4] ;  /* 0x0000040408190981 */ /* 0x000ee2000c1e9900 */
[----:B----4-:R-:W-:Y:S01]  /*41d0*/  @!P1 IMAD.WIDE R2, R29, 0x4, R2 ;  /* 0x000000041d029825 */ /* 0x010fe200078e0202 */
[----:B------:R-:W-:Y:S02]  /*41e0*/  CS2R R28, SRZ ;  /* 0x00000000001c7805 */ /* 0x000fe4000001ff00 */
[----:B------:R-:W4:Y:S04]  /*41f0*/  @P0 LDG.E.CONSTANT R20, desc[UR4][R8.64+0x8] ;  /* 0x0000080408140981 */ /* 0x000f28000c1e9900 */
[----:B------:R1:W5:Y:S01]  /*4200*/  @P0 LDG.E.CONSTANT R24, desc[UR4][R8.64+0xc] ;  /* 0x00000c0408180981 */ /* 0x000362000c1e9900 */
[----:B------:R-:W-:Y:S01]  /*4210*/  @!P2 IMAD.WIDE R4, R27, 0x4, R4 ;  /* 0x000000041b04a825 */ /* 0x000fe200078e0204 */
[----:B------:R-:W-:-:S02]  /*4220*/  MOV R27, RZ ;  /* 0x000000ff001b7202 */ /* 0x000fc40000000f00 */
[----:B0-----:R-:W-:Y:S01]  /*4230*/  CS2R R22, SRZ ;  /* 0x0000000000167805 */ /* 0x001fe2000001ff00 */
        /* <DEDUP_REMOVED lines=38> */
.L_x_519:
[----:B------:R-:W-:Y:S05]  /*44a0*/  BSYNC.RECONVERGENT B0 ;  /* 0x0000000000007941 */ /* 0x000fea0003800200 */
.L_x_518:
[----:B------:R-:W0:Y:S01]  /*44b0*/  LDCU UR6, c[0x0][0x3a4] ;  /* 0x00007480ff0677ac */ /* 0x000e220008000800 */
[----:B------:R-:W1:Y:S01]  /*44c0*/  LDC.64 R2, c[0x0][0x388] ;  /* 0x0000e200ff027b82 */ /* 0x000e620000000a00 */
[----:B------:R-:W-:Y:S01]  /*44d0*/  FADD R5, R0, R5 ;  /* 0x0000000500057221 */ /* 0x000fe20000000000 */
[----:B------:R-:W-:Y:S01]  /*44e0*/  FADD R13, R16, R13 ;  /* 0x0000000d100d7221 */ /* 0x000fe20000000000 */
[----:B------:R-:W-:Y:S01]  /*44f0*/  FADD R15, R18, R15 ;  /* 0x0000000f120f7221 */ /* 0x000fe20000000000 */
[----:B------:R-:W-:Y:S01]  /*4500*/  FADD R19, R19, R4 ;  /* 0x0000000413137221 */ /* 0x000fe20000000000 */
        /* <DEDUP_REMOVED lines=8> */
        .weak           $__internal_17_$__cuda_sm20_rcp_rn_f32_slowpath
        .type           $__internal_17_$__cuda_sm20_rcp_rn_f32_slowpath,@function
        .size           $__internal_17_$__cuda_sm20_rcp_rn_f32_slowpath,($__internal_18_$__cuda_sm3x_div_rn_noftz_f32_slowpath - $__internal_17_$__cuda_sm20_rcp_rn_f32_slowpath)
$__internal_17_$__cuda_sm20_rcp_rn_f32_slowpath:
[----:B------:R-:W-:-:S04]  /*4590*/  SHF.L.U32 R0, R9, 0x1, RZ ;  /* 0x0000000109007819 */ /* 0x000fc800000006ff */
[----:B------:R-:W-:Y:S02]  /*45a0*/  SHF.R.U32.HI R3, RZ, 0x18, R0 ;  /* 0x00000018ff037819 */ /* 0x000fe40000011600 */
[----:B------:R-:W-:Y:S02]  /*45b0*/  MOV R0, R9 ;  /* 0x0000000900007202 */ /* 0x000fe40000000f00 */
[----:B------:R-:W-:-:S13]  /*45c0*/  ISETP.NE.U32.AND P0, PT, R3, RZ, PT ;  /* 0x000000ff0300720c */ /* 0x000fda0003f05070 */
[----:B------:R-:W-:Y:S05]  /*45d0*/  @P0 BRA `(.L_x_520) ;  /* 0x00000000002c0947 */ /* 0x000fea0003800000 */
[----:B------:R-:W-:-:S05]  /*45e0*/  IMAD.SHL.U32 R3, R0, 0x2, RZ ;  /* 0x0000000200037824 */ /* 0x000fca00078e00ff */
        /* <DEDUP_REMOVED lines=10> */
.L_x_520:
        /* <DEDUP_REMOVED lines=33> */
.L_x_522:
[----:B------:R0:W1:Y:S02]  /*48a0*/  MUFU.RCP R3, R0 ;  /* 0x0000000000037308 */ /* 0x0000640000001000 */
.L_x_521:
[----:B-1-3--:R-:W-:Y:S02]  /*48b0*/  MOV R10, R3 ;  /* 0x00000003000a7202 */ /* 0x00afe40000000f00 */
[----:B------:R-:W-:-:S04]  /*48c0*/  MOV R3, 0x0 ;  /* 0x0000000000037802 */ /* 0x000fc80000000f00 */
[----:B0-2---:R-:W-:Y:S05]  /*48d0*/  RET.REL.NODEC R2 `(PrefilterSep9HKernel) ;  /* 0xffffffb402c87950 */ /* 0x005fea0003c3ffff */
        .weak           $__internal_18_$__cuda_sm3x_div_rn_noftz_f32_slowpath
        .type           $__internal_18_$__cuda_sm3x_div_rn_noftz_f32_slowpath,@function
        .size           $__internal_18_$__cuda_sm3x_div_rn_noftz_f32_slowpath,(.L_x_918 - $__internal_18_$__cuda_sm3x_div_rn_noftz_f32_slowpath)
$__internal_18_$__cuda_sm3x_div_rn_noftz_f32_slowpath:
        /* <DEDUP_REMOVED lines=30> */
[----:B------:R-:W-:Y:S02]  /*4ac0*/  @!P0 IMAD.MOV.U32 R8, RZ, RZ, -0x40 ;  /* 0xffffffc0ff088424 */ /* 0x000fe400078e00ff */
[----:B------:R-:W-:Y:S01]  /*4ad0*/  @!P0 FFMA R0, R0, 1.84467440737095516160e+19, RZ ;  /* 0x5f80000000008823 */ /* 0x000fe200000000ff */
[----:B------:R-:W-:Y:S02]  /*4ae0*/  @!P1 FFMA R3, R3, 1.84467440737095516160e+19, RZ ;  /* 0x5f80000003039823 */ /* 0x000fe400000000ff */
[----:B------:R-:W-:-:S07]  /*4af0*/  @!P1 IADD3 R8, PT, PT, R8, 0x40, RZ ;  /* 0x0000004008089810 */ /* 0x000fce0007ffe0ff */
.L_x_524:
        /* <DEDUP_REMOVED lines=30> */
[CCC-:B------:R-:W-:Y:S01]  /*4ce0*/  FFMA.RM R3, R17.reuse, R13.reuse, R14.reuse ;  /* 0x0000000d11037223 */ /* 0x1c0fe2000000400e */
[C---:B------:R-:W-:Y:S02]  /*4cf0*/  ISETP.NE.AND P2, PT, R10.reuse, RZ, PT ;  /* 0x000000ff0a00720c */ /* 0x040fe40003f45270 */
[----:B------:R-:W-:Y:S02]  /*4d00*/  ISETP.NE.AND P1, PT, R10, RZ, PT ;  /* 0x000000ff0a00720c */ /* 0x000fe40003f25270 */
        /* <DEDUP_REMOVED lines=18> */
.L_x_531:
[----:B------:R-:W-:-:S04]  /*4e30*/  LOP3.LUT R12, R12, 0x80000000, RZ, 0xc0, !PT ;  /* 0x800000000c0c7812 */ /* 0x000fc800078ec0ff */
[----:B------:R-:W-:Y:S01]  /*4e40*/  LOP3.LUT R12, R12, 0x7f800000, RZ, 0xfc, !PT ;  /* 0x7f8000000c0c7812 */ /* 0x000fe200078efcff */
[----:B------:R-:W-:Y:S06]  /*4e50*/  BRA `(.L_x_532) ;  /* 0x0000000000047947 */ /* 0x000fec0003800000 */
.L_x_530:
[----:B------:R-:W-:-:S07]  /*4e60*/  LEA R12, R3, R12, 0x17 ;  /* 0x0000000c030c7211 */ /* 0x000fce00078eb8ff */
.L_x_532:
[----:B------:R-:W-:Y:S05]  /*4e70*/  BSYNC.RECONVERGENT B2 ;  /* 0x0000000000027941 */ /* 0x000fea0003800200 */
.L_x_529:
[----:B------:R-:W-:Y:S05]  /*4e80*/  BRA `(.L_x_533) ;  /* 0x0000000000207947 */ /* 0x000fea0003800000 */
.L_x_528:
[----:B------:R-:W-:-:S04]  /*4e90*/  LOP3.LUT R0, R3, 0x80000000, R0, 0x48, !PT ;  /* 0x8000000003007812 */ /* 0x000fc800078e4800 */
[----:B------:R-:W-:Y:S01]  /*4ea0*/  LOP3.LUT R12, R0, 0x7f800000, RZ, 0xfc, !PT ;  /* 0x7f800000000c7812 */ /* 0x000fe200078efcff */
[----:B------:R-:W-:Y:S06]  /*4eb0*/  BRA `(.L_x_533) ;  /* 0x0000000000147947 */ /* 0x000fec0003800000 */
.L_x_527:
[----:B------:R-:W-:Y:S01]  /*4ec0*/  LOP3.LUT R12, R3, 0x80000000, R0, 0x48, !PT ;  /* 0x80000000030c7812 */ /* 0x000fe200078e4800 */
[----:B------:R-:W-:Y:S06]  /*4ed0*/  BRA `(.L_x_533) ;  /* 0x00000000000c7947 */ /* 0x000fec0003800000 */
.L_x_526:
[----:B------:R-:W0:Y:S01]  /*4ee0*/  MUFU.RSQ R12, -QNAN ;  /* 0xffc00000000c7908 */ /* 0x000e220000001400 */
[----:B------:R-:W-:Y:S05]  /*4ef0*/  BRA `(.L_x_533) ;  /* 0x0000000000047947 */ /* 0x000fea0003800000 */
.L_x_525:
[----:B------:R-:W-:-:S07]  /*4f00*/  FADD.FTZ R12, R0, R3 ;  /* 0x00000003000c7221 */ /* 0x000fce0000010000 */
.L_x_533:
[----:B------:R-:W-:Y:S05]  /*4f10*/  BSYNC.RECONVERGENT B1 ;  /* 0x0000000000017941 */ /* 0x000fea0003800200 */
.L_x_523:
[----:B------:R-:W-:Y:S01]  /*4f20*/  HFMA2 R13, -RZ, RZ, 0, 0 ;  /* 0x00000000ff0d7431 */ /* 0x000fe200000001ff */
[----:B0-----:R-:W-:Y:S02]  /*4f30*/  MOV R8, R12 ;  /* 0x0000000c00087202 */ /* 0x001fe40000000f00 */
[----:B------:R-:W-:-:S04]  /*4f40*/  MOV R12, R4 ;  /* 0x00000004000c7202 */ /* 0x000fc80000000f00 */
[----:B------:R-:W-:Y:S05]  /*4f50*/  RET.REL.NODEC R12 `(PrefilterSep9HKernel) ;  /* 0xffffffb00c287950 */ /* 0x000fea0003c3ffff */
.L_x_534:
        /* <DEDUP_REMOVED lines=10> */
.L_x_918:


//--------------------- .text.PrefilterSep5VKernel --------------------------
	.section	.text.PrefilterSep5VKernel,"ax",@progbits
	.align	128
        .global         PrefilterSep5VKernel
        .type           PrefilterSep5VKernel,@function
        .size           PrefilterSep5VKernel,(.L_x_920 - PrefilterSep5VKernel)
        .other          PrefilterSep5VKernel,@"STO_CUDA_ENTRY STV_DEFAULT"
PrefilterSep5VKernel:
.text.PrefilterSep5VKernel:
        /* <DEDUP_REMOVED lines=30> */
[----:B------:R-:W-:Y:S05]  /*01e0*/  CALL.REL.NOINC `($__internal_20_$__cuda_sm3x_div_rn_noftz_f32_slowpath) ;  /* 0x0000005400e07944 */ /* 0x000fea0003c00000 */
[----:B------:R-:W-:-:S07]  /*01f0*/  MOV R4, R6 ;  /* 0x0000000600047202 */ /* 0x000fce0000000f00 */
.L_x_536:
[----:B------:R-:W-:Y:S05]  /*0200*/  BSYNC.RECONVERGENT B2 ;  /* 0x0000000000027941 */ /* 0x000fea0003800200 */
.L_x_535:
        /* <DEDUP_REMOVED lines=15> */
[----:B------:R-:W-:Y:S05]  /*0300*/  CALL.REL.NOINC `($__internal_20_$__cuda_sm3x_div_rn_noftz_f32_slowpath) ;  /* 0x0000005400987944 */ /* 0x000fea0003c00000 */
.L_x_538:
[----:B------:R-:W-:Y:S05]  /*0310*/  BSYNC.RECONVERGENT B2 ;  /* 0x0000000000027941 */ /* 0x000fea0003800200 */
.L_x_537:
[----:B------:R-:W-:Y:S01]  /*0320*/  IADD3 R2, PT, PT, R28, 0x1800000, RZ ;  /* 0x018000001c027810 */ /* 0x000fe20007ffe0ff */
[----:B------:R-:W0:Y:S03]  /*0330*/  LDCU.64 UR4, c[0x0][0x358] ;  /* 0x00006b00ff0477ac */ /* 0x000e260008000a00 */
[----:B------:R-:W-:-:S04]  /*0340*/  LOP3.LUT R2, R2, 0x7f800000, RZ, 0xc0, !PT ;  /* 0x7f80000002027812 */ /* 0x000fc800078ec0ff */
[----:B------:R-:W-:-:S13]  /*0350*/  ISETP.GT.U32.AND P0, PT, R2, 0x1ffffff, PT ;  /* 0x01ffffff0200780c */ /* 0x000fda0003f04070 */
[----:B0-----:R-:W-:Y:S05]  /*0360*/  @P0 BRA `(.L_x_539) ;  /* 0x0000000000100947 */ /* 0x001fea0003800000 */
[----:B------:R-:W-:-:S07]  /*0370*/  MOV R8, 0x390 ;  /* 0x0000039000087802 */ /* 0x000fce0000000f00 */
[----:B------:R-:W-:Y:S05]  /*0380*/  CALL.REL.NOINC `($__internal_19_$__cuda_sm20_rcp_rn_f32_slowpath) ;  /* 0x0000005000ac7944 */ /* 0x000fea0003c00000 */
[----:B------:R-:W-:Y:S01]  /*0390*/  MOV R27, R2 ;  /* 0x00000002001b7202 */ /* 0x000fe20000000f00 */
[----:B------:R-:W-:Y:S06]  /*03a0*/  BRA `(.L_x_540) ;  /* 0x0000000000107947 */ /* 0x000fec0003800000 */
.L_x_539:
[----:B------:R-:W0:Y:S02]  /*03b0*/  MUFU.RCP R27, R28 ;  /* 0x0000001c001b7308 */ /* 0x000e240000001000 */
[----:B0-----:R-:W-:-:S04]  /*03c0*/  FFMA R2, R28, R27, -1 ;  /* 0xbf8000001c027423 */ /* 0x001fc8000000001b */
[----:B------:R-:W-:-:S04]  /*03d0*/  FADD.FTZ R2, -R2, -RZ ;  /* 0x800000ff02027221 */ /* 0x000fc80000010100 */
[----:B------:R-:W-:-:S07]  /*03e0*/  FFMA R27, R27, R2, R27 ;  /* 0x000000021b1b7223 */ /* 0x000fce000000001b */
.L_x_540:
[----:B------:R-:W0:Y:S01]  /*03f0*/  LDC R25, c[0x0][0x3d8] ;  /* 0x0000f600ff197b82 */ /* 0x000e220000000800 */
[----:B------:R-:W-:Y:S01]  /*0400*/  FADD.SAT R4, RZ, R4 ;  /* 0x00000004ff047221 */ /* 0x000fe20000002000 */
[----:B------:R-:W1:Y:S03]  /*0410*/  LDCU UR6, c[0x0][0x398] ;  /* 0x00007300ff0677ac */ /* 0x000e660008000800 */
[----:B------:R-:W-:-:S03]  /*0420*/  FFMA R11, R7, R4, -0.5 ;  /* 0xbf000000070b7423 */ /* 0x000fc60000000004 */
[----:B------:R-:W2:Y:S01]  /*0430*/  LDC.64 R12, c[0x0][0x390] ;  /* 0x0000e400ff0c7b82 */ /* 0x000ea20000000a00 */
[----:B------:R-:W3:Y:S07]  /*0440*/  F2I.FLOOR.NTZ R7, R11 ;  /* 0x0000000b00077305 */ /* 0x000eee0000207100 */
[----:B------:R-:W4:Y:S01]  /*0450*/  LDC.64 R18, c[0x0][0x380] ;  /* 0x0000e000ff127b82 */ /* 0x000f220000000a00 */
[----:B0-----:R-:W-:-:S04]  /*0460*/  FADD R31, R25, R25 ;  /* 0x00000019191f7221 */ /* 0x001fc80000000000 */
        /* <DEDUP_REMOVED lines=13> */
[----:B------:R-:W3:Y:S01]  /*0540*/  LDG.E.CONSTANT R20, desc[UR4][R16.64+0xc] ;  /* 0x00000c0410147981 */ /* 0x000ee2000c1e9900 */
[----:B------:R-:W-:-:S03]  /*0550*/  SHF.L.U32 R5, R5, 0x2, RZ ;  /* 0x0000000205057819 */ /* 0x000fc600000006ff */
[----:B------:R-:W4:Y:S01]  /*0560*/  LDG.E.CONSTANT R32, desc[UR4][R16.64+0x8] ;  /* 0x0000080410207981 */ /* 0x000f22000c1e9900 */
[----:B------:R-:W-:Y:S01]  /*0570*/  VIADDMNMX.RELU R26, R24, 0x1, R13, PT ;  /* 0x00000001181a7846 */ /* 0x000fe2000380110d */
[----:B------:R-:W-:Y:S02]  /*0580*/  IMAD.WIDE R8, R5, 0x4, R18 ;  /* 0x0000000405087825 */ /* 0x000fe400078e0212 */
[----:B------:R0:W5:Y:S02]  /*0590*/  LDG.E.CONSTANT R30, desc[UR4][R16.64+0x4] ;  /* 0x00000404101e7981 */ /* 0x000164000c1e9900 */
[----:B------:R-:W-:Y:S02]  /*05a0*/  IMAD R5, R26, UR6, R15 ;  /* 0x000000061a057c24 */ /* 0x000fe4000f8e020f */
[----:B------:R-:W5:Y:S03]  /*05b0*/  LDG.E.CONSTANT R10, desc[UR4][R8.64+0x8] ;  /* 0x00000804080a7981 */ /* 0x000f66000c1e9900 */
[----:B------:R-:W-:Y:S01]  /*05c0*/  SHF.L.U32 R23, R5, 0x2, RZ ;  /* 0x0000000205177819 */ /* 0x000fe200000006ff */
[----:B------:R-:W5:Y:S04]  /*05d0*/  LDG.E.CONSTANT R12, desc[UR4][R8.64+0x4] ;  /* 0x00000404080c7981 */ /* 0x000f68000c1e9900 */
[----:B------:R-:W5:Y:S01]  /*05e0*/  LDG.E.CONSTANT R5, desc[UR4][R8.64+0xc] ;  /* 0x00000c0408057981 */ /* 0x000f62000c1e9900 */
[----:B------:R-:W-:-:S03]  /*05f0*/  IMAD.WIDE R22, R23, 0x4, R18 ;  /* 0x0000000417167825 */ /* 0x000fc600078e0212 */
[----:B------:R1:W5:Y:S04]  /*0600*/  LDG.E.CONSTANT R35, desc[UR4][R8.64] ;  /* 0x0000000408237981 */ /* 0x000368000c1e9900 */
[----:B------:R-:W5:Y:S04]  /*0610*/  LDG.E.CONSTANT R33, desc[UR4][R22.64] ;  /* 0x0000000416217981 */ /* 0x000f68000c1e9900 */
[----:B------:R-:W5:Y:S01]  /*0620*/  LDG.E.CONSTANT R29, desc[UR4][R22.64+0x4] ;  /* 0x00000404161d7981 */ /* 0x000f62000c1e9900 */
[----:B0-----:R-:W-:-:S03]  /*0630*/  I2FP.F32.S32 R17, R24 ;  /* 0x0000001800117245 */ /* 0x001fc60000201400 */
[----:B------:R-:W5:Y:S01]  /*0640*/  LDG.E.CONSTANT R21, desc[UR4][R22.64+0x8] ;  /* 0x0000080416157981 */ /* 0x000f62000c1e9900 */
[----:B------:R-:W-:Y:S01]  /*0650*/  I2FP.F32.S32 R24, R7 ;  /* 0x0000000700187245 */ /* 0x000fe20000201400 */
[----:B------:R-:W-:Y:S01]  /*0660*/  FADD R7, R14, -R17 ;  /* 0x800000110e077221 */ /* 0x000fe20000000000 */
[----:B------:R-:W-:-:S03]  /*0670*/  IMAD R26, R26, UR6, R2 ;  /* 0x000000061a1a7c24 */ /* 0x000fc6000f8e0202 */
[----:B-1----:R-:W-:Y:S01]  /*0680*/  FADD R8, R11, -R24 ;  /* 0x800000180b087221 */ /* 0x002fe20000000000 */
[----:B------:R-:W-:Y:S01]  /*0690*/  FADD R24, -R7, 1 ;  /* 0x3f80000007187421 */ /* 0x000fe20000000100 */
[----:B------:R-:W-:Y:S01]  /*06a0*/  SHF.L.U32 R37, R26, 0x2, RZ ;  /* 0x000000021a257819 */ /* 0x000fe200000006ff */
[----:B------:R-:W-:Y:S01]  /*06b0*/  FFMA.SAT R34, -R27, R25, R6 ;  /* 0x000000191b227223 */ /* 0x000fe20000002106 */
[----:B------:R0:W5:Y:S03]  /*06c0*/  LDG.E.CONSTANT R26, desc[UR4][R22.64+0xc] ;  /* 0x00000c04161a7981 */ /* 0x000166000c1e9900 */
[----:B------:R-:W-:Y:S01]  /*06d0*/  FFMA R34, R28, R34, -0.5 ;  /* 0xbf0000001c227423 */ /* 0x000fe20000000022 */
[----:B0-----:R-:W-:Y:S01]  /*06e0*/  FMUL R22, R8, R24 ;  /* 0x0000001808167220 */ /* 0x001fe20000400000 */
[----:B------:R-:W-:-:S05]  /*06f0*/  IMAD.WIDE R16, R37, 0x4, R18 ;  /* 0x0000000425107825 */ /* 0x000fca00078e0212 */
[----:B------:R-:W5:Y:S04]  /*0700*/  LDG.E.CONSTANT R37, desc[UR4][R16.64] ;  /* 0x0000000410257981 */ /* 0x000f68000c1e9900 */
[----:B------:R-:W5:Y:S04]  /*0710*/  LDG.E.CONSTANT R14, desc[UR4][R16.64+0x4] ;  /* 0x00000404100e7981 */ /* 0x000f68000c1e9900 */
[----:B------:R-:W5:Y:S04]  /*0720*/  LDG.E.CONSTANT R9, desc[UR4][R16.64+0x8] ;  /* 0x0000080410097981 */ /* 0x000f68000c1e9900 */
[----:B------:R5:W5:Y:S01]  /*0730*/  LDG.E.CONSTANT R11, desc[UR4][R16.64+0xc] ;  /* 0x00000c04100b7981 */ /* 0x000b62000c1e9900 */
[C---:B--2---:R-:W-:Y:S01]  /*0740*/  FMUL R36, R22.reuse, R4 ;  /* 0x0000000416247220 */ /* 0x044fe20000400000 */
[----:B---3--:R-:W-:-:S02]  /*0750*/  FMUL R4, R22, R20 ;  /* 0x0000001416047220 */ /* 0x008fc40000400000 */
[----:B------:R-:W0:Y:S01]  /*0760*/  F2I.FLOOR.NTZ R20, R34 ;  /* 0x0000002200147305 */ /* 0x000e220000207100 */
[----:B----4-:R-:W-:Y:S01]  /*0770*/  FMUL R23, R22, R32 ;  /* 0x0000002016177220 */ /* 0x010fe20000400000 */
[----:B------:R-:W-:-:S04]  /*0780*/  FADD R32, -R8, 1 ;  /* 0x3f80000008207421 */ /* 0x000fc80000000100 */
[----:B------:R-:W-:-:S04]  /*0790*/  FMUL R24, R32, R24 ;  /* 0x0000001820187220 */ /* 0x000fc80000400000 */
[----:B-----5:R-:W-:Y:S01]  /*07a0*/  FFMA R17, R24, R10, R23 ;  /* 0x0000000a18117223 */ /* 0x020fe20000000017 */
[----:B0-----:R-:W-:-:S05]  /*07b0*/  VIMNMX.RELU R16, PT, PT, R20, R13, PT ;  /* 0x0000000d14107248 */ /* 0x001fca0003fe1100 */
[----:B------:R-:W-:Y:S02]  /*07c0*/  IMAD R10, R16, UR6, R2 ;  /* 0x00000006100a7c24 */ /* 0x000fe4000f8e0202 */
[----:B------:R-:W-:Y:S01]  /*07d0*/  FFMA R23, R24, R5, R4 ;  /* 0x0000000518177223 */ /* 0x000fe20000000004 */
[----:B------:R-:W-:Y:S02]  /*07e0*/  FMUL R30, R22, R30 ;  /* 0x0000001e161e7220 */ /* 0x000fe40000400000 */
[----:B------:R-:W-:Y:S02]  /*07f0*/  SHF.L.U32 R5, R10, 0x2, RZ ;  /* 0x000000020a057819 */ /* 0x000fe400000006ff */
[C---:B------:R-:W-:Y:S01]  /*0800*/  FFMA R22, R24.reuse, R12, R30 ;  /* 0x0000000c18167223 */ /* 0x040fe2000000001e */
[----:B------:R-:W-:Y:S01]  /*0810*/  FFMA R35, R24, R35, R36 ;  /* 0x0000002318237223 */ /* 0x000fe20000000024 */
[----:B------:R-:W-:Y:S01]  /*0820*/  FMUL R30, R7, R32 ;  /* 0x00000020071e7220 */ /* 0x000fe20000400000 */
[----:B------:R-:W-:-:S04]  /*0830*/  IMAD.WIDE R4, R5, 0x4, R18 ;  /* 0x0000000405047825 */ /* 0x000fc800078e0212 */
[C---:B------:R-:W-:Y:S01]  /*0840*/  FFMA R12, R30.reuse, R33, R35 ;  /* 0x000000211e0c7223 */ /* 0x040fe20000000023 */
[----:B------:R-:W-:Y:S02]  /*0850*/  FFMA R29, R30, R29, R22 ;  /* 0x0000001d1e1d7223 */ /* 0x000fe40000000016 */
[----:B------:R-:W2:Y:S04]  /*0860*/  LDG.E.CONSTANT R22, desc[UR4][R4.64] ;  /* 0x0000000404167981 */ /* 0x000ea8000c1e9900 */
[----:B------:R-:W3:Y:S04]  /*0870*/  LDG.E.CONSTANT R33, desc[UR4][R4.64+0x4] ;  /* 0x0000040404217981 */ /* 0x000ee8000c1e9900 */
[----:B------:R-:W4:Y:S04]  /*0880*/  LDG.E.CONSTANT R24, desc[UR4][R4.64+0x8] ;  /* 0x0000080404187981 */ /* 0x000f28000c1e9900 */
[----:B------:R0:W5:Y:S01]  /*0890*/  LDG.E.CONSTANT R10, desc[UR4][R4.64+0xc] ;  /* 0x00000c04040a7981 */ /* 0x000162000c1e9900 */
[----:B------:R-:W-:-:S05]  /*08a0*/  IMAD R16, R16, UR6, R15 ;  /* 0x0000000610107c24 */ /* 0x000fca000f8e020f */
[----:B------:R-:W-:Y:S01]  /*08b0*/  SHF.L.U32 R35, R16, 0x2, RZ ;  /* 0x0000000210237819 */ /* 0x000fe200000006ff */
[----:B0-----:R-:W-:-:S04]  /*08c0*/  FFMA R4, R30, R21, R17 ;  /* 0x000000151e047223 */ /* 0x001fc80000000011 */
[----:B------:R-:W-:-:S05]  /*08d0*/  IMAD.WIDE R16, R35, 0x4, R18 ;  /* 0x0000000423107825 */ /* 0x000fca00078e0212 */
[----:B------:R-:W5:Y:S01]  /*08e0*/  LDG.E.CONSTANT R35, desc[UR4][R16.64] ;  /* 0x0000000410237981 */ /* 0x000f62000c1e9900 */
[----:B------:R-:W-:Y:S01]  /*08f0*/  FFMA R26, R30, R26, R23 ;  /* 0x0000001a1e1a7223 */ /* 0x000fe20000000017 */
[----:B------:R-:W-:Y:S01]  /*0900*/  VIADDMNMX.RELU R30, R20, 0x1, R13, PT ;  /* 0x00000001141e7846 */ /* 0x000fe2000380110d */
[----:B------:R-:W-:Y:S01]  /*0910*/  FMUL R36, R8, R7 ;  /* 0x0000000708247220 */ /* 0x000fe20000400000 */
[----:B------:R-:W5:Y:S03]  /*0920*/  LDG.E.CONSTANT R21, desc[UR4][R16.64+0xc] ;  /* 0x00000c0410157981 */ /* 0x000f66000c1e9900 */
[----:B------:R-:W-:Y:S01]  /*0930*/  IMAD R5, R30, UR6, R15 ;  /* 0x000000061e057c24 */ /* 0x000fe2000f8e020f */
[----:B------:R-:W5:Y:S01]  /*0940*/  LDG.E.CONSTANT R7, desc[UR4][R16.64+0x8] ;  /* 0x0000080410077981 */ /* 0x000f62000c1e9900 */
[----:B------:R-:W-:Y:S01]  /*0950*/  FFMA R14, R36, R14, R29 ;  /* 0x0000000e240e7223 */ /* 0x000fe2000000001d */
[----:B------:R-:W-:-:S02]  /*0960*/  I2FP.F32.S32 R29, R20 ;  /* 0x00000014001d7245 */ /* 0x000fc40000201400 */
[----:B------:R-:W-:Y:S01]  /*0970*/  SHF.L.U32 R5, R5, 0x2, RZ ;  /* 0x0000000205057819 */ /* 0x000fe200000006ff */
[----:B------:R-:W-:Y:S01]  /*0980*/  FFMA R9, R36, R9, R4 ;  /* 0x0000000924097223 */ /* 0x000fe20000000004 */
[----:B------:R0:W5:Y:S01]  /*0990*/  LDG.E.CONSTANT R23, desc[UR4][R16.64+0x4] ;  /* 0x0000040410177981 */ /* 0x000162000c1e9900 */
[----:B------:R-:W-:Y:S02]  /*09a0*/  IMAD R30, R30, UR6, R2 ;  /* 0x000000061e1e7c24 */ /* 0x000fe4000f8e0202 */
[----:B------:R-:W-:Y:S01]  /*09b0*/  FADD R34, R34, -R29 ;  /* 0x8000001d22227221 */ /* 0x000fe20000000000 */
[----:B------:R-:W-:-:S04]  /*09c0*/  IMAD.WIDE R4, R5, 0x4, R18 ;  /* 0x0000000405047825 */ /* 0x000fc800078e0212 */
[C---:B------:R-:W-:Y:S01]  /*09d0*/  FFMA R12, R36.reuse, R37, R12 ;  /* 0x00000025240c7223 */ /* 0x040fe2000000000c */
[----:B------:R-:W-:Y:S01]  /*09e0*/  FFMA R11, R36, R11, R26 ;  /* 0x0000000b240b7223 */ /* 0x000fe2000000001a */
[----:B------:R-:W-:Y:S01]  /*09f0*/  FADD R20, -R34, 1 ;  /* 0x3f80000022147421 */ /* 0x000fe20000000100 */
[----:B------:R-:W5:Y:S01]  /*0a00*/  LDG.E.CONSTANT R29, desc[UR4][R4.64+0x4] ;  /* 0x00000404041d7981 */ /* 0x000f62000c1e9900 */
[----:B0-----:R-:W-:-:S03]  /*0a10*/  SHF.L.U32 R17, R30, 0x2, RZ ;  /* 0x000000021e117819 */ /* 0x001fc600000006ff */
[----:B------:R-:W5:Y:S01]  /*0a20*/  LDG.E.CONSTANT R36, desc[UR4][R4.64+0x8] ;  /* 0x0000080404247981 */ /* 0x000f62000c1e9900 */
[--C-:B------:R-:W-:Y:S01]  /*0a30*/  FFMA.SAT R25, R27, R25, R6.reuse ;  /* 0x000000191b197223 */ /* 0x100fe20000002006 */
[----:B------:R-:W-:Y:S01]  /*0a40*/  FFMA.SAT R27, R31, R27, R6 ;  /* 0x0000001b1f1b7223 */ /* 0x000fe20000002006 */
[----:B------:R-:W-:Y:S01]  /*0a50*/  FMUL R31, R8, R20 ;  /* 0x00000014081f7220 */ /* 0x000fe20000400000 */
[----:B------:R-:W5:Y:S01]  /*0a60*/  LDG.E.CONSTANT R37, desc[UR4][R4.64] ;  /* 0x0000000404257981 */ /* 0x000f62000c1e9900 */
[----:B------:R-:W-:-:S03]  /*0a70*/  IMAD.WIDE R16, R17, 0x4, R18 ;  /* 0x0000000411107825 */ /* 0x000fc600078e0212 */
[----:B------:R0:W5:Y:S04]  /*0a80*/  LDG.E.CONSTANT R26, desc[UR4][R4.64+0xc] ;  /* 0x00000c04041a7981 */ /* 0x000168000c1e9900 */
[----:B------:R-:W5:Y:S01]  /*0a90*/  LDG.E.CONSTANT R5, desc[UR4][R16.64+0x4] ;  /* 0x0000040410057981 */ /* 0x000f62000c1e9900 */
[C---:B--2---:R-:W-:Y:S01]  /*0aa0*/  FMUL R22, R31.reuse, R22 ;  /* 0x000000161f167220 */ /* 0x044fe20000400000 */
[C---:B---3--:R-:W-:Y:S01]  /*0ab0*/  FMUL R33, R31.reuse, R33 ;  /* 0x000000211f217220 */ /* 0x048fe20000400000 */
[C---:B----4-:R-:W-:Y:S01]  /*0ac0*/  FMUL R24, R31.reuse, R24 ;  /* 0x000000181f187220 */ /* 0x050fe20000400000 */
[----:B-----5:R-:W-:Y:S02]  /*0ad0*/  FMUL R10, R31, R10 ;  /* 0x0000000a1f0a7220 */ /* 0x020fe40000400000 */
[----:B------:R-:W2:Y:S01]  /*0ae0*/  LDG.E.CONSTANT R31, desc[UR4][R16.64] ;  /* 0x00000004101f7981 */ /* 0x000ea2000c1e9900 */
[----:B------:R-:W-:-:S04]  /*0af0*/  FMUL R20, R32, R20 ;  /* 0x0000001420147220 */ /* 0x000fc80000400000 */
[----:B------:R-:W-:Y:S01]  /*0b00*/  FFMA R22, R20, R35, R22 ;  /* 0x0000002314167223 */ /* 0x000fe20000000016 */
[----:B------:R-:W-:-:S04]  /*0b10*/  FADD.SAT R35, RZ, R6 ;  /* 0x00000006ff237221 */ /* 0x000fc80000002000 */
[----:B------:R-:W-:-:S04]  /*0b20*/  FFMA R35, R28, R35, -0.5 ;  /* 0xbf0000001c237423 */ /* 0x000fc80000000023 */
[----:B0-----:R-:W0:Y:S01]  /*0b30*/  F2I.FLOOR.NTZ R4, R35 ;  /* 0x0000002300047305 */ /* 0x001e220000207100 */
[C---:B------:R-:W-:Y:S01]  /*0b40*/  FFMA R21, R20.reuse, R21, R10 ;  /* 0x0000001514157223 */ /* 0x040fe2000000000a */
[C---:B------:R-:W-:Y:S01]  /*0b50*/  FFMA R7, R20.reuse, R7, R24 ;  /* 0x0000000714077223 */ /* 0x040fe20000000018 */
[----:B------:R-:W-:Y:S01]  /*0b60*/  FFMA R6, R20, R23, R33 ;  /* 0x0000001714067223 */ /* 0x000fe20000000021 */
[----:B0-----:R-:W-:Y:S01]  /*0b70*/  VIMNMX.RELU R10, PT, PT, R4, R13, PT ;  /* 0x0000000d040a7248 */ /* 0x001fe20003fe1100 */
[----:B------:R-:W3:Y:S04]  /*0b80*/  LDG.E.CONSTANT R23, desc[UR4][R16.64+0xc] ;  /* 0x00000c0410177981 */ /* 0x000ee8000c1e9900 */
[----:B------:R-:W-:Y:S02]  /*0b90*/  IMAD R24, R10, UR6, R2 ;  /* 0x000000060a187c24 */ /* 0x000fe4000f8e0202 */
[----:B------:R-:W-:Y:S01]  /*0ba0*/  FMUL R20, R32, R34 ;  /* 0x0000002220147220 */ /* 0x000fe20000400000 */
[----:B------:R-:W-:Y:S01]  /*0bb0*/  IMAD R10, R10, UR6, R15 ;  /* 0x000000060a0a7c24 */ /* 0x000fe2000f8e020f */
[----:B------:R0:W4:Y:S01]  /*0bc0*/  LDG.E.CONSTANT R33, desc[UR4][R16.64+0x8] ;  /* 0x0000080410217981 */ /* 0x000122000c1e9900 */
[----:B------:R-:W-:Y:S01]  /*0bd0*/  SHF.L.U32 R24, R24, 0x2, RZ ;  /* 0x0000000218187819 */ /* 0x000fe200000006ff */
[C---:B------:R-:W-:Y:S01]  /*0be0*/  FFMA R29, R20.reuse, R29, R6 ;  /* 0x0000001d141d7223 */ /* 0x040fe20000000006 */
[----:B------:R-:W-:-:S03]  /*0bf0*/  FFMA R36, R20, R36, R7 ;  /* 0x0000002414247223 */ /* 0x000fc60000000007 */
[----:B------:R-:W-:Y:S01]  /*0c00*/  IMAD.WIDE R6, R24, 0x4, R18 ;  /* 0x0000000418067825 */ /* 0x000fe200078e0212 */
[----:B0-----:R-:W-:-:S03]  /*0c10*/  SHF.L.U32 R17, R10, 0x2, RZ ;  /* 0x000000020a117819 */ /* 0x001fc600000006ff */
[----:B------:R-:W-:Y:S01]  /*0c20*/  FFMA R37, R20, R37, R22 ;  /* 0x0000002514257223 */ /* 0x000fe20000000016 */
[----:B------:R-:W-:Y:S01]  /*0c30*/  FMUL R34, R8, R34 ;  /* 0x0000002208227220 */ /* 0x000fe20000400000 */
[----:B------:R-:W5:Y:S01]  /*0c40*/  LDG.E.CONSTANT R22, desc[UR4][R6.64+0xc] ;  /* 0x00000c0406167981 */ /* 0x000f62000c1e9900 */
[----:B------:R-:W-:-:S03]  /*0c50*/  IMAD.WIDE R16, R17, 0x4, R18 ;  /* 0x0000000411107825 */ /* 0x000fc600078e0212 */
[----:B------:R-:W5:Y:S01]  /*0c60*/  LDG.E.CONSTANT R24, desc[UR4][R6.64+0x4] ;  /* 0x0000040406187981 */ /* 0x000f62000c1e9900 */
[----:B------:R-:W-:-:S03]  /*0c70*/  FFMA R26, R20, R26, R21 ;  /* 0x0000001a141a7223 */ /* 0x000fc60000000015 */
[----:B------:R-:W5:Y:S01]  /*0c80*/  LDG.E.CONSTANT R20, desc[UR4][R6.64] ;  /* 0x0000000406147981 */ /* 0x000f62000c1e9900 */
[----:B------:R-:W-:-:S03]  /*0c90*/  FFMA R5, R34, R5, R29 ;  /* 0x0000000522057223 */ /* 0x000fc6000000001d */
[----:B------:R0:W5:Y:S04]  /*0ca0*/  LDG.E.CONSTANT R21, desc[UR4][R6.64+0x8] ;  /* 0x0000080406157981 */ /* 0x000168000c1e9900 */
[----:B------:R-:W5:Y:S04]  /*0cb0*/  LDG.E.CONSTANT R30, desc[UR4][R16.64] ;  /* 0x00000004101e7981 */ /* 0x000f68000c1e9900 */
[----:B------:R-:W5:Y:S01]  /*0cc0*/  LDG.E.CONSTANT R29, desc[UR4][R16.64+0x8] ;  /* 0x00000804101d7981 */ /* 0x000f62000c1e9900 */
[----:B--2---:R-:W-:-:S03]  /*0cd0*/  FFMA R10, R34, R31, R37 ;  /* 0x0000001f220a7223 */ /* 0x004fc60000000025 */
[----:B------:R-:W2:Y:S01]  /*0ce0*/  LDG.E.CONSTANT R37, desc[UR4][R16.64+0x4] ;  /* 0x0000040410257981 */ /* 0x000ea2000c1e9900 */
[----:B0-----:R-:W-:Y:S02]  /*0cf0*/  I2FP.F32.S32 R6, R4 ;  /* 0x0000000400067245 */ /* 0x001fe40000201400 */
[----:B------:R-:W-:Y:S01]  /*0d00*/  VIADDMNMX.RELU R4, R4, 0x1, R13, PT ;  /* 0x0000000104047846 */ /* 0x000fe2000380110d */
[----:B------:R5:W2:Y:S02]  /*0d10*/  LDG.E.CONSTANT R31, desc[UR4][R16.64+0xc] ;  /* 0x00000c04101f7981 */ /* 0x000aa4000c1e9900 */
[----:B------:R-:W-:Y:S01]  /*0d20*/  FADD R35, R35, -R6 ;  /* 0x8000000623237221 */ /* 0x000fe20000000000 */
[----:B---3--:R-:W-:Y:S01]  /*0d30*/  FFMA R6, R34, R23, R26 ;  /* 0x0000001722067223 */ /* 0x008fe2000000001a */
[----:B------:R-:W-:Y:S02]  /*0d40*/  IMAD R23, R4, UR6, R15 ;  /* 0x0000000604177c24 */ /* 0x000fe4000f8e020f */
[----:B------:R-:W-:-:S03]  /*0d50*/  FADD R26, -R35, 1 ;  /* 0x3f800000231a7421 */ /* 0x000fc60000000100 */
[----:B------:R-:W-:Y:S01]  /*0d60*/  SHF.L.U32 R23, R23, 0x2, RZ ;  /* 0x0000000217177819 */ /* 0x000fe200000006ff */
[----:B----4-:R-:W-:Y:S01]  /*0d70*/  FFMA R7, R34, R33, R36 ;  /* 0x0000002122077223 */ /* 0x010fe20000000024 */
[-C--:B------:R-:W-:Y:S01]  /*0d80*/  FMUL R33, R8, R26.reuse ;  /* 0x0000001a08217220 */ /* 0x080fe20000400000 */
[----:B------:R-:W-:-:S03]  /*0d90*/  FMUL R26, R32, R26 ;  /* 0x0000001a201a7220 */ /* 0x000fc60000400000 */
[----:B-----5:R-:W-:Y:S01]  /*0da0*/  FMUL R16, R33, R22 ;  /* 0x0000001621107220 */ /* 0x020fe20000400000 */
[----:B------:R-:W-:-:S04]  /*0db0*/  IMAD.WIDE R22, R23, 0x4, R18 ;  /* 0x0000000417167825 */ /* 0x000fc800078e0212 */
[C---:B------:R-:W-:Y:S01]  /*0dc0*/  FMUL R24, R33.reuse, R24 ;  /* 0x0000001821187220 */ /* 0x040fe20000400000 */
[----:B------:R-:W-:Y:S01]  /*0dd0*/  IMAD R4, R4, UR6, R2 ;  /* 0x0000000604047c24 */ /* 0x000fe2000f8e0202 */
[----:B------:R-:W3:Y:S01]  /*0de0*/  LDG.E.CONSTANT R34, desc[UR4][R22.64+0x4] ;  /* 0x0000040416227981 */ /* 0x000ee2000c1e9900 */
[----:B------:R-:W-:-:S03]  /*0df0*/  FMUL R20, R33, R20 ;  /* 0x0000001421147220 */ /* 0x000fc60000400000 */
[----:B------:R-:W-:Y:S01]  /*0e00*/  SHF.L.U32 R4, R4, 0x2, RZ ;  /* 0x0000000204047819 */ /* 0x000fe200000006ff */
[----:B------:R-:W-:Y:S02]  /*0e10*/  FMUL R21, R33, R21 ;  /* 0x0000001521157220 */ /* 0x000fe40000400000 */
[----:B------:R-:W4:Y:S01]  /*0e20*/  LDG.E.CONSTANT R33, desc[UR4][R22.64] ;  /* 0x0000000416217981 */ /* 0x000f22000c1e9900 */
[C---:B------:R-:W-:Y:S01]  /*0e30*/  FFMA R30, R26.reuse, R30, R20 ;  /* 0x0000001e1a1e7223 */ /* 0x040fe20000000014 */
[----:B------:R-:W-:Y:S01]  /*0e40*/  FFMA R29, R26, R29, R21 ;  /* 0x0000001d1a1d7223 */ /* 0x000fe20000000015 */
[----:B------:R-:W-:-:S05]  /*0e50*/  IMAD.WIDE R20, R4, 0x4, R18 ;  /* 0x0000000404147825 */ /* 0x000fca00078e0212 */
[----:B------:R-:W5:Y:S04]  /*0e60*/  LDG.E.CONSTANT R4, desc[UR4][R20.64] ;  /* 0x0000000414047981 */ /* 0x000f68000c1e9900 */
[----:B------:R-:W3:Y:S01]  /*0e70*/  LDG.E.CONSTANT R36, desc[UR4][R20.64+0x4] ;  /* 0x0000040414247981 */ /* 0x000ee2000c1e9900 */
[----:B--2---:R-:W-:-:S03]  /*0e80*/  FFMA R17, R26, R37, R24 ;  /* 0x000000251a117223 */ /* 0x004fc60000000018 */
[----:B------:R-:W2:Y:S04]  /*0e90*/  LDG.E.CONSTANT R37, desc[UR4][R22.64+0x8] ;  /* 0x0000080416257981 */ /* 0x000ea8000c1e9900 */
[----:B------:R0:W2:Y:S01]  /*0ea0*/  LDG.E.CONSTANT R24, desc[UR4][R22.64+0xc] ;  /* 0x00000c0416187981 */ /* 0x0000a2000c1e9900 */
[----:B------:R-:W-:Y:S01]  /*0eb0*/  FFMA R25, R28, R25, -0.5 ;  /* 0xbf0000001c197423 */ /* 0x000fe20000000019 */
[----:B------:R-:W-:Y:S01]  /*0ec0*/  FFMA R31, R26, R31, R16 ;  /* 0x0000001f1a1f7223 */ /* 0x000fe20000000010 */
[-C--:B------:R-:W-:Y:S01]  /*0ed0*/  FMUL R32, R32, R35.reuse ;  /* 0x0000002320207220 */ /* 0x080fe20000400000 */
[----:B------:R-:W2:Y:S01]  /*0ee0*/  LDG.E.CONSTANT R16, desc[UR4][R20.64+0x8] ;  /* 0x0000080414107981 */ /* 0x000ea2000c1e9900 */
[----:B------:R-:W1:Y:S01]  /*0ef0*/  F2I.FLOOR.NTZ R26, R25 ;  /* 0x00000019001a7305 */ /* 0x000e620000207100 */
[----:B------:R-:W-:Y:S01]  /*0f00*/  FMUL R35, R8, R35 ;  /* 0x0000002308237220 */ /* 0x000fe20000400000 */
[----:B----4-:R-:W-:-:S02]  /*0f10*/  FFMA R30, R32, R33, R30 ;  /* 0x00000021201e7223 */ /* 0x010fc4000000001e */
[----:B------:R4:W4:Y:S02]  /*0f20*/  LDG.E.CONSTANT R33, desc[UR4][R20.64+0xc] ;  /* 0x00000c0414217981 */ /* 0x000924000c1e9900 */
[----:B-----5:R-:W-:Y:S01]  /*0f30*/  FFMA R4, R35, R4, R30 ;  /* 0x0000000423047223 */ /* 0x020fe2000000001e */
[----:B---3--:R-:W-:-:S04]  /*0f40*/  FFMA R17, R32, R34, R17 ;  /* 0x0000002220117223 */ /* 0x008fc80000000011 */
[----:B------:R-:W-:Y:S01]  /*0f50*/  FFMA R17, R35, R36, R17 ;  /* 0x0000002423117223 */ /* 0x000fe20000000011 */
[----:B-1----:R-:W-:-:S05]  /*0f60*/  I2FP.F32.S32 R36, R26 ;  /* 0x0000001a00247245 */ /* 0x002fca0000201400 */
[----:B------:R-:W-:Y:S01]  /*0f70*/  FADD R25, R25, -R36 ;  /* 0x8000002419197221 */ /* 0x000fe20000000000 */
[----:B--2---:R-:W-:Y:S01]  /*0f80*/  FFMA R37, R32, R37, R29 ;  /* 0x0000002520257223 */ /* 0x004fe2000000001d */
[----:B------:R-:W-:-:S05]  /*0f90*/  VIMNMX.RELU R29, PT, PT, R26, R13, PT ;  /* 0x0000000d1a1d7248 */ /* 0x000fca0003fe1100 */
[----:B0-----:R-:W-:-:S05]  /*0fa0*/  IMAD R22, R29, UR6, R2 ;  /* 0x000000061d167c24 */ /* 0x001fca000f8e0202 */
[----:B------:R-:W-:Y:S01]  /*0fb0*/  SHF.L.U32 R23, R22, 0x2, RZ ;  /* 0x0000000216177819 */ /* 0x000fe200000006ff */
[----:B------:R-:W-:-:S04]  /*0fc0*/  IMAD R29, R29, UR6, R15 ;  /* 0x000000061d1d7c24 */ /* 0x000fc8000f8e020f */
[----:B------:R-:W-:Y:S01]  /*0fd0*/  IMAD.WIDE R22, R23, 0x4, R18 ;  /* 0x0000000417167825 */ /* 0x000fe200078e0212 */
[----:B------:R-:W-:-:S04]  /*0fe0*/  SHF.L.U32 R29, R29, 0x2, RZ ;  /* 0x000000021d1d7819 */ /* 0x000fc800000006ff */
[----:B------:R-:W2:Y:S01]  /*0ff0*/  LDG.E.CONSTANT R30, desc[UR4][R22.64+0x4] ;  /* 0x00000404161e7981 */ /* 0x000ea2000c1e9900 */
[----:B------:R-:W-:Y:S01]  /*1000*/  FFMA R24, R32, R24, R31 ;  /* 0x0000001820187223 */ /* 0x000fe2000000001f */
[----:B----4-:R-:W-:Y:S02]  /*1010*/  IMAD.WIDE R20, R29, 0x4, R18 ;  /* 0x000000041d147825 */ /* 0x010fe400078e0212 */
[----:B------:R-:W3:Y:S04]  /*1020*/  LDG.E.CONSTANT R31, desc[UR4][R22.64] ;  /* 0x00000004161f7981 */ /* 0x000ee8000c1e9900 */
[----:B------:R-:W4:Y:S04]  /*1030*/  LDG.E.CONSTANT R29, desc[UR4][R20.64] ;  /* 0x00000004141d7981 */ /* 0x000f28000c1e9900 */
[----:B------:R-:W5:Y:S04]  /*1040*/  LDG.E.CONSTANT R34, desc[UR4][R22.64+0x8] ;  /* 0x0000080416227981 */ /* 0x000f68000c1e9900 */
[----:B------:R2:W5:Y:S04]  /*1050*/  LDG.E.CONSTANT R32, desc[UR4][R22.64+0xc] ;  /* 0x00000c0416207981 */ /* 0x000568000c1e9900 */
[----:B------:R-:W5:Y:S01]  /*1060*/  LDG.E.CONSTANT R36, desc[UR4][R20.64+0x4] ;  /* 0x0000040414247981 */ /* 0x000f62000c1e9900 */
[C---:B------:R-:W-:Y:S01]  /*1070*/  FFMA R16, R35.reuse, R16, R37 ;  /* 0x0000001023107223 */ /* 0x040fe20000000025 */
[----:B------:R-:W-:Y:S01]  /*1080*/  FFMA R24, R35, R33, R24 ;  /* 0x0000002123187223 */ /* 0x000fe20000000018 */
[----:B------:R-:W-:-:S04]  /*1090*/  FADD R33, -R25, 1 ;  /* 0x3f80000019217421 */ /* 0x000fc80000000100 */
[----:B------:R-:W-:-:S04]  /*10a0*/  FMUL R35, R8, R33 ;  /* 0x0000002108237220 */ /* 0x000fc80000400000 */
[C---:B--2---:R-:W-:Y:S01]  /*10b0*/  FMUL R22, R35.reuse, R30 ;  /* 0x0000001e23167220 */ /* 0x044fe20000400000 */
[----:B------:R-:W-:Y:S01]  /*10c0*/  FADD R30, -R8, 1 ;  /* 0x3f800000081e7421 */ /* 0x000fe20000000100 */
[----:B---3--:R-:W-:-:S03]  /*10d0*/  FMUL R23, R35, R31 ;  /* 0x0000001f23177220 */ /* 0x008fc60000400000 */
[----:B------:R-:W-:Y:S01]  /*10e0*/  FMUL R33, R30, R33 ;  /* 0x000000211e217220 */ /* 0x000fe20000400000 */
[----:B------:R-:W-:-:S03]  /*10f0*/  VIADDMNMX.RELU R31, R26, 0x1, R13, PT ;  /* 0x000000011a1f7846 */ /* 0x000fc6000380110d */
[----:B----4-:R-:W-:Y:S02]  /*1100*/  FFMA R26, R33, R29, R23 ;  /* 0x0000001d211a7223 */ /* 0x010fe40000000017 */
[----:B------:R-:W2:Y:S01]  /*1110*/  LDG.E.CONSTANT R29, desc[UR4][R20.64+0x8] ;  /* 0x00000804141d7981 */ /* 0x000ea2000c1e9900 */
[----:B------:R-:W-:-:S03]  /*1120*/  IMAD R23, R31, UR6, R15 ;  /* 0x000000061f177c24 */ /* 0x000fc6000f8e020f */
[----:B------:R-:W3:Y:S02]  /*1130*/  LDG.E.CONSTANT R21, desc[UR4][R20.64+0xc] ;  /* 0x00000c0414157981 */ /* 0x000ee4000c1e9900 */
[----:B------:R-:W-:Y:S01]  /*1140*/  SHF.L.U32 R23, R23, 0x2, RZ ;  /* 0x0000000217177819 */ /* 0x000fe200000006ff */
[C---:B-----5:R-:W-:Y:S01]  /*1150*/  FMUL R34, R35.reuse, R34 ;  /* 0x0000002223227220 */ /* 0x060fe20000400000 */
[----:B------:R-:W-:Y:S01]  /*1160*/  FMUL R32, R35, R32 ;  /* 0x0000002023207220 */ /* 0x000fe20000400000 */
[----:B------:R-:W-:Y:S02]  /*1170*/  FFMA R35, R33, R36, R22 ;  /* 0x0000002421237223 */ /* 0x000fe40000000016 */
[----:B------:R-:W-:-:S05]  /*1180*/  IMAD.WIDE R22, R23, 0x4, R18 ;  /* 0x0000000417167825 */ /* 0x000fca00078e0212 */
[----:B------:R-:W4:Y:S04]  /*1190*/  LDG.E.CONSTANT R37, desc[UR4][R22.64] ;  /* 0x0000000416257981 */ /* 0x000f28000c1e9900 */
[----:B------:R-:W5:Y:S01]  /*11a0*/  LDG.E.CONSTANT R36, desc[UR4][R22.64+0x4] ;  /* 0x0000040416247981 */ /* 0x000f62000c1e9900 */
[----:B------:R-:W-:Y:S02]  /*11b0*/  IMAD R31, R31, UR6, R2 ;  /* 0x000000061f1f7c24 */ /* 0x000fe4000f8e0202 */
[----:B------:R-:W-:Y:S02]  /*11c0*/  FFMA R27, R28, R27, -0.5 ;  /* 0xbf0000001c1b7423 */ /* 0x000fe4000000001b */
[----:B------:R-:W5:Y:S01]  /*11d0*/  LDG.E.CONSTANT R28, desc[UR4][R22.64+0x8] ;  /* 0x00000804161c7981 */ /* 0x000f62000c1e9900 */
[----:B------:R-:W-:Y:S01]  /*11e0*/  FMUL R30, R30, R25 ;  /* 0x000000191e1e7220 */ /* 0x000fe20000400000 */
[C---:B--2---:R-:W-:Y:S01]  /*11f0*/  FFMA R29, R33.reuse, R29, R34 ;  /* 0x0000001d211d7223 */ /* 0x044fe20000000022 */
[----:B---3--:R-:W-:Y:S01]  /*1200*/  FFMA R32, R33, R21, R32 ;  /* 0x0000001521207223 */ /* 0x008fe20000000020 */
[----:B------:R-:W-:-:S02]  /*1210*/  SHF.L.U32 R21, R31, 0x2, RZ ;  /* 0x000000021f157819 */ /* 0x000fc400000006ff */
[----:B------:R0:W2:Y:S03]  /*1220*/  LDG.E.CONSTANT R31, desc[UR4][R22.64+0xc] ;  /* 0x00000c04161f7981 */ /* 0x0000a6000c1e9900 */
[----:B------:R-:W-:-:S05]  /*1230*/  IMAD.WIDE R20, R21, 0x4, R18 ;  /* 0x0000000415147825 */ /* 0x000fca00078e0212 */
[----:B------:R-:W3:Y:S01]  /*1240*/  LDG.E.CONSTANT R33, desc[UR4][R20.64] ;  /* 0x0000000414217981 */ /* 0x000ee2000c1e9900 */
[----:B----4-:R-:W-:-:S03]  /*1250*/  FFMA R37, R30, R37, R26 ;  /* 0x000000251e257223 */ /* 0x010fc6000000001a */
[----:B------:R-:W4:Y:S01]  /*1260*/  LDG.E.CONSTANT R22, desc[UR4][R20.64+0xc] ;  /* 0x00000c0414167981 */ /* 0x000f22000c1e9900 */
[----:B-----5:R-:W-:-:S03]  /*1270*/  FFMA R35, R30, R36, R35 ;  /* 0x000000241e237223 */ /* 0x020fc60000000023 */
[----:B------:R-:W5:Y:S04]  /*1280*/  LDG.E.CONSTANT R26, desc[UR4][R20.64+0x8] ;  /* 0x00000804141a7981 */ /* 0x000f68000c1e9900 */
[----:B------:R1:W5:Y:S01]  /*1290*/  LDG.E.CONSTANT R36, desc[UR4][R20.64+0x4] ;  /* 0x0000040414247981 */ /* 0x000362000c1e9900 */
[----:B------:R-:W0:Y:S01]  /*12a0*/  F2I.FLOOR.NTZ R34, R27 ;  /* 0x0000001b00227305 */ /* 0x000e220000207100 */
[----:B------:R-:W-:Y:S01]  /*12b0*/  FFMA R28, R30, R28, R29 ;  /* 0x0000001c1e1c7223 */ /* 0x000fe2000000001d */
[----:B0-----:R-:W-:Y:S01]  /*12c0*/  VIMNMX.RELU R23, PT, PT, R34, R13, PT ;  /* 0x0000000d22177248 */ /* 0x001fe20003fe1100 */
[----:B--2---:R-:W-:Y:S01]  /*12d0*/  FFMA R31, R30, R31, R32 ;  /* 0x0000001f1e1f7223 */ /* 0x004fe20000000020 */
[----:B------:R-:W-:Y:S01]  /*12e0*/  FMUL R32, R8, R25 ;  /* 0x0000001908207220 */ /* 0x000fe20000400000 */
[----:B------:R-:W-:-:S03]  /*12f0*/  I2FP.F32.S32 R25, R34 ;  /* 0x0000002200197245 */ /* 0x000fc60000201400 */
[C---:B---3--:R-:W-:Y:S01]  /*1300*/  FFMA R30, R32.reuse, R33, R37 ;  /* 0x00000021201e7223 */ /* 0x048fe20000000025 */
[----:B------:R-:W-:Y:S02]  /*1310*/  IMAD R33, R23, UR6, R2 ;  /* 0x0000000617217c24 */ /* 0x000fe4000f8e0202 */
[----:B------:R-:W-:Y:S01]  /*1320*/  FADD R25, R27, -R25 ;  /* 0x800000191b197221 */ /* 0x000fe20000000000 */
[----:B------:R-:W-:Y:S02]  /*1330*/  IMAD R23, R23, UR6, R15 ;  /* 0x0000000617177c24 */ /* 0x000fe4000f8e020f */
[----:B----4-:R-:W-:Y:S01]  /*1340*/  FFMA R27, R32, R22, R31 ;  /* 0x00000016201b7223 */ /* 0x010fe2000000001f */
[----:B-1----:R-:W-:Y:S01]  /*1350*/  SHF.L.U32 R21, R33, 0x2, RZ ;  /* 0x0000000221157819 */ /* 0x002fe200000006ff */
[----:B------:R-:W-:Y:S01]  /*1360*/  FADD R22, -R8, 1 ;  /* 0x3f80000008167421 */ /* 0x000fe20000000100 */
[----:B------:R-:W-:Y:S01]  /*1370*/  FADD R33, -R25, 1 ;  /* 0x3f80000019217421 */ /* 0x000fe20000000100 */
[----:B------:R-:W-:Y:S01]  /*1380*/  SHF.L.U32 R23, R23, 0x2, RZ ;  /* 0x0000000217177819 */ /* 0x000fe200000006ff */
[----:B-----5:R-:W-:Y:S01]  /*1390*/  FFMA R28, R32, R26, R28 ;  /* 0x0000001a201c7223 */ /* 0x020fe2000000001c */
[----:B------:R-:W-:-:S04]  /*13a0*/  IMAD.WIDE R20, R21, 0x4, R18 ;  /* 0x0000000415147825 */ /* 0x000fc800078e0212 */
[-C--:B------:R-:W-:Y:S01]  /*13b0*/  FMUL R26, R22, R25.reuse ;  /* 0x00000019161a7220 */ /* 0x080fe20000400000 */
[C---:B------:R-:W-:Y:S01]  /*13c0*/  FMUL R25, R8.reuse, R25 ;  /* 0x0000001908197220 */ /* 0x040fe20000400000 */
[-C--:B------:R-:W-:Y:S01]  /*13d0*/  FMUL R31, R8, R33.reuse ;  /* 0x00000021081f7220 */ /* 0x080fe20000400000 */
[----:B------:R-:W-:Y:S01]  /*13e0*/  FFMA R29, R32, R36, R35 ;  /* 0x00000024201d7223 */ /* 0x000fe20000000023 */
[----:B------:R-:W-:Y:S01]  /*13f0*/  FMUL R8, R22, R33 ;  /* 0x0000002116087220 */ /* 0x000fe20000400000 */
[----:B------:R-:W2:Y:S01]  /*1400*/  LDG.E.CONSTANT R32, desc[UR4][R20.64+0x4] ;  /* 0x0000040414207981 */ /* 0x000ea2000c1e9900 */
[----:B------:R-:W-:Y:S01]  /*1410*/  IMAD.WIDE R22, R23, 0x4, R18 ;  /* 0x0000000417167825 */ /* 0x000fe200078e0212 */
[----:B------:R-:W-:Y:S02]  /*1420*/  VIADDMNMX.RELU R33, R34, 0x1, R13, PT ;  /* 0x0000000122217846 */ /* 0x000fe4000380110d */
[----:B------:R-:W3:Y:S04]  /*1430*/  LDG.E.CONSTANT R36, desc[UR4][R20.64] ;  /* 0x0000000414247981 */ /* 0x000ee8000c1e9900 */
[----:B------:R-:W4:Y:S04]  /*1440*/  LDG.E.CONSTANT R34, desc[UR4][R20.64+0x8] ;  /* 0x0000080414227981 */ /* 0x000f28000c1e9900 */
[----:B------:R0:W5:Y:S04]  /*1450*/  LDG.E.CONSTANT R13, desc[UR4][R20.64+0xc] ;  /* 0x00000c04140d7981 */ /* 0x000168000c1e9900 */
[----:B------:R-:W5:Y:S04]  /*1460*/  LDG.E.CONSTANT R35, desc[UR4][R22.64+0x4] ;  /* 0x0000040416237981 */ /* 0x000f68000c1e9900 */
[----:B------:R-:W5:Y:S01]  /*1470*/  LDG.E.CONSTANT R37, desc[UR4][R22.64] ;  /* 0x0000000416257981 */ /* 0x000f62000c1e9900 */
[----:B------:R-:W-:-:S02]  /*1480*/  IMAD R15, R33, UR6, R15 ;  /* 0x00000006210f7c24 */ /* 0x000fc4000f8e020f */
[----:B------:R-:W-:Y:S01]  /*1490*/  IMAD R2, R33, UR6, R2 ;  /* 0x0000000621027c24 */ /* 0x000fe2000f8e0202 */
[----:B------:R-:W1:Y:S02]  /*14a0*/  LDCU UR6, c[0x0][0x3d0] ;  /* 0x00007a00ff0677ac */ /* 0x000e640008000800 */
[----:B------:R-:W-:Y:S02]  /*14b0*/  SHF.L.U32 R15, R15, 0x2, RZ ;  /* 0x000000020f0f7819 */ /* 0x000fe400000006ff */
[----:B------:R-:W-:-:S03]  /*14c0*/  SHF.L.U32 R2, R2, 0x2, RZ ;  /* 0x0000000202027819 */ /* 0x000fc600000006ff */
[----:B0-----:R-:W-:-:S04]  /*14d0*/  IMAD.WIDE R20, R15, 0x4, R18 ;  /* 0x000000040f147825 */ /* 0x001fc800078e0212 */
[----:B------:R-:W-:Y:S01]  /*14e0*/  IMAD.WIDE R18, R2, 0x4, R18 ;  /* 0x0000000402127825 */ /* 0x000fe200078e0212 */
[----:B------:R-:W5:Y:S04]  /*14f0*/  LDG.E.CONSTANT R15, desc[UR4][R20.64+0x8] ;  /* 0x00000804140f7981 */ /* 0x000f68000c1e9900 */
[----:B------:R-:W5:Y:S01]  /*1500*/  LDG.E.CONSTANT R2, desc[UR4][R20.64+0x4] ;  /* 0x0000040414027981 */ /* 0x000f62000c1e9900 */
[C---:B--2---:R-:W-:Y:S01]  /*1510*/  FMUL R32, R31.reuse, R32 ;  /* 0x000000201f207220 */ /* 0x044fe20000400000 */
[C---:B---3--:R-:W-:Y:S01]  /*1520*/  FMUL R36, R31.reuse, R36 ;  /* 0x000000241f247220 */ /* 0x048fe20000400000 */
[C---:B----4-:R-:W-:Y:S02]  /*1530*/  FMUL R33, R31.reuse, R34 ;  /* 0x000000221f217220 */ /* 0x050fe40000400000 */
[----:B------:R-:W2:Y:S01]  /*1540*/  LDG.E.CONSTANT R34, desc[UR4][R22.64+0xc] ;  /* 0x00000c0416227981 */ /* 0x000ea2000c1e9900 */
[----:B-----5:R-:W-:-:S03]  /*1550*/  FMUL R13, R31, R13 ;  /* 0x0000000d1f0d7220 */ /* 0x020fc60000400000 */
[----:B------:R0:W3:Y:S01]  /*1560*/  LDG.E.CONSTANT R31, desc[UR4][R22.64+0x8] ;  /* 0x00000804161f7981 */ /* 0x0000e2000c1e9900 */
[----:B------:R-:W-:-:S03]  /*1570*/  FFMA R35, R8, R35, R32 ;  /* 0x0000002308237223 */ /* 0x000fc60000000020 */
[----:B------:R-:W4:Y:S01]  /*1580*/  LDG.E.CONSTANT R32, desc[UR4][R20.64] ;  /* 0x0000000414207981 */ /* 0x000f22000c1e9900 */
[----:B0-----:R-:W-:Y:S01]  /*1590*/  FMUL R23, R10, 0.25 ;  /* 0x3e8000000a177820 */ /* 0x001fe20000400000 */
[----:B------:R-:W-:Y:S01]  /*15a0*/  FMUL R10, R5, 0.25 ;  /* 0x3e800000050a7820 */ /* 0x000fe20000400000 */
[----:B------:R-:W-:Y:S01]  /*15b0*/  FFMA R37, R8, R37, R36 ;  /* 0x0000002508257223 */ /* 0x000fe20000000024 */
[----:B------:R-:W5:Y:S01]  /*15c0*/  LDG.E.CONSTANT R22, desc[UR4][R18.64+0xc] ;  /* 0x00000c0412167981 */ /* 0x000f62000c1e9900 */
[----:B------:R-:W-:Y:S01]  /*15d0*/  FFMA R5, R12, 0.0625, R23 ;  /* 0x3d8000000c057823 */ /* 0x000fe20000000017 */
[----:B------:R-:W-:Y:S02]  /*15e0*/  FFMA R23, R14, 0.0625, R10 ;  /* 0x3d8000000e177823 */ /* 0x000fe4000000000a */
[----:B------:R-:W5:Y:S04]  /*15f0*/  LDG.E.CONSTANT R14, desc[UR4][R18.64] ;  /* 0x00000004120e7981 */ /* 0x000f68000c1e9900 */
[----:B------:R-:W5:Y:S04]  /*1600*/  LDG.E.CONSTANT R12, desc[UR4][R18.64+0x4] ;  /* 0x00000404120c7981 */ /* 0x000f68000c1e9900 */
[----:B------:R-:W5:Y:S04]  /*1610*/  LDG.E.CONSTANT R10, desc[UR4][R18.64+0x8] ;  /* 0x00000804120a7981 */ /* 0x000f68000c1e9900 */
[----:B------:R-:W5:Y:S01]  /*1620*/  LDG.E.CONSTANT R36, desc[UR4][R20.64+0xc] ;  /* 0x00000c0414247981 */ /* 0x000f62000c1e9900 */
[----:B------:R-:W-:Y:S01]  /*1630*/  FFMA R5, R4, 0.375, R5 ;  /* 0x3ec0000004057823 */ /* 0x000fe20000000005 */
[----:B------:R-:W-:Y:S01]  /*1640*/  FFMA R4, R17, 0.375, R23 ;  /* 0x3ec0000011047823 */ /* 0x000fe20000000017 */
[----:B------:R-:W-:Y:S01]  /*1650*/  FMUL R7, R7, 0.25 ;  /* 0x3e80000007077820 */ /* 0x000fe20000400000 */
[----:B------:R-:W-:-:S02]  /*1660*/  FMUL R6, R6, 0.25 ;  /* 0x3e80000006067820 */ /* 0x000fc40000400000 */
[----:B------:R-:W-:Y:S01]  /*1670*/  FFMA R29, R29, 0.25, R4 ;  /* 0x3e8000001d1d7823 */ /* 0x000fe20000000004 */
[----:B------:R-:W-:Y:S01]  /*1680*/  FFMA R7, R9, 0.0625, R7 ;  /* 0x3d80000009077823 */ /* 0x000fe20000000007 */
[----:B------:R-:W-:Y:S01]  /*1690*/  FFMA R35, R26, R2, R35 ;  /* 0x000000021a237223 */ /* 0x000fe20000000023 */
[----:B------:R-:W-:Y:S02]  /*16a0*/  FFMA R11, R11, 0.0625, R6 ;  /* 0x3d8000000b0b7823 */ /* 0x000fe40000000006 */
[----:B------:R-:W-:Y:S01]  /*16b0*/  FFMA R7, R16, 0.375, R7 ;  /* 0x3ec0000010077823 */ /* 0x000fe20000000007 */
[----:B------:R-:W-:Y:S01]  /*16c0*/  FFMA R30, R30, 0.25, R5 ;  /* 0x3e8000001e1e7823 */ /* 0x000fe20000000005 */
[----:B-1----:R-:W-:Y:S01]  /*16d0*/  UISETP.NE.AND UP0, UPT, UR6, URZ, UPT ;  /* 0x000000ff0600728c */ /* 0x002fe2000bf05270 */
[----:B------:R-:W-:Y:S01]  /*16e0*/  FFMA R24, R24, 0.375, R11 ;  /* 0x3ec0000018187823 */ /* 0x000fe2000000000b */
[----:B------:R-:W-:-:S03]  /*16f0*/  FFMA R9, R28, 0.25, R7 ;  /* 0x3e8000001c097823 */ /* 0x000fc60000000007 */
[----:B------:R-:W-:Y:S01]  /*1700*/  FFMA R24, R27, 0.25, R24 ;  /* 0x3e8000001b187823 */ /* 0x000fe20000000018 */
[C---:B---3--:R-:W-:Y:S01]  /*1710*/  FFMA R4, R8.reuse, R31, R33 ;  /* 0x0000001f08047223 */ /* 0x048fe20000000021 */
[----:B--2---:R-:W-:Y:S01]  /*1720*/  FFMA R13, R8, R34, R13 ;  /* 0x00000022080d7223 */ /* 0x004fe2000000000d */
[C---:B----4-:R-:W-:Y:S02]  /*1730*/  FFMA R32, R26.reuse, R32, R37 ;  /* 0x000000201a207223 */ /* 0x050fe40000000025 */
[----:B------:R-:W-:Y:S02]  /*1740*/  FFMA R15, R26, R15, R4 ;  /* 0x0000000f1a0f7223 */ /* 0x000fe40000000004 */
[C---:B-----5:R-:W-:Y:S01]  /*1750*/  FFMA R5, R25.reuse, R14, R32 ;  /* 0x0000000e19057223 */ /* 0x060fe20000000020 */
[----:B------:R-:W-:-:S03]  /*1760*/  FFMA R12, R25, R12, R35 ;  /* 0x0000000c190c7223 */ /* 0x000fc60000000023 */
[----:B------:R-:W-:Y:S01]  /*1770*/  FFMA R5, R5, 0.0625, R30 ;  /* 0x3d80000005057823 */ /* 0x000fe2000000001e */
[C---:B------:R-:W-:Y:S01]  /*1780*/  FFMA R10, R25.reuse, R10, R15 ;  /* 0x0000000a190a7223 */ /* 0x040fe2000000000f */
[----:B------:R-:W-:Y:S01]  /*1790*/  FFMA R12, R12, 0.0625, R29 ;  /* 0x3d8000000c0c7823 */ /* 0x000fe2000000001d */
[----:B------:R-:W-:Y:S02]  /*17a0*/  FFMA R13, R26, R36, R13 ;  /* 0x000000241a0d7223 */ /* 0x000fe4000000000d */
[----:B------:R-:W-:Y:S02]  /*17b0*/  FFMA R9, R10, 0.0625, R9 ;  /* 0x3d8000000a097823 */ /* 0x000fe40000000009 */
[----:B------:R-:W-:Y:S01]  /*17c0*/  FFMA R7, R25, R22, R13 ;  /* 0x0000001619077223 */ /* 0x000fe2000000000d */
[----:B------:R-:W-:Y:S02]  /*17d0*/  FMNMX R4, R5, 1, PT ;  /* 0x3f80000005047809 */ /* 0x000fe40003800000 */
[----:B------:R-:W-:Y:S01]  /*17e0*/  FMNMX R5, R12, 1, PT ;  /* 0x3f8000000c057809 */ /* 0x000fe20003800000 */
[----:B------:R-:W-:Y:S01]  /*17f0*/  FFMA R7, R7, 0.0625, R24 ;  /* 0x3d80000007077823 */ /* 0x000fe20000000018 */
        /* <DEDUP_REMOVED lines=22> */
.L_x_545:
[----:B------:R-:W-:Y:S05]  /*1960*/  BSYNC.RECONVERGENT B3 ;  /* 0x0000000000037941 */ /* 0x000fea0003800200 */
.L_x_544:
        /* <DEDUP_REMOVED lines=14> */
.L_x_547:
[----:B------:R-:W-:Y:S05]  /*1a50*/  BSYNC.RECONVERGENT B3 ;  /* 0x0000000000037941 */ /* 0x000fea0003800200 */
.L_x_546:
        /* <DEDUP_REMOVED lines=14> */
.L_x_548:
[----:B------:R-:W-:Y:S05]  /*1b40*/  BSYNC.RECONVERGENT B3 ;  /* 0x0000000000037941 */ /* 0x000fea0003800200 */
.L_x_543:
[----:B------:R-:W-:Y:S05]  /*1b50*/  BSYNC.RECONVERGENT B2 ;  /* 0x0000000000027941 */ /* 0x000fea0003800200 */
.L_x_542:
        /* <DEDUP_REMOVED lines=25> */
[----:B------:R-:W-:Y:S05]  /*1cf0*/  CALL.REL.NOINC `($__internal_20_$__cuda_sm3x_div_rn_noftz_f32_slowpath) ;  /* 0x0000003c001c7944 */ /* 0x000fea0003c00000 */
[----:B------:R-:W-:-:S07]  /*1d00*/  MOV R4, R6 ;  /* 0x0000000600047202 */ /* 0x000fce0000000f00 */
.L_x_556:
[----:B------:R-:W-:Y:S05]  /*1d10*/  BSYNC.RECONVERGENT B4 ;  /* 0x0000000000047941 */ /* 0x000fea0003800200 */
.L_x_555:
[----:B------:R-:W-:Y:S05]  /*1d20*/  BRA `(.L_x_553) ;  /* 0x0000000400507947 */ /* 0x000fea0003800000 */
.L_x_554:
        /* <DEDUP_REMOVED lines=13> */
[----:B------:R-:W-:Y:S05]  /*1e00*/  CALL.REL.NOINC `($__internal_20_$__cuda_sm3x_div_rn_noftz_f32_slowpath) ;  /* 0x0000003800d87944 */ /* 0x000fea0003c00000 */
[----:B------:R-:W-:-:S07]  /*1e10*/  MOV R2, R6 ;  /* 0x0000000600027202 */ /* 0x000fce0000000f00 */
.L_x_558:
[----:B------:R-:W-:Y:S05]  /*1e20*/  BSYNC.RECONVERGENT B4 ;  /* 0x0000000000047941 */ /* 0x000fea0003800200 */
.L_x_557:
        /* <DEDUP_REMOVED lines=68> */
.L_x_553:
[----:B------:R-:W-:Y:S05]  /*2270*/  BSYNC.RECONVERGENT B3 ;  /* 0x0000000000037941 */ /* 0x000fea0003800200 */
.L_x_552:
        /* <DEDUP_REMOVED lines=21> */
.L_x_563:
[----:B------:R-:W-:Y:S05]  /*23d0*/  BSYNC.RECONVERGENT B4 ;  /* 0x0000000000047941 */ /* 0x000fea0003800200 */
.L_x_562:
[----:B------:R-:W-:Y:S05]  /*23e0*/  BRA `(.L_x_560) ;  /* 0x0000000400507947 */ /* 0x000fea0003800000 */
.L_x_561:
        /* <DEDUP_REMOVED lines=15> */
.L_x_565:
[----:B------:R-:W-:Y:S05]  /*24e0*/  BSYNC.RECONVERGENT B4 ;  /* 0x0000000000047941 */ /* 0x000fea0003800200 */
.L_x_564:
        /* <DEDUP_REMOVED lines=68> */
.L_x_560:
[----:B------:R-:W-:Y:S05]  /*2930*/  BSYNC.RECONVERGENT B3 ;  /* 0x0000000000037941 */ /* 0x000fea0003800200 */
.L_x_559:
        /* <DEDUP_REMOVED lines=19> */
.L_x_569:
[----:B------:R-:W-:Y:S05]  /*2a70*/  BSYNC.RECONVERGENT B3 ;  /* 0x0000000000037941 */ /* 0x000fea0003800200 */
.L_x_568:
[----:B------:R-:W-:Y:S05]  /*2a80*/  BRA `(.L_x_566) ;  /* 0x0000002400c87947 */ /* 0x000fea0003800000 */
.L_x_567:
        /* <DEDUP_REMOVED lines=14> */
[----:B------:R-:W-:Y:S05]  /*2b70*/  CALL.REL.NOINC `($__internal_20_$__cuda_sm3x_div_rn_noftz_f32_slowpath) ;  /* 0x0000002c007c7944 */ /* 0x000fea0003c00000 */
[----:B------:R-:W-:-:S07]  /*2b80*/  MOV R2, R6 ;  /* 0x0000000600027202 */ /* 0x000fce0000000f00 */
.L_x_571:
[----:B------:R-:W-:Y:S05]  /*2b90*/  BSYNC.RECONVERGENT B3 ;  /* 0x0000000000037941 */ /* 0x000fea0003800200 */
.L_x_570:
        /* <DEDUP_REMOVED lines=53> */
[----:B------:R-:W-:Y:S01]  /*2ef0*/  FADD R5, R5, R16 ;  /* 0x0000001005057221 */ /* 0x000fe20000000000 */
[----:B------:R-:W-:Y:S02]  /*2f00*/  SEL R9, RZ, 0x83000000, P0 ;  /* 0x83000000ff097807 */ /* 0x000fe40000000000 */
[----:B------:R-:W-:Y:S01]  /*2f10*/  FSETP.NEU.AND P0, PT, |R2|, +INF , PT ;  /* 0x7f8000000200780b */ /* 0x000fe20003f0d200 */
[----:B------:R-:W-:Y:S01]  /*2f20*/  FFMA R12, R5, R12, 0.0013391353422775864601 ;  /* 0x3aaf85ed050c7423 */ /* 0x000fe2000000000c */
[----:B--2---:R-:W-:Y:S02]  /*2f30*/  LEA R10, R10, -R9, 0x17 ;  /* 0x800000090a0a7211 */ /* 0x004fe400078eb8ff */
[----:B------:R-:W-:Y:S01]  /*2f40*/  IADD3 R9, PT, PT, R9, 0x7f000000, RZ ;  /* 0x7f00000009097810 */ /* 0x000fe20007ffe0ff */
[----:B------:R-:W-:-:S04]  /*2f50*/  FFMA R12, R5, R12, 0.0096188392490148544312 ;  /* 0x3c1d9856050c7423 */ /* 0x000fc8000000000c */
[----:B------:R-:W-:-:S04]  /*2f60*/  FFMA R12, R5, R12, 0.055503588169813156128 ;  /* 0x3d6357bb050c7423 */ /* 0x000fc8000000000c */
[----:B------:R-:W-:-:S04]  /*2f70*/  FFMA R12, R5, R12, 0.24022644758224487305 ;  /* 0x3e75fdec050c7423 */ /* 0x000fc8000000000c */
[----:B------:R-:W-:-:S04]  /*2f80*/  FFMA R12, R5, R12, 0.69314718246459960938 ;  /* 0x3f317218050c7423 */ /* 0x000fc8000000000c */
[----:B------:R-:W-:-:S04]  /*2f90*/  FFMA R12, R5, R12, 1 ;  /* 0x3f800000050c7423 */ /* 0x000fc8000000000c */
[----:B------:R-:W-:-:S04]  /*2fa0*/  FMUL R9, R9, R12 ;  /* 0x0000000c09097220 */ /* 0x000fc80000400000 */
[----:B------:R-:W-:Y:S01]  /*2fb0*/  @!P1 FMUL R6, R10, R9 ;  /* 0x000000090a069220 */ /* 0x000fe20000400000 */
[----:B------:R-:W-:Y:S06]  /*2fc0*/  @P0 BRA P3, `(.L_x_566) ;  /* 0x0000002000780947 */ /* 0x000fec0001800000 */
[----:B------:R-:W-:-:S05]  /*2fd0*/  FADD R2, R2, R2 ;  /* 0x0000000202027221 */ /* 0x000fca0000000000 */
[----:B------:R-:W-:Y:S01]  /*2fe0*/  LOP3.LUT R6, R2, 0x7fffffff, RZ, 0xc0, !PT ;  /* 0x7fffffff02067812 */ /* 0x000fe200078ec0ff */
[----:B------:R-:W-:Y:S06]  /*2ff0*/  BRA `(.L_x_566) ;  /* 0x00000020006c7947 */ /* 0x000fec0003800000 */
.L_x_551:
        /* <DEDUP_REMOVED lines=19> */
[----:B------:R-:W-:Y:S05]  /*3130*/  CALL.REL.NOINC `($__internal_20_$__cuda_sm3x_div_rn_noftz_f32_slowpath) ;  /* 0x00000028000c7944 */ /* 0x000fea0003c00000 */
[----:B------:R-:W-:-:S07]  /*3140*/  MOV R4, R6 ;  /* 0x0000000600047202 */ /* 0x000fce0000000f00 */
.L_x_576:
[----:B------:R-:W-:Y:S05]  /*3150*/  BSYNC.RECONVERGENT B4 ;  /* 0x0000000000047941 */ /* 0x000fea0003800200 */
.L_x_575:
[----:B------:R-:W-:Y:S05]  /*3160*/  BRA `(.L_x_573) ;  /* 0x0000000400507947 */ /* 0x000fea0003800000 */
.L_x_574:
        /* <DEDUP_REMOVED lines=13> */
[----:B------:R-:W-:Y:S05]  /*3240*/  CALL.REL.NOINC `($__internal_20_$__cuda_sm3x_div_rn_noftz_f32_slowpath) ;  /* 0x0000002400c87944 */ /* 0x000fea0003c00000 */
[----:B------:R-:W-:-:S07]  /*3250*/  MOV R2, R6 ;  /* 0x0000000600027202 */ /* 0x000fce0000000f00 */
.L_x_578:
[----:B------:R-:W-:Y:S05]  /*3260*/  BSYNC.RECONVERGENT B4 ;  /* 0x0000000000047941 */ /* 0x000fea0003800200 */
.L_x_577:
        /* <DEDUP_REMOVED lines=68> */
.L_x_573:
[----:B------:R-:W-:Y:S05]  /*36b0*/  BSYNC.RECONVERGENT B3 ;  /* 0x0000000000037941 */ /* 0x000fea0003800200 */
.L_x_572:
        /* <DEDUP_REMOVED lines=21> */
.L_x_583:
[----:B------:R-:W-:Y:S05]  /*3810*/  BSYNC.RECONVERGENT B4 ;  /* 0x0000000000047941 */ /* 0x000fea0003800200 */
.L_x_582:
[----:B------:R-:W-:Y:S05]  /*3820*/  BRA `(.L_x_580) ;  /* 0x0000000400547947 */ /* 0x000fea0003800000 */
.L_x_581:
        /* <DEDUP_REMOVED lines=14> */
[----:B------:R-:W-:Y:S05]  /*3910*/  CALL.REL.NOINC `($__internal_20_$__cuda_sm3x_div_rn_noftz_f32_slowpath) ;  /* 0x0000002000147944 */ /* 0x000fea0003c00000 */
[----:B------:R-:W-:-:S07]  /*3920*/  MOV R2, R6 ;  /* 0x0000000600027202 */ /* 0x000fce0000000f00 */
.L_x_585:
[----:B------:R-:W-:Y:S05]  /*3930*/  BSYNC.RECONVERGENT B4 ;  /* 0x0000000000047941 */ /* 0x000fea0003800200 */
.L_x_584:
        /* <DEDUP_REMOVED lines=68> */
.L_x_580:
[----:B------:R-:W-:Y:S05]  /*3d80*/  BSYNC.RECONVERGENT B3 ;  /* 0x0000000000037941 */ /* 0x000fea0003800200 */
.L_x_579:
        /* <DEDUP_REMOVED lines=19> */
.L_x_588:
[----:B------:R-:W-:Y:S05]  /*3ec0*/  BSYNC.RECONVERGENT B3 ;  /* 0x0000000000037941 */ /* 0x000fea0003800200 */
.L_x_587:
[----:B------:R-:W-:Y:S05]  /*3ed0*/  BRA `(.L_x_566) ;  /* 0x0000001000b47947 */ /* 0x000fea0003800000 */
.L_x_586:
        /* <DEDUP_REMOVED lines=16> */
.L_x_590:
[----:B------:R-:W-:Y:S05]  /*3fe0*/  BSYNC.RECONVERGENT B3 ;  /* 0x0000000000037941 */ /* 0x000fea0003800200 */
.L_x_589:
        /* <DEDUP_REMOVED lines=70> */
.L_x_550:
        /* <DEDUP_REMOVED lines=71> */
.L_x_592:
[----:B------:R-:W-:Y:S05]  /*48c0*/  BSYNC.RECONVERGENT B0 ;  /* 0x0000000000007941 */ /* 0x000fea0003800200 */
.L_x_591:
        /* <DEDUP_REMOVED lines=71> */
.L_x_594:
[----:B------:R-:W-:Y:S05]  /*4d40*/  BSYNC.RECONVERGENT B0 ;  /* 0x0000000000007941 */ /* 0x000fea0003800200 */
.L_x_593:
        /* <DEDUP_REMOVED lines=70> */
.L_x_566:
[----:B------:R-:W-:Y:S05]  /*51b0*/  BSYNC.RECONVERGENT B2 ;  /* 0x0000000000027941 */ /* 0x000fea0003800200 */
.L_x_549:
[C---:B------:R-:W-:Y:S01]  /*51c0*/  FMUL R4, R7.reuse, R4 ;  /* 0x0000000407047220 */ /* 0x040fe20000400000 */
[C---:B------:R-:W-:Y:S01]  /*51d0*/  FMUL R5, R7.reuse, R8 ;  /* 0x0000000807057220 */ /* 0x040fe20000400000 */
[----:B------:R-:W-:-:S07]  /*51e0*/  FMUL R2, R7, R6 ;  /* 0x0000000607027220 */ /* 0x000fce0000400000 */
.L_x_541:
        /* <DEDUP_REMOVED lines=35> */
.L_x_597:
        /* <DEDUP_REMOVED lines=12> */
[----:B------:R-:W-:Y:S05]  /*54e0*/  CALL.REL.NOINC `($__internal_20_$__cuda_sm3x_div_rn_noftz_f32_slowpath) ;  /* 0x0000000400207944 */ /* 0x000fea0003c00000 */
[----:B------:R-:W-:-:S07]  /*54f0*/  MOV R7, R6 ;  /* 0x0000000600077202 */ /* 0x000fce0000000f00 */
.L_x_599:
[----:B------:R-:W-:Y:S05]  /*5500*/  BSYNC.RECONVERGENT B3 ;  /* 0x0000000000037941 */ /* 0x000fea0003800200 */
.L_x_598:
[C---:B------:R-:W-:Y:S01]  /*5510*/  FADD R6, R7.reuse, R7 ;  /* 0x0000000707067221 */ /* 0x040fe20000000000 */
[----:B------:R-:W-:-:S03]  /*5520*/  FMUL R7, R7, R7 ;  /* 0x0000000707077220 */ /* 0x000fc60000400000 */
[----:B------:R-:W-:-:S04]  /*5530*/  FADD R6, -R6, 3 ;  /* 0x4040000006067421 */ /* 0x000fc80000000100 */
[----:B------:R-:W-:-:S04]  /*5540*/  FMUL R11, R7, R6 ;  /* 0x00000006070b7220 */ /* 0x000fc80000400000 */
[C---:B------:R-:W-:Y:S01]  /*5550*/  FMUL R7, R11.reuse, R4 ;  /* 0x000000040b077220 */ /* 0x040fe20000400000 */
[C---:B------:R-:W-:Y:S01]  /*5560*/  FMUL R9, R11.reuse, R5 ;  /* 0x000000050b097220 */ /* 0x040fe20000400000 */
[----:B------:R-:W-:-:S07]  /*5570*/  FMUL R11, R11, R2 ;  /* 0x000000020b0b7220 */ /* 0x000fce0000400000 */
.L_x_596:
[----:B------:R-:W-:Y:S05]  /*5580*/  BSYNC.RECONVERGENT B2 ;  /* 0x0000000000027941 */ /* 0x000fea0003800200 */
.L_x_595:
        /* <DEDUP_REMOVED lines=11> */
        .weak           $__internal_19_$__cuda_sm20_rcp_rn_f32_slowpath
        .type           $__internal_19_$__cuda_sm20_rcp_rn_f32_slowpath,@function
        .size           $__internal_19_$__cuda_sm20_rcp_rn_f32_slowpath,($__internal_20_$__cuda_sm3x_div_rn_noftz_f32_slowpath - $__internal_19_$__cuda_sm20_rcp_rn_f32_slowpath)
$__internal_19_$__cuda_sm20_rcp_rn_f32_slowpath:
        /* <DEDUP_REMOVED lines=15> */
.L_x_600:
        /* <DEDUP_REMOVED lines=33> */
.L_x_602:
[----:B------:R0:W1:Y:S02]  /*5940*/  MUFU.RCP R2, R28 ;  /* 0x0000001c00027308 */ /* 0x0000640000001000 */
.L_x_601:
[----:B------:R-:W-:-:S04]  /*5950*/  HFMA2 R9, -RZ, RZ, 0, 0 ;  /* 0x00000000ff097431 */ /* 0x000fc800000001ff */
[----:B0123--:R-:W-:Y:S05]  /*5960*/  RET.REL.NODEC R8 `(PrefilterSep5VKernel) ;  /* 0xffffffa408a47950 */ /* 0x00ffea0003c3ffff */
        .weak           $__internal_20_$__cuda_sm3x_div_rn_noftz_f32_slowpath
        .type           $__internal_20_$__cuda_sm3x_div_rn_noftz_f32_slowpath,@function
        .size           $__internal_20_$__cuda_sm3x_div_rn_noftz_f32_slowpath,(.L_x_920 - $__internal_20_$__cuda_sm3x_div_rn_noftz_f32_slowpath)
$__internal_20_$__cuda_sm3x_div_rn_noftz_f32_slowpath:
        /* <DEDUP_REMOVED lines=35> */
.L_x_604:
        /* <DEDUP_REMOVED lines=51> */
.L_x_611:
[----:B------:R-:W-:-:S04]  /*5ed0*/  LOP3.LUT R6, R6, 0x80000000, RZ, 0xc0, !PT ;  /* 0x8000000006067812 */ /* 0x000fc800078ec0ff */
[----:B------:R-:W-:Y:S01]  /*5ee0*/  LOP3.LUT R6, R6, 0x7f800000, RZ, 0xfc, !PT ;  /* 0x7f80000006067812 */ /* 0x000fe200078efcff */
[----:B------:R-:W-:Y:S06]  /*5ef0*/  BRA `(.L_x_612) ;  /* 0x0000000000047947 */ /* 0x000fec0003800000 */
.L_x_610:
[----:B------:R-:W-:-:S07]  /*5f00*/  LEA R6, R15, R6, 0x17 ;  /* 0x000000060f067211 */ /* 0x000fce00078eb8ff */
.L_x_612:
[----:B------:R-:W-:Y:S05]  /*5f10*/  BSYNC.RECONVERGENT B1 ;  /* 0x0000000000017941 */ /* 0x000fea0003800200 */
.L_x_609:
[----:B------:R-:W-:Y:S05]  /*5f20*/  BRA `(.L_x_613) ;  /* 0x0000000000207947 */ /* 0x000fea0003800000 */
.L_x_608:
[----:B------:R-:W-:-:S04]  /*5f30*/  LOP3.LUT R6, R15, 0x80000000, R6, 0x48, !PT ;  /* 0x800000000f067812 */ /* 0x000fc800078e4806 */
[----:B------:R-:W-:Y:S01]  /*5f40*/  LOP3.LUT R6, R6, 0x7f800000, RZ, 0xfc, !PT ;  /* 0x7f80000006067812 */ /* 0x000fe200078efcff */
[----:B------:R-:W-:Y:S06]  /*5f50*/  BRA `(.L_x_613) ;  /* 0x0000000000147947 */ /* 0x000fec0003800000 */
.L_x_607:
[----:B------:R-:W-:Y:S01]  /*5f60*/  LOP3.LUT R6, R15, 0x80000000, R6, 0x48, !PT ;  /* 0x800000000f067812 */ /* 0x000fe200078e4806 */
[----:B------:R-:W-:Y:S06]  /*5f70*/  BRA `(.L_x_613) ;  /* 0x00000000000c7947 */ /* 0x000fec0003800000 */
.L_x_606:
[----:B------:R-:W0:Y:S01]  /*5f80*/  MUFU.RSQ R6, -QNAN ;  /* 0xffc0000000067908 */ /* 0x000e220000001400 */
[----:B------:R-:W-:Y:S05]  /*5f90*/  BRA `(.L_x_613) ;  /* 0x0000000000047947 */ /* 0x000fea0003800000 */
.L_x_605:
[----:B------:R-:W-:-:S07]  /*5fa0*/  FADD.FTZ R6, R6, R28 ;  /* 0x0000001c06067221 */ /* 0x000fce0000010000 */
.L_x_613:
[----:B------:R-:W-:Y:S05]  /*5fb0*/  BSYNC.RECONVERGENT B0 ;  /* 0x0000000000007941 */ /* 0x000fea0003800200 */
.L_x_603:
[----:B------:R-:W-:Y:S01]  /*5fc0*/  HFMA2 R15, -RZ, RZ, 0, 0 ;  /* 0x00000000ff0f7431 */ /* 0x000fe200000001ff */
[----:B------:R-:W-:-:S04]  /*5fd0*/  MOV R14, R10 ;  /* 0x0000000a000e7202 */ /* 0x000fc80000000f00 */
[----:B0-----:R-:W-:Y:S05]  /*5fe0*/  RET.REL.NODEC R14 `(PrefilterSep5VKernel) ;  /* 0xffffffa00e047950 */ /* 0x001fea0003c3ffff */
.L_x_614:
        /* <DEDUP_REMOVED lines=9> */
.L_x_920:


//--------------------- .text.PrefilterSep5HKernel --------------------------
	.section	.text.PrefilterSep5HKernel,"ax",@progbits
	.align	128
        .global         PrefilterSep5HKernel
        .type           PrefilterSep5HKernel,@function
        .size           PrefilterSep5HKernel,(.L_x_922 - PrefilterSep5HKernel)
        .other          PrefilterSep5HKernel,@"STO_CUDA_ENTRY STV_DEFAULT"
PrefilterSep5HKernel:
.text.PrefilterSep5HKernel:
        /* <DEDUP_REMOVED lines=40> */
[----:B------:R-:W-:Y:S05]  /*0280*/  CALL.REL.NOINC `($__internal_22_$__cuda_sm3x_div_rn_noftz_f32_slowpath) ;  /* 0x0000002800287944 */ /* 0x000fea0003c00000 */
[----:B------:R-:W-:-:S07]  /*0290*/  MOV R8, R9 ;  /* 0x0000000900087202 */ /* 0x000fce0000000f00 */
.L_x_616:
[----:B------:R-:W-:Y:S05]  /*02a0*/  BSYNC.RECONVERGENT B0 ;  /* 0x0000000000007941 */ /* 0x000fea0003800200 */
.L_x_615:
        /* <DEDUP_REMOVED lines=14> */
[----:B------:R-:W-:Y:S05]  /*0390*/  CALL.REL.NOINC `($__internal_22_$__cuda_sm3x_div_rn_noftz_f32_slowpath) ;  /* 0x0000002400e47944 */ /* 0x000fea0003c00000 */
[----:B------:R-:W-:-:S07]  /*03a0*/  IMAD.MOV.U32 R12, RZ, RZ, R9 ;  /* 0x000000ffff0c7224 */ /* 0x000fce00078e0009 */
.L_x_618:
[----:B------:R-:W-:Y:S05]  /*03b0*/  BSYNC.RECONVERGENT B0 ;  /* 0x0000000000007941 */ /* 0x000fea0003800200 */
.L_x_617:
[----:B------:R-:W-:-:S04]  /*03c0*/  IADD3 R0, PT, PT, R23, 0x1800000, RZ ;  /* 0x0180000017007810 */ /* 0x000fc80007ffe0ff */
[----:B------:R-:W-:-:S04]  /*03d0*/  LOP3.LUT R0, R0, 0x7f800000, RZ, 0xc0, !PT ;  /* 0x7f80000000007812 */ /* 0x000fc800078ec0ff */
[----:B------:R-:W-:-:S13]  /*03e0*/  ISETP.GT.U32.AND P0, PT, R0, 0x1ffffff, PT ;  /* 0x01ffffff0000780c */ /* 0x000fda0003f04070 */
[----:B------:R-:W-:Y:S05]  /*03f0*/  @P0 BRA `(.L_x_619) ;  /* 0x0000000000100947 */ /* 0x000fea0003800000 */
[----:B------:R-:W-:-:S07]  /*0400*/  MOV R15, 0x420 ;  /* 0x00000420000f7802 */ /* 0x000fce0000000f00 */
[----:B------:R-:W-:Y:S05]  /*0410*/  CALL.REL.NOINC `($__internal_21_$__cuda_sm20_rcp_rn_f32_slowpath) ;  /* 0x0000002000f07944 */ /* 0x000fea0003c00000 */
[----:B------:R-:W-:Y:S01]  /*0420*/  MOV R0, R3 ;  /* 0x0000000300007202 */ /* 0x000fe20000000f00 */
[----:B------:R-:W-:Y:S06]  /*0430*/  BRA `(.L_x_620) ;  /* 0x0000000000107947 */ /* 0x000fec0003800000 */
.L_x_619:
[----:B------:R-:W0:Y:S02]  /*0440*/  MUFU.RCP R3, R23 ;  /* 0x0000001700037308 */ /* 0x000e240000001000 */
[----:B0-----:R-:W-:-:S04]  /*0450*/  FFMA R0, R23, R3, -1 ;  /* 0xbf80000017007423 */ /* 0x001fc80000000003 */
[----:B------:R-:W-:-:S04]  /*0460*/  FADD.FTZ R0, -R0, -RZ ;  /* 0x800000ff00007221 */ /* 0x000fc80000010100 */
[----:B------:R-:W-:-:S07]  /*0470*/  FFMA R0, R3, R0, R3 ;  /* 0x0000000003007223 */ /* 0x000fce0000000003 */
.L_x_620:
[----:B------:R-:W0:Y:S01]  /*0480*/  LDC R7, c[0x0][0x3b0] ;  /* 0x0000ec00ff077b82 */ /* 0x000e220000000800 */
[----:B------:R-:W-:Y:S01]  /*0490*/  FSETP.GT.AND P3, PT, R12, 1, PT ;  /* 0x3f8000000c00780b */ /* 0x000fe20003f64000 */
[----:B------:R-:W1:Y:S01]  /*04a0*/  LDCU.64 UR4, c[0x0][0x358] ;  /* 0x00006b00ff0477ac */ /* 0x000e620008000a00 */
[----:B------:R-:W-:Y:S01]  /*04b0*/  FSETP.GT.AND P2, PT, R8, 1, PT ;  /* 0x3f8000000800780b */ /* 0x000fe20003f44000 */
[----:B------:R-:W-:Y:S01]  /*04c0*/  BSSY.RECONVERGENT B0, `(.L_x_621) ;  /* 0x000007d000007945 */ /* 0x000fe20003800200 */
[----:B------:R-:W-:Y:S01]  /*04d0*/  FSETP.LT.OR P3, PT, R12, RZ, P3 ;  /* 0x000000ff0c00720b */ /* 0x000fe20001f61400 */
[----:B------:R-:W-:Y:S01]  /*04e0*/  HFMA2 R14, -RZ, RZ, 0, 0 ;  /* 0x00000000ff0e7431 */ /* 0x000fe200000001ff */
[----:B------:R-:W-:Y:S02]  /*04f0*/  FSETP.LT.OR P2, PT, R8, RZ, P2 ;  /* 0x000000ff0800720b */ /* 0x000fe40001741400 */
[----:B------:R-:W-:Y:S02]  /*0500*/  MOV R4, RZ ;  /* 0x000000ff00047202 */ /* 0x000fe40000000f00 */
[----:B------:R-:W-:Y:S01]  /*0510*/  PLOP3.LUT P2, PT, P2, P3, PT, 0xf8, 0x8f ;  /* 0x00000000008f781c */ /* 0x000fe20001747f70 */
[----:B0-----:R-:W-:Y:S01]  /*0520*/  FADD R3, R7, R7 ;  /* 0x0000000707037221 */ /* 0x001fe20000000000 */
[----:B------:R-:W-:-:S03]  /*0530*/  FMUL R7, R0, R7 ;  /* 0x0000000700077220 */ /* 0x000fc60000400000 */
[----:B------:R-:W-:Y:S01]  /*0540*/  FMUL R3, R3, R0 ;  /* 0x0000000003037220 */ /* 0x000fe20000400000 */
[C-C-:B------:R-:W-:Y:S01]  /*0550*/  FADD R18, -R7.reuse, R8.reuse ;  /* 0x0000000807127221 */ /* 0x140fe20000000100 */
[--C-:B------:R-:W-:Y:S01]  /*0560*/  FADD R6, R7, R8.reuse ;  /* 0x0000000807067221 */ /* 0x100fe20000000000 */
[----:B------:R-:W-:Y:S02]  /*0570*/  HFMA2 R0, -RZ, RZ, 0, 0 ;  /* 0x00000000ff007431 */ /* 0x000fe400000001ff */
[C-C-:B------:R-:W-:Y:S01]  /*0580*/  FADD R10, -R3.reuse, R8.reuse ;  /* 0x00000008030a7221 */ /* 0x140fe20000000100 */
[----:B------:R-:W-:Y:S01]  /*0590*/  FADD R28, R3, R8 ;  /* 0x00000008031c7221 */ /* 0x000fe20000000000 */
[----:B------:R-:W-:Y:S02]  /*05a0*/  FSETP.GT.AND P1, PT, R18, 1, PT ;  /* 0x3f8000001200780b */ /* 0x000fe40003f24000 */
[----:B------:R-:W-:Y:S02]  /*05b0*/  FSETP.GT.AND P0, PT, R6, 1, PT ;  /* 0x3f8000000600780b */ /* 0x000fe40003f04000 */
[----:B------:R-:W-:-:S02]  /*05c0*/  FSETP.GT.AND P4, PT, R10, 1, PT ;  /* 0x3f8000000a00780b */ /* 0x000fc40003f84000 */
[----:B------:R-:W-:Y:S02]  /*05d0*/  FSETP.GT.AND P5, PT, R28, 1, PT ;  /* 0x3f8000001c00780b */ /* 0x000fe40003fa4000 */
[C---:B------:R-:W-:Y:S02]  /*05e0*/  FSETP.LT.OR P4, PT, R8.reuse, R3, P4 ;  /* 0x000000030800720b */ /* 0x040fe40002781400 */
[----:B------:R-:W-:Y:S02]  /*05f0*/  FSETP.LT.OR P1, PT, R8, R7, P1 ;  /* 0x000000070800720b */ /* 0x000fe40000f21400 */
[----:B------:R-:W-:Y:S02]  /*0600*/  PLOP3.LUT P4, PT, P4, P3, PT, 0xf8, 0x8f ;  /* 0x00000000008f781c */ /* 0x000fe40002787f70 */
[-C--:B------:R-:W-:Y:S02]  /*0610*/  FSETP.LT.OR P0, PT, R7, -R8.reuse, P0 ;  /* 0x800000080700720b */ /* 0x080fe40000701400 */
[----:B------:R-:W-:Y:S01]  /*0620*/  FSETP.LT.OR P5, PT, R3, -R8, P5 ;  /* 0x800000080300720b */ /* 0x000fe20002fa1400 */
[----:B------:R-:W-:Y:S01]  /*0630*/  IMAD.MOV.U32 R3, RZ, RZ, RZ ;  /* 0x000000ffff037224 */ /* 0x000fe200078e00ff */
[----:B------:R-:W-:-:S02]  /*0640*/  PLOP3.LUT P1, PT, P1, P3, PT, 0xf8, 0x8f ;  /* 0x00000000008f781c */ /* 0x000fc40000f27f70 */
[----:B------:R-:W-:Y:S02]  /*0650*/  PLOP3.LUT P0, PT, P0, P3, PT, 0xf8, 0x8f ;  /* 0x00000000008f781c */ /* 0x000fe40000707f70 */
[----:B------:R-:W-:-:S03]  /*0660*/  PLOP3.LUT P3, PT, P5, P3, PT, 0xf8, 0x8f ;  /* 0x00000000008f781c */ /* 0x000fc60002f67f70 */
[----:B-1----:R-:W-:Y:S10]  /*0670*/  @P4 BRA `(.L_x_622) ;  /* 0x0000000400844947 */ /* 0x002ff40003800000 */
[----:B------:R-:W-:Y:S01]  /*0680*/  FFMA R7, R23, R10, -0.5 ;  /* 0xbf00000017077423 */ /* 0x000fe2000000000a */
[----:B------:R-:W-:Y:S01]  /*0690*/  FFMA R4, R13, R12, -0.5 ;  /* 0xbf0000000d047423 */ /* 0x000fe2000000000c */
[----:B------:R-:W0:Y:S01]  /*06a0*/  LDCU.64 UR6, c[0x0][0x3a8] ;  /* 0x00007500ff0677ac */ /* 0x000e220008000a00 */
[----:B------:R-:W-:Y:S01]  /*06b0*/  MOV R21, RZ ;  /* 0x000000ff00157202 */ /* 0x000fe20000000f00 */
[----:B------:R-:W1:Y:S01]  /*06c0*/  F2I.FLOOR.NTZ R3, R7 ;  /* 0x0000000700037305 */ /* 0x000e620000207100 */
[----:B------:R-:W-:-:S07]  /*06d0*/  MOV R19, RZ ;  /* 0x000000ff00137202 */ /* 0x000fce0000000f00 */
        /* <DEDUP_REMOVED lines=11> */
[----:B------:R-:W-:-:S04]  /*0790*/  IMAD.MOV.U32 R0, RZ, RZ, RZ ;  /* 0x000000ffff007224 */ /* 0x000fc800078e00ff */
[----:B-1----:R-:W-:Y:S01]  /*07a0*/  @P4 IMAD.WIDE R10, R9, 0x4, R10 ;  /* 0x00000004090a4825 */ /* 0x002fe200078e020a */
[----:B------:R-:W-:-:S04]  /*07b0*/  MOV R9, RZ ;  /* 0x000000ff00097202 */ /* 0x000fc80000000f00 */
[----:B------:R-:W2:Y:S04]  /*07c0*/  @P4 LDG.E.CONSTANT R0, desc[UR4][R10.64] ;  /* 0x000000040a004981 */ /* 0x000ea8000c1e9900 */
[----:B------:R-:W3:Y:S04]  /*07d0*/  @P4 LDG.E.CONSTANT R21, desc[UR4][R10.64+0x4] ;  /* 0x000004040a154981 */ /* 0x000ee8000c1e9900 */
[----:B------:R-:W4:Y:S04]  /*07e0*/  @P4 LDG.E.CONSTANT R9, desc[UR4][R10.64+0x8] ;  /* 0x000008040a094981 */ /* 0x000f28000c1e9900 */
[----:B------:R0:W5:Y:S01]  /*07f0*/  @P4 LDG.E.CONSTANT R19, desc[UR4][R10.64+0xc] ;  /* 0x00000c040a134981 */ /* 0x000162000c1e9900 */
[----:B------:R-:W-:-:S02]  /*0800*/  ISETP.GE.AND P4, PT, R29, UR6, PT ;  /* 0x000000061d007c0c */ /* 0x000fc4000bf86270 */
[C---:B------:R-:W-:Y:S02]  /*0810*/  IADD3 R26, PT, PT, R20.reuse, 0x1, RZ ;  /* 0x00000001141a7810 */ /* 0x040fe40007ffe0ff */
[----:B------:R-:W-:Y:S02]  /*0820*/  ISETP.LT.OR P6, PT, R20, -0x1, !P6 ;  /* 0xffffffff1400780c */ /* 0x000fe400077c1670 */
[----:B------:R-:W-:Y:S02]  /*0830*/  ISETP.GT.AND P4, PT, R3, -0x2, !P4 ;  /* 0xfffffffe0300780c */ /* 0x000fe40006784270 */
[----:B------:R-:W-:Y:S02]  /*0840*/  ISETP.GE.OR P6, PT, R26, UR7, P6 ;  /* 0x000000071a007c0c */ /* 0x000fe4000b7c6670 */
[----:B------:R-:W-:Y:S02]  /*0850*/  PLOP3.LUT P5, PT, P4, P5, PT, 0x80, 0x8 ;  /* 0x000000000008781c */ /* 0x000fe400027ab070 */
[----:B------:R-:W-:-:S04]  /*0860*/  ISETP.LT.OR P4, PT, R20, -0x1, !P4 ;  /* 0xffffffff1400780c */ /* 0x000fc80006781670 */
[----:B------:R-:W-:-:S05]  /*0870*/  ISETP.GE.OR P4, PT, R26, UR7, P4 ;  /* 0x000000071a007c0c */ /* 0x000fca000a786670 */
[----:B------:R-:W1:Y:S08]  /*0880*/  @!P6 LDC R24, c[0x0][0x398] ;  /* 0x0000e600ff18eb82 */ /* 0x000e700000000800 */
[----:B------:R-:W1:Y:S08]  /*0890*/  @P5 LDC R22, c[0x0][0x398] ;  /* 0x0000e600ff165b82 */ /* 0x000e700000000800 */
[----:B0-----:R-:W0:Y:S08]  /*08a0*/  @!P6 LDC.64 R10, c[0x0][0x380] ;  /* 0x0000e000ff0aeb82 */ /* 0x001e300000000a00 */
[----:B------:R-:W0:Y:S01]  /*08b0*/  @P5 LDC.64 R16, c[0x0][0x380] ;  /* 0x0000e000ff105b82 */ /* 0x000e220000000a00 */
[----:B-1----:R-:W-:-:S05]  /*08c0*/  @!P6 IMAD R24, R26, R24, R3 ;  /* 0x000000181a18e224 */ /* 0x002fca00078e0203 */
[----:B------:R-:W-:Y:S02]  /*08d0*/  @!P6 SHF.L.U32 R27, R24, 0x2, RZ ;  /* 0x00000002181be819 */ /* 0x000fe400000006ff */
[----:B------:R-:W1:Y:S01]  /*08e0*/  @!P4 LDC R30, c[0x0][0x398] ;  /* 0x0000e600ff1ecb82 */ /* 0x000e620000000800 */
[----:B------:R-:W-:-:S05]  /*08f0*/  @P5 IMAD R22, R20, R22, R29 ;  /* 0x0000001614165224 */ /* 0x000fca00078e021d */
[----:B------:R-:W-:Y:S02]  /*0900*/  @P5 SHF.L.U32 R25, R22, 0x2, RZ ;  /* 0x0000000216195819 */ /* 0x000fe400000006ff */
[----:B------:R-:W1:Y:S01]  /*0910*/  @!P4 LDC.64 R14, c[0x0][0x380] ;  /* 0x0000e000ff0ecb82 */ /* 0x000e620000000a00 */
[----:B0-----:R-:W-:Y:S01]  /*0920*/  @!P6 IMAD.WIDE R10, R27, 0x4, R10 ;  /* 0x000000041b0ae825 */ /* 0x001fe200078e020a */
[----:B------:R-:W-:-:S03]  /*0930*/  MOV R22, RZ ;  /* 0x000000ff00167202 */ /* 0x000fc60000000f00 */
[----:B------:R-:W-:Y:S01]  /*0940*/  @P5 IMAD.WIDE R16, R25, 0x4, R16 ;  /* 0x0000000419105825 */ /* 0x000fe200078e0210 */
[----:B------:R-:W-:Y:S02]  /*0950*/  CS2R R24, SRZ ;  /* 0x0000000000187805 */ /* 0x000fe4000001ff00 */
[----:B------:R-:W-:Y:S02]  /*0960*/  CS2R R32, SRZ ;  /* 0x0000000000207805 */ /* 0x000fe4000001ff00 */
[----:B------:R-:W-:Y:S01]  /*0970*/  CS2R R34, SRZ ;  /* 0x0000000000227805 */ /* 0x000fe2000001ff00 */
[----:B------:R-:W2:Y:S01]  /*0980*/  @P5 LDG.E.CONSTANT R22, desc[UR4][R16.64+0x4] ;  /* 0x0000040410165981 */ /* 0x000ea2000c1e9900 */
[----:B-1----:R-:W-:-:S03]  /*0990*/  @!P4 IMAD R27, R26, R30, R29 ;  /* 0x0000001e1a1bc224 */ /* 0x002fc600078e021d */
[----:B------:R-:W3:Y:S01]  /*09a0*/  @P5 LDG.E.CONSTANT R25, desc[UR4][R16.64+0x8] ;  /* 0x0000080410195981 */ /* 0x000ee2000c1e9900 */
[----:B------:R-:W-:Y:S01]  /*09b0*/  IMAD.MOV.U32 R26, RZ, RZ, RZ ;  /* 0x000000ffff1a7224 */ /* 0x000fe200078e00ff */
[----:B------:R-:W-:Y:S02]  /*09c0*/  @!P4 SHF.L.U32 R27, R27, 0x2, RZ ;  /* 0x000000021b1bc819 */ /* 0x000fe400000006ff */
[----:B------:R-:W4:Y:S04]  /*09d0*/  @P5 LDG.E.CONSTANT R24, desc[UR4][R16.64+0xc] ;  /* 0x00000c0410185981 */ /* 0x000f28000c1e9900 */
[----:B------:R0:W5:Y:S01]  /*09e0*/  @P5 LDG.E.CONSTANT R26, desc[UR4][R16.64] ;  /* 0x00000004101a5981 */ /* 0x000162000c1e9900 */
[----:B------:R-:W-:Y:S01]  /*09f0*/  @!P4 IMAD.WIDE R14, R27, 0x4, R14 ;  /* 0x000000041b0ec825 */ /* 0x000fe200078e020e */
[----:B------:R-:W-:-:S02]  /*0a00*/  MOV R29, RZ ;  /* 0x000000ff001d7202 */ /* 0x000fc40000000f00 */
[----:B------:R-:W-:Y:S01]  /*0a10*/  CS2R R30, SRZ ;  /* 0x00000000001e7805 */ /* 0x000fe2000001ff00 */
[----:B------:R-:W5:Y:S01]  /*0a20*/  @!P6 LDG.E.CONSTANT R33, desc[UR4][R10.64+0x8] ;  /* 0x000008040a21e981 */ /* 0x000f62000c1e9900 */
[----:B------:R-:W-:-:S03]  /*0a30*/  IMAD.MOV.U32 R27, RZ, RZ, RZ ;  /* 0x000000ffff1b7224 */ /* 0x000fc600078e00ff */
        /* <DEDUP_REMOVED lines=13> */
[-C--:B------:R-:W-:Y:S02]  /*0b10*/  FMUL R7, R16, R3.reuse ;  /* 0x0000000310077220 */ /* 0x080fe40000400000 */
[----:B-1----:R-:W-:Y:S01]  /*0b20*/  FMUL R10, R20, R3 ;  /* 0x00000003140a7220 */ /* 0x002fe20000400000 */
        /* <DEDUP_REMOVED lines=10> */
[----:B------:R-:W-:-:S03]  /*0bd0*/  FFMA R14, R17, R33, R14 ;  /* 0x00000021110e7223 */ /* 0x000fc6000000000e */
        /* <DEDUP_REMOVED lines=11> */
.L_x_622:
[----:B------:R-:W-:Y:S05]  /*0c90*/  BSYNC.RECONVERGENT B0 ;  /* 0x0000000000007941 */ /* 0x000fea0003800200 */
.L_x_621:
        /* <DEDUP_REMOVED lines=21> */
[----:B------:R-:W-:Y:S02]  /*0df0*/  ISETP.LT.OR P5, PT, R22, -0x1, !P5 ;  /* 0xffffffff1600780c */ /* 0x000fe40006fa1670 */
[----:B------:R-:W-:Y:S02]  /*0e00*/  PLOP3.LUT P4, PT, P1, P4, PT, 0x80, 0x8 ;  /* 0x000000000008781c */ /* 0x000fe40000f89070 */
[----:B------:R-:W-:Y:S02]  /*0e10*/  ISETP.GE.OR P5, PT, R30, UR7, P5 ;  /* 0x000000071e007c0c */ /* 0x000fe4000afa6670 */
[----:B------:R-:W-:-:S04]  /*0e20*/  ISETP.LT.OR P1, PT, R22, -0x1, !P1 ;  /* 0xffffffff1600780c */ /* 0x000fc80004f21670 */
[----:B------:R-:W-:Y:S01]  /*0e30*/  ISETP.GE.OR P1, PT, R30, UR7, P1 ;  /* 0x000000071e007c0c */ /* 0x000fe20008f26670 */
[----:B------:R-:W0:Y:S08]  /*0e40*/  @P6 LDC R10, c[0x0][0x398] ;  /* 0x0000e600ff0a6b82 */ /* 0x000e300000000800 */
[----:B------:R-:W1:Y:S08]  /*0e50*/  @P6 LDC.64 R20, c[0x0][0x380] ;  /* 0x0000e000ff146b82 */ /* 0x000e700000000a00 */
[----:B------:R-:W2:Y:S08]  /*0e60*/  @!P5 LDC R32, c[0x0][0x398] ;  /* 0x0000e600ff20db82 */ /* 0x000eb00000000800 */
[----:B------:R-:W3:Y:S01]  /*0e70*/  @P4 LDC R31, c[0x0][0x398] ;  /* 0x0000e600ff1f4b82 */ /* 0x000ee20000000800 */
[----:B0-----:R-:W-:-:S05]  /*0e80*/  @P6 IMAD R10, R22, R10, R7 ;  /* 0x0000000a160a6224 */ /* 0x001fca00078e0207 */
[----:B------:R-:W-:Y:S02]  /*0e90*/  @P6 SHF.L.U32 R11, R10, 0x2, RZ ;  /* 0x000000020a0b6819 */ /* 0x000fe400000006ff */
[----:B------:R-:W0:Y:S03]  /*0ea0*/  @!P5 LDC.64 R18, c[0x0][0x380] ;  /* 0x0000e000ff12db82 */ /* 0x000e260000000a00 */
[----:B-1----:R-:W-:-:S05]  /*0eb0*/  @P6 IMAD.WIDE R20, R11, 0x4, R20 ;  /* 0x000000040b146825 */ /* 0x002fca00078e0214 */
[----:B------:R-:W1:Y:S01]  /*0ec0*/  @P4 LDC.64 R16, c[0x0][0x380] ;  /* 0x0000e000ff104b82 */ /* 0x000e620000000a00 */
[----:B--2---:R-:W-:Y:S01]  /*0ed0*/  @!P5 IMAD R32, R30, R32, R7 ;  /* 0x000000201e20d224 */ /* 0x004fe200078e0207 */
[----:B------:R-:W-:Y:S02]  /*0ee0*/  MOV R38, RZ ;  /* 0x000000ff00267202 */ /* 0x000fe40000000f00 */
[----:B------:R-:W-:Y:S01]  /*0ef0*/  CS2R R36, SRZ ;  /* 0x0000000000247805 */ /* 0x000fe2000001ff00 */
[----:B------:R-:W2:Y:S01]  /*0f00*/  @P6 LDG.E.CONSTANT R24, desc[UR4][R20.64] ;  /* 0x0000000414186981 */ /* 0x000ea2000c1e9900 */
[----:B------:R-:W-:Y:S02]  /*0f10*/  @!P5 SHF.L.U32 R33, R32, 0x2, RZ ;  /* 0x000000022021d819 */ /* 0x000fe400000006ff */
[----:B------:R-:W4:Y:S01]  /*0f20*/  @!P1 LDC R34, c[0x0][0x398] ;  /* 0x0000e600ff229b82 */ /* 0x000f220000000800 */
[----:B---3--:R-:W-:Y:S01]  /*0f30*/  @P4 IMAD R31, R22, R31, R29 ;  /* 0x0000001f161f4224 */ /* 0x008fe200078e021d */
[----:B------:R-:W3:Y:S04]  /*0f40*/  @P6 LDG.E.CONSTANT R27, desc[UR4][R20.64+0x4] ;  /* 0x00000404141b6981 */ /* 0x000ee8000c1e9900 */
[----:B------:R-:W-:Y:S01]  /*0f50*/  @P4 SHF.L.U32 R31, R31, 0x2, RZ ;  /* 0x000000021f1f4819 */ /* 0x000fe200000006ff */
[----:B------:R-:W5:Y:S01]  /*0f60*/  @P6 LDG.E.CONSTANT R26, desc[UR4][R20.64+0x8] ;  /* 0x00000804141a6981 */ /* 0x000f62000c1e9900 */
[----:B------:R-:W4:Y:S01]  /*0f70*/  @!P1 LDC.64 R10, c[0x0][0x380] ;  /* 0x0000e000ff0a9b82 */ /* 0x000f220000000a00 */
[----:B0-----:R-:W-:-:S02]  /*0f80*/  @!P5 IMAD.WIDE R18, R33, 0x4, R18 ;  /* 0x000000042112d825 */ /* 0x001fc400078e0212 */
[----:B------:R0:W5:Y:S02]  /*0f90*/  @P6 LDG.E.CONSTANT R25, desc[UR4][R20.64+0xc] ;  /* 0x00000c0414196981 */ /* 0x000164000c1e9900 */
[----:B------:R-:W-:Y:S02]  /*0fa0*/  IMAD.MOV.U32 R32, RZ, RZ, RZ ;  /* 0x000000ffff207224 */ /* 0x000fe400078e00ff */
[----:B------:R-:W5:Y:S01]  /*0fb0*/  @!P5 LDG.E.CONSTANT R38, desc[UR4][R18.64] ;  /* 0x000000041226d981 */ /* 0x000f62000c1e9900 */
[----:B-1----:R-:W-:-:S03]  /*0fc0*/  @P4 IMAD.WIDE R16, R31, 0x4, R16 ;  /* 0x000000041f104825 */ /* 0x002fc600078e0210 */
[----:B------:R-:W5:Y:S04]  /*0fd0*/  @!P5 LDG.E.CONSTANT R37, desc[UR4][R18.64+0x4] ;  /* 0x000004041225d981 */ /* 0x000f68000c1e9900 */
[----:B------:R-:W2:Y:S01]  /*0fe0*/  @P4 LDG.E.CONSTANT R32, desc[UR4][R16.64] ;  /* 0x0000000410204981 */ /* 0x000ea2000c1e9900 */
[----:B----4-:R-:W-:Y:S01]  /*0ff0*/  @!P1 IMAD R33, R30, R34, R29 ;  /* 0x000000221e219224 */ /* 0x010fe200078e021d */
[----:B------:R-:W-:Y:S02]  /*1000*/  CS2R R30, SRZ ;  /* 0x00000000001e7805 */ /* 0x000fe4000001ff00 */
[----:B------:R-:W-:Y:S02]  /*1010*/  MOV R29, RZ ;  /* 0x000000ff001d7202 */ /* 0x000fe40000000f00 */
[----:B------:R-:W-:Y:S01]  /*1020*/  CS2R R34, SRZ ;  /* 0x0000000000227805 */ /* 0x000fe2000001ff00 */
[----:B------:R-:W4:Y:S01]  /*1030*/  @!P5 LDG.E.CONSTANT R36, desc[UR4][R18.64+0x8] ;  /* 0x000008041224d981 */ /* 0x000f22000c1e9900 */
[----:B------:R-:W-:-:S03]  /*1040*/  @!P1 SHF.L.U32 R33, R33, 0x2, RZ ;  /* 0x0000000221219819 */ /* 0x000fc600000006ff */
[----:B------:R-:W3:Y:S04]  /*1050*/  @P4 LDG.E.CONSTANT R30, desc[UR4][R16.64+0x4] ;  /* 0x00000404101e4981 */ /* 0x000ee8000c1e9900 */
[----:B------:R-:W5:Y:S04]  /*1060*/  @P4 LDG.E.CONSTANT R31, desc[UR4][R16.64+0x8] ;  /* 0x00000804101f4981 */ /* 0x000f68000c1e9900 */
[----:B------:R1:W4:Y:S01]  /*1070*/  @P4 LDG.E.CONSTANT R29, desc[UR4][R16.64+0xc] ;  /* 0x00000c04101d4981 */ /* 0x000322000c1e9900 */
[----:B------:R-:W-:Y:S01]  /*1080*/  @!P1 IMAD.WIDE R10, R33, 0x4, R10 ;  /* 0x00000004210a9825 */ /* 0x000fe200078e020a */
[----:B0-----:R-:W-:-:S02]  /*1090*/  CS2R R20, SRZ ;  /* 0x0000000000147805 */ /* 0x001fc4000001ff00 */
[----:B------:R-:W4:Y:S01]  /*10a0*/  @!P5 LDG.E.CONSTANT R35, desc[UR4][R18.64+0xc] ;  /* 0x00000c041223d981 */ /* 0x000f22000c1e9900 */
[----:B------:R-:W-:-:S03]  /*10b0*/  IMAD.MOV.U32 R33, RZ, RZ, RZ ;  /* 0x000000ffff217224 */ /* 0x000fc600078e00ff */
[----:B------:R-:W4:Y:S04]  /*10c0*/  @!P1 LDG.E.CONSTANT R34, desc[UR4][R10.64] ;  /* 0x000000040a229981 */ /* 0x000f28000c1e9900 */
[----:B------:R-:W4:Y:S04]  /*10d0*/  @!P1 LDG.E.CONSTANT R33, desc[UR4][R10.64+0x4] ;  /* 0x000004040a219981 */ /* 0x000f28000c1e9900 */
[----:B------:R-:W4:Y:S04]  /*10e0*/  @!P1 LDG.E.CONSTANT R21, desc[UR4][R10.64+0x8] ;  /* 0x000008040a159981 */ /* 0x000f28000c1e9900 */
[----:B------:R4:W4:Y:S01]  /*10f0*/  @!P1 LDG.E.CONSTANT R20, desc[UR4][R10.64+0xc] ;  /* 0x00000c040a149981 */ /* 0x000922000c1e9900 */
[----:B------:R-:W-:-:S02]  /*1100*/  I2FP.F32.S32 R22, R22 ;  /* 0x0000001600167245 */ /* 0x000fc40000201400 */
[----:B-1----:R-:W-:-:S03]  /*1110*/  I2FP.F32.S32 R16, R7 ;  /* 0x0000000700107245 */ /* 0x002fc60000201400 */
        /* <DEDUP_REMOVED lines=8> */
[----:B--2---:R-:W-:-:S04]  /*11a0*/  FMUL R32, R17, R32 ;  /* 0x0000002011207220 */ /* 0x004fc80000400000 */
[----:B------:R-:W-:Y:S01]  /*11b0*/  FFMA R24, R9, R24, R32 ;  /* 0x0000001809187223 */ /* 0x000fe20000000020 */
[C---:B---3--:R-:W-:Y:S01]  /*11c0*/  FMUL R30, R17.reuse, R30 ;  /* 0x0000001e111e7220 */ /* 0x048fe20000400000 */
[C---:B-----5:R-:W-:Y:S01]  /*11d0*/  FMUL R31, R17.reuse, R31 ;  /* 0x0000001f111f7220 */ /* 0x060fe20000400000 */
[----:B----4-:R-:W-:Y:S02]  /*11e0*/  FMUL R10, R17, R29 ;  /* 0x0000001d110a7220 */ /* 0x010fe40000400000 */
        /* <DEDUP_REMOVED lines=11> */
[----:B------:R-:W-:Y:S01]  /*12a0*/  FMUL R17, R24, 0.25 ;  /* 0x3e80000018117820 */ /* 0x000fe20000400000 */
[----:B------:R-:W-:Y:S01]  /*12b0*/  FMUL R16, R30, 0.25 ;  /* 0x3e8000001e107820 */ /* 0x000fe20000400000 */
[----:B------:R-:W-:Y:S01]  /*12c0*/  FMUL R15, R21, 0.25 ;  /* 0x3e800000150f7820 */ /* 0x000fe20000400000 */
[----:B------:R-:W-:-:S07]  /*12d0*/  FMUL R19, R20, 0.25 ;  /* 0x3e80000014137820 */ /* 0x000fce0000400000 */
.L_x_624:
[----:B------:R-:W-:Y:S05]  /*12e0*/  BSYNC.RECONVERGENT B0 ;  /* 0x0000000000007941 */ /* 0x000fea0003800200 */
.L_x_623:
        /* <DEDUP_REMOVED lines=16> */
[C---:B--2---:R-:W-:Y:S01]  /*13f0*/  ISETP.GE.AND P4, PT, R18.reuse, UR7, PT ;  /* 0x0000000712007c0c */ /* 0x044fe2000bf86270 */
[C---:B------:R-:W-:Y:S01]  /*1400*/  VIADD R32, R18.reuse, 0x1 ;  /* 0x0000000112207836 */ /* 0x040fe20000000000 */
[----:B------:R-:W-:Y:S02]  /*1410*/  ISETP.GE.AND P1, PT, R33, UR6, PT ;  /* 0x0000000621007c0c */ /* 0x000fe4000bf26270 */
[----:B------:R-:W-:Y:S02]  /*1420*/  ISETP.GT.AND P4, PT, R18, -0x1, !P4 ;  /* 0xffffffff1200780c */ /* 0x000fe40006784270 */
[----:B------:R-:W-:Y:S02]  /*1430*/  ISETP.GT.AND P1, PT, R7, -0x2, !P1 ;  /* 0xfffffffe0700780c */ /* 0x000fe40004f24270 */
[----:B------:R-:W-:-:S02]  /*1440*/  PLOP3.LUT P5, PT, P2, P4, PT, 0x80, 0x8 ;  /* 0x000000000008781c */ /* 0x000fc400017a9070 */
        /* <DEDUP_REMOVED lines=15> */
[----:B------:R-:W-:Y:S02]  /*1540*/  CS2R R40, SRZ ;  /* 0x0000000000287805 */ /* 0x000fe4000001ff00 */
[----:B------:R-:W-:Y:S01]  /*1550*/  CS2R R38, SRZ ;  /* 0x0000000000267805 */ /* 0x000fe2000001ff00 */
[----:B------:R-:W2:Y:S01]  /*1560*/  @P5 LDG.E.CONSTANT R27, desc[UR4][R24.64] ;  /* 0x00000004181b5981 */ /* 0x000ea2000c1e9900 */
[----:B------:R-:W-:Y:S02]  /*1570*/  @P4 SHF.L.U32 R35, R35, 0x2, RZ ;  /* 0x0000000223234819 */ /* 0x000fe400000006ff */
[----:B------:R-:W4:Y:S01]  /*1580*/  @!P2 LDC.64 R20, c[0x0][0x380] ;  /* 0x0000e000ff14ab82 */ /* 0x000f220000000a00 */
[----:B---3--:R-:W-:Y:S01]  /*1590*/  @!P2 IMAD R36, R32, R36, R7 ;  /* 0x000000242024a224 */ /* 0x008fe200078e0207 */
[----:B------:R-:W3:Y:S03]  /*15a0*/  @P5 LDG.E.CONSTANT R31, desc[UR4][R24.64+0x4] ;  /* 0x00000404181f5981 */ /* 0x000ee6000c1e9900 */
[----:B------:R-:W-:Y:S01]  /*15b0*/  @!P2 IMAD.SHL.U32 R37, R36, 0x4, RZ ;  /* 0x000000042425a824 */ /* 0x000fe200078e00ff */
[----:B------:R-:W5:Y:S02]  /*15c0*/  @P5 LDG.E.CONSTANT R30, desc[UR4][R24.64+0x8] ;  /* 0x00000804181e5981 */ /* 0x000f64000c1e9900 */
[----:B------:R-:W4:Y:S01]  /*15d0*/  @!P1 LDC.64 R10, c[0x0][0x380] ;  /* 0x0000e000ff0a9b82 */ /* 0x000f220000000a00 */
[----:B0-----:R-:W-:Y:S01]  /*15e0*/  @P4 IMAD.WIDE R8, R35, 0x4, R8 ;  /* 0x0000000423084825 */ /* 0x001fe200078e0208 */
[----:B------:R0:W5:Y:S03]  /*15f0*/  @P5 LDG.E.CONSTANT R29, desc[UR4][R24.64+0xc] ;  /* 0x00000c04181d5981 */ /* 0x000166000c1e9900 */
[----:B-1----:R-:W-:Y:S01]  /*1600*/  @!P1 IMAD R36, R32, R34, R33 ;  /* 0x0000002220249224 */ /* 0x002fe200078e0221 */
[----:B------:R-:W-:-:S02]  /*1610*/  CS2R R32, SRZ ;  /* 0x0000000000207805 */ /* 0x000fc4000001ff00 */
[----:B------:R-:W-:-:S04]  /*1620*/  CS2R R34, SRZ ;  /* 0x0000000000227805 */ /* 0x000fc8000001ff00 */
[----:B------:R-:W2:Y:S01]  /*1630*/  @P4 LDG.E.CONSTANT R32, desc[UR4][R8.64] ;  /* 0x0000000408204981 */ /* 0x000ea2000c1e9900 */
[----:B----4-:R-:W-:Y:S01]  /*1640*/  @!P2 IMAD.WIDE R20, R37, 0x4, R20 ;  /* 0x000000042514a825 */ /* 0x010fe200078e0214 */
[----:B------:R-:W-:Y:S02]  /*1650*/  @!P1 SHF.L.U32 R37, R36, 0x2, RZ ;  /* 0x0000000224259819 */ /* 0x000fe400000006ff */
[----:B------:R-:W4:Y:S04]  /*1660*/  @P4 LDG.E.CONSTANT R33, desc[UR4][R8.64+0x4] ;  /* 0x0000040408214981 */ /* 0x000f28000c1e9900 */
[----:B------:R-:W3:Y:S04]  /*1670*/  @P4 LDG.E.CONSTANT R34, desc[UR4][R8.64+0x8] ;  /* 0x0000080408224981 */ /* 0x000ee8000c1e9900 */
[----:B------:R1:W5:Y:S01]  /*1680*/  @P4 LDG.E.CONSTANT R35, desc[UR4][R8.64+0xc] ;  /* 0x00000c0408234981 */ /* 0x000362000c1e9900 */
[----:B------:R-:W-:Y:S01]  /*1690*/  @!P1 IMAD.WIDE R10, R37, 0x4, R10 ;  /* 0x00000004250a9825 */ /* 0x000fe200078e020a */
[----:B------:R-:W-:-:S02]  /*16a0*/  CS2R R36, SRZ ;  /* 0x0000000000247805 */ /* 0x000fc4000001ff00 */
        /* <DEDUP_REMOVED lines=35> */
[----:B------:R-:W-:Y:S01]  /*18e0*/  FMUL R18, R10, 0.375 ;  /* 0x3ec000000a127820 */ /* 0x000fe20000400000 */
[----:B------:R-:W-:Y:S01]  /*18f0*/  FMUL R20, R31, 0.375 ;  /* 0x3ec000001f147820 */ /* 0x000fe20000400000 */
[----:B------:R-:W-:Y:S01]  /*1900*/  FMUL R21, R25, 0.375 ;  /* 0x3ec0000019157820 */ /* 0x000fe20000400000 */
[----:B------:R-:W-:-:S07]  /*1910*/  FMUL R22, R24, 0.375 ;  /* 0x3ec0000018167820 */ /* 0x000fce0000400000 */
.L_x_626:
[----:B------:R-:W-:Y:S05]  /*1920*/  BSYNC.RECONVERGENT B0 ;  /* 0x0000000000007941 */ /* 0x000fea0003800200 */
.L_x_625:
[----:B------:R-:W-:Y:S01]  /*1930*/  BSSY.RECONVERGENT B0, `(.L_x_627) ;  /* 0x0000069000007945 */ /* 0x000fe20003800200 */
[----:B------:R-:W-:Y:S02]  /*1940*/  CS2R R24, SRZ ;  /* 0x0000000000187805 */ /* 0x000fe4000001ff00 */
[----:B------:R-:W-:Y:S02]  /*1950*/  CS2R R26, SRZ ;  /* 0x00000000001a7805 */ /* 0x000fe4000001ff00 */
[----:B------:R-:W-:Y:S01]  /*1960*/  MOV R29, RZ ;  /* 0x000000ff001d7202 */ /* 0x000fe20000000f00 */
[----:B------:R-:W-:Y:S06]  /*1970*/  @P0 BRA `(.L_x_628) ;  /* 0x0000000400900947 */ /* 0x000fec0003800000 */
[----:B------:R-:W-:Y:S01]  /*1980*/  FFMA R27, R23, R6, -0.5 ;  /* 0xbf000000171b7423 */ /* 0x000fe20000000006 */
[----:B------:R-:W-:Y:S01]  /*1990*/  FFMA R9, R13, R12, -0.5 ;  /* 0xbf0000000d097423 */ /* 0x000fe2000000000c */
[----:B------:R-:W0:Y:S01]  /*19a0*/  LDCU.64 UR6, c[0x0][0x3a8] ;  /* 0x00007500ff0677ac */ /* 0x000e220008000a00 */
[----:B------:R-:W-:Y:S01]  /*19b0*/  HFMA2 R30, -RZ, RZ, 0, 0 ;  /* 0x00000000ff1e7431 */ /* 0x000fe200000001ff */
[----:B------:R-:W1:Y:S01]  /*19c0*/  F2I.FLOOR.NTZ R6, R27 ;  /* 0x0000001b00067305 */ /* 0x000e620000207100 */
[----:B------:R-:W-:-:S07]  /*19d0*/  IMAD.MOV.U32 R34, RZ, RZ, RZ ;  /* 0x000000ffff227224 */ /* 0x000fce00078e00ff */
[----:B------:R-:W2:Y:S01]  /*19e0*/  F2I.FLOOR.NTZ R7, R9 ;  /* 0x0000000900077305 */ /* 0x000ea20000207100 */
[C---:B-1----:R-:W-:Y:S01]  /*19f0*/  VIADD R8, R6.reuse, 0x1 ;  /* 0x0000000106087836 */ /* 0x042fe20000000000 */
[----:B0-----:R-:W-:-:S06]  /*1a00*/  ISETP.GE.AND P1, PT, R6, UR6, PT ;  /* 0x0000000606007c0c */ /* 0x001fcc000bf26270 */
[----:B------:R-:W0:Y:S01]  /*1a10*/  F2I.FLOOR.NTZ R31, R27 ;  /* 0x0000001b001f7305 */ /* 0x000e220000207100 */
[----:B------:R-:W-:Y:S02]  /*1a20*/  ISETP.GT.AND P1, PT, R6, -0x1, !P1 ;  /* 0xffffffff0600780c */ /* 0x000fe40004f24270 */
[----:B------:R-:W-:Y:S02]  /*1a30*/  ISETP.GE.AND P2, PT, R8, UR6, PT ;  /* 0x0000000608007c0c */ /* 0x000fe4000bf46270 */
[----:B--2---:R-:W-:-:S03]  /*1a40*/  ISETP.GE.AND P0, PT, R7, UR7, PT ;  /* 0x0000000707007c0c */ /* 0x004fc6000bf06270 */
[----:B------:R-:W1:Y:S01]  /*1a50*/  F2I.FLOOR.NTZ R26, R9 ;  /* 0x00000009001a7305 */ /* 0x000e620000207100 */
[C---:B------:R-:W-:Y:S02]  /*1a60*/  IADD3 R36, PT, PT, R7.reuse, 0x1, RZ ;  /* 0x0000000107247810 */ /* 0x040fe40007ffe0ff */
[----:B------:R-:W-:-:S04]  /*1a70*/  ISETP.GT.AND P0, PT, R7, -0x1, !P0 ;  /* 0xffffffff0700780c */ /* 0x000fc80004704270 */
[----:B------:R-:W-:Y:S02]  /*1a80*/  PLOP3.LUT P4, PT, P1, P0, PT, 0x80, 0x8 ;  /* 0x000000000008781c */ /* 0x000fe40000f81070 */
[----:B0-----:R-:W-:-:S04]  /*1a90*/  ISETP.GT.AND P2, PT, R31, -0x2, !P2 ;  /* 0xfffffffe1f00780c */ /* 0x001fc80005744270 */
[----:B------:R-:W-:Y:S02]  /*1aa0*/  PLOP3.LUT P0, PT, P2, P0, PT, 0x80, 0x8 ;  /* 0x000000000008781c */ /* 0x000fe40001701070 */
[C---:B-1----:R-:W-:Y:S02]  /*1ab0*/  ISETP.LT.OR P1, PT, R26.reuse, -0x1, !P1 ;  /* 0xffffffff1a00780c */ /* 0x042fe40004f21670 */
        /* <DEDUP_REMOVED lines=11> */
[----:B------:R-:W-:-:S03]  /*1b70*/  CS2R R38, SRZ ;  /* 0x0000000000267805 */ /* 0x000fc6000001ff00 */
[----:B------:R-:W-:Y:S01]  /*1b80*/  HFMA2 R42, -RZ, RZ, 0, 0 ;  /* 0x00000000ff2a7431 */ /* 0x000fe200000001ff */
[----:B------:R-:W4:Y:S01]  /*1b90*/  @P4 LDG.E.CONSTANT R30, desc[UR4][R24.64] ;  /* 0x00000004181e4981 */ /* 0x000f22000c1e9900 */
[----:B--2---:R-:W-:Y:S01]  /*1ba0*/  @P0 IMAD R37, R26, R32, R31 ;  /* 0x000000201a250224 */ /* 0x004fe200078e021f */
[----:B------:R-:W1:Y:S01]  /*1bb0*/  @!P1 LDC.64 R6, c[0x0][0x380] ;  /* 0x0000e000ff069b82 */ /* 0x000e620000000a00 */
[----:B------:R-:W-:Y:S01]  /*1bc0*/  CS2R R32, SRZ ;  /* 0x0000000000207805 */ /* 0x000fe2000001ff00 */
[----:B------:R-:W2:Y:S02]  /*1bd0*/  @P4 LDG.E.CONSTANT R34, desc[UR4][R24.64+0xc] ;  /* 0x00000c0418224981 */ /* 0x000ea4000c1e9900 */
[----:B------:R-:W-:-:S03]  /*1be0*/  @P0 LEA R37, R37, 0x4, 0x2 ;  /* 0x0000000425250811 */ /* 0x000fc600078e10ff */
[----:B------:R-:W5:Y:S01]  /*1bf0*/  @P4 LDG.E.CONSTANT R33, desc[UR4][R24.64+0x4] ;  /* 0x0000040418214981 */ /* 0x000f62000c1e9900 */
[----:B------:R-:W1:Y:S01]  /*1c00*/  @!P2 LDC R40, c[0x0][0x398] ;  /* 0x0000e600ff28ab82 */ /* 0x000e620000000800 */
[----:B0-----:R-:W-:Y:S02]  /*1c10*/  @!P1 IMAD R41, R36, R35, R31 ;  /* 0x0000002324299224 */ /* 0x001fe400078e021f */
[----:B------:R0:W2:Y:S05]  /*1c20*/  @P4 LDG.E.CONSTANT R32, desc[UR4][R24.64+0x8] ;  /* 0x0000080418204981 */ /* 0x0000aa000c1e9900 */
[----:B------:R-:W0:Y:S01]  /*1c30*/  @!P2 LDC.64 R8, c[0x0][0x380] ;  /* 0x0000e000ff08ab82 */ /* 0x000e220000000a00 */
[----:B---3--:R-:W-:Y:S01]  /*1c40*/  @P0 IMAD.WIDE R10, R37, 0x4, R10 ;  /* 0x00000004250a0825 */ /* 0x008fe200078e020a */
[----:B------:R-:W-:-:S03]  /*1c50*/  @!P1 SHF.L.U32 R41, R41, 0x2, RZ ;  /* 0x0000000229299819 */ /* 0x000fc600000006ff */
[----:B------:R-:W-:Y:S01]  /*1c60*/  HFMA2 R37, -RZ, RZ, 0, 0 ;  /* 0x00000000ff257431 */ /* 0x000fe200000001ff */
[----:B------:R-:W-:Y:S01]  /*1c70*/  MOV R35, RZ ;  /* 0x000000ff00237202 */ /* 0x000fe20000000f00 */
[----:B------:R-:W3:Y:S01]  /*1c80*/  @P0 LDG.E.CONSTANT R38, desc[UR4][R10.64+0x8] ;  /* 0x000008040a260981 */ /* 0x000ee2000c1e9900 */
[----:B-1----:R-:W-:-:S04]  /*1c90*/  @!P1 IMAD.WIDE R6, R41, 0x4, R6 ;  /* 0x0000000429069825 */ /* 0x002fc800078e0206 */
[----:B------:R-:W4:Y:S01]  /*1ca0*/  @P0 LDG.E.CONSTANT R35, desc[UR4][R10.64] ;  /* 0x000000040a230981 */ /* 0x000f22000c1e9900 */
[----:B0-----:R-:W-:-:S03]  /*1cb0*/  CS2R R24, SRZ ;  /* 0x0000000000187805 */ /* 0x001fc6000001ff00 */
[----:B------:R-:W5:Y:S01]  /*1cc0*/  @P0 LDG.E.CONSTANT R37, desc[UR4][R10.64+0x4] ;  /* 0x000004040a250981 */ /* 0x000f62000c1e9900 */
[----:B------:R-:W-:-:S03]  /*1cd0*/  @!P2 IMAD R41, R36, R40, R31 ;  /* 0x000000282429a224 */ /* 0x000fc600078e021f */
[----:B------:R0:W2:Y:S01]  /*1ce0*/  @P0 LDG.E.CONSTANT R39, desc[UR4][R10.64+0xc] ;  /* 0x00000c040a270981 */ /* 0x0000a2000c1e9900 */
[----:B------:R-:W-:Y:S01]  /*1cf0*/  IMAD.MOV.U32 R40, RZ, RZ, RZ ;  /* 0x000000ffff287224 */ /* 0x000fe200078e00ff */
[----:B------:R-:W-:Y:S02]  /*1d00*/  @!P2 LEA R41, R41, 0x4, 0x2 ;  /* 0x000000042929a811 */ /* 0x000fe400078e10ff */
[----:B------:R-:W2:Y:S01]  /*1d10*/  @!P1 LDG.E.CONSTANT R25, desc[UR4][R6.64+0x8] ;  /* 0x0000080406199981 */ /* 0x000ea2000c1e9900 */
[----:B------:R-:W-:Y:S02]  /*1d20*/  MOV R36, RZ ;  /* 0x000000ff00247202 */ /* 0x000fe40000000f00 */
[----:B------:R-:W-:Y:S01]  /*1d30*/  @!P2 IMAD.WIDE R8, R41, 0x4, R8 ;  /* 0x000000042908a825 */ /* 0x000fe200078e0208 */
[----:B------:R-:W-:Y:S02]  /*1d40*/  MOV R41, RZ ;  /* 0x000000ff00297202 */ /* 0x000fe40000000f00 */
[----:B0-----:R-:W-:Y:S01]  /*1d50*/  CS2R R10, SRZ ;  /* 0x00000000000a7805 */ /* 0x001fe2000001ff00 */
[----:B------:R-:W2:Y:S04]  /*1d60*/  @!P1 LDG.E.CONSTANT R40, desc[UR4][R6.64] ;  /* 0x0000000406289981 */ /* 0x000ea8000c1e9900 */
[----:B------:R-:W2:Y:S04]  /*1d70*/  @!P1 LDG.E.CONSTANT R36, desc[UR4][R6.64+0x4] ;  /* 0x0000040406249981 */ /* 0x000ea8000c1e9900 */
[----:B------:R0:W2:Y:S04]  /*1d80*/  @!P1 LDG.E.CONSTANT R24, desc[UR4][R6.64+0xc] ;  /* 0x00000c0406189981 */ /* 0x0000a8000c1e9900 */
[----:B------:R-:W2:Y:S04]  /*1d90*/  @!P2 LDG.E.CONSTANT R42, desc[UR4][R8.64] ;  /* 0x00000004082aa981 */ /* 0x000ea8000c1e9900 */
[----:B------:R-:W2:Y:S04]  /*1da0*/  @!P2 LDG.E.CONSTANT R41, desc[UR4][R8.64+0x4] ;  /* 0x000004040829a981 */ /* 0x000ea8000c1e9900 */
[----:B------:R-:W2:Y:S04]  /*1db0*/  @!P2 LDG.E.CONSTANT R11, desc[UR4][R8.64+0x8] ;  /* 0x00000804080ba981 */ /* 0x000ea8000c1e9900 */
[----:B------:R3:W2:Y:S01]  /*1dc0*/  @!P2 LDG.E.CONSTANT R10, desc[UR4][R8.64+0xc] ;  /* 0x00000c04080aa981 */ /* 0x0006a2000c1e9900 */
        /* <DEDUP_REMOVED lines=13> */
[C---:B-----5:R-:W-:Y:S01]  /*1ea0*/  FMUL R44, R26.reuse, R37 ;  /* 0x000000251a2c7220 */ /* 0x060fe20000400000 */
[----:B--2---:R-:W-:-:S02]  /*1eb0*/  FMUL R39, R26, R39 ;  /* 0x000000271a277220 */ /* 0x004fc40000400000 */
[C---:B------:R-:W-:Y:S01]  /*1ec0*/  FFMA R8, R27.reuse, R30, R8 ;  /* 0x0000001e1b087223 */ /* 0x040fe20000000008 */
[C---:B------:R-:W-:Y:S01]  /*1ed0*/  FFMA R33, R27.reuse, R33, R44 ;  /* 0x000000211b217223 */ /* 0x040fe2000000002c */
[C---:B------:R-:W-:Y:S01]  /*1ee0*/  FFMA R32, R27.reuse, R32, R9 ;  /* 0x000000201b207223 */ /* 0x040fe20000000009 */
[----:B------:R-:W-:-:S03]  /*1ef0*/  FFMA R39, R27, R34, R39 ;  /* 0x000000221b277223 */ /* 0x000fc60000000027 */
[C---:B------:R-:W-:Y:S01]  /*1f00*/  FFMA R32, R7.reuse, R25, R32 ;  /* 0x0000001907207223 */ /* 0x040fe20000000020 */
[C---:B------:R-:W-:Y:S01]  /*1f10*/  FFMA R9, R7.reuse, R40, R8 ;  /* 0x0000002807097223 */ /* 0x040fe20000000008 */
[C---:B------:R-:W-:Y:S01]  /*1f20*/  FFMA R36, R7.reuse, R36, R33 ;  /* 0x0000002407247223 */ /* 0x040fe20000000021 */
[----:B------:R-:W-:Y:S02]  /*1f30*/  FFMA R39, R7, R24, R39 ;  /* 0x0000001807277223 */ /* 0x000fe40000000027 */
        /* <DEDUP_REMOVED lines=8> */
.L_x_628:
[----:B------:R-:W-:Y:S05]  /*1fc0*/  BSYNC.RECONVERGENT B0 ;  /* 0x0000000000007941 */ /* 0x000fea0003800200 */
.L_x_627:
[----:B------:R-:W-:Y:S01]  /*1fd0*/  BSSY.RECONVERGENT B0, `(.L_x_629) ;  /* 0x0000066000007945 */ /* 0x000fe20003800200 */
[----:B------:R-:W-:Y:S01]  /*1fe0*/  CS2R R8, SRZ ;  /* 0x0000000000087805 */ /* 0x000fe2000001ff00 */
[----:B------:R-:W-:Y:S02]  /*1ff0*/  IMAD.MOV.U32 R10, RZ, RZ, RZ ;  /* 0x000000ffff0a7224 */ /* 0x000fe400078e00ff */
[----:B------:R-:W-:Y:S05]  /*2000*/  @P3 BRA `(.L_x_630) ;  /* 0x0000000400883947 */ /* 0x000fea0003800000 */
[----:B------:R-:W-:Y:S01]  /*2010*/  FFMA R28, R23, R28, -0.5 ;  /* 0xbf000000171c7423 */ /* 0x000fe2000000001c */
[----:B------:R-:W-:Y:S01]  /*2020*/  FFMA R30, R13, R12, -0.5 ;  /* 0xbf0000000d1e7423 */ /* 0x000fe2000000000c */
[----:B------:R-:W0:Y:S01]  /*2030*/  LDCU.64 UR6, c[0x0][0x3a8] ;  /* 0x00007500ff0677ac */ /* 0x000e220008000a00 */
[----:B------:R-:W-:Y:S01]  /*2040*/  HFMA2 R34, -RZ, RZ, 0, 0 ;  /* 0x00000000ff227431 */ /* 0x000fe200000001ff */
[----:B------:R-:W1:Y:S01]  /*2050*/  F2I.FLOOR.NTZ R23, R28 ;  /* 0x0000001c00177305 */ /* 0x000e620000207100 */
[----:B------:R-:W-:Y:S01]  /*2060*/  IMAD.MOV.U32 R31, RZ, RZ, RZ ;  /* 0x000000ffff1f7224 */ /* 0x000fe200078e00ff */
[----:B------:R-:W-:-:S06]  /*2070*/  CS2R R32, SRZ ;  /* 0x0000000000207805 */ /* 0x000fcc000001ff00 */
        /* <DEDUP_REMOVED lines=10> */
[----:B------:R-:W-:Y:S02]  /*2120*/  IADD3 R36, PT, PT, R6, 0x1, RZ ;  /* 0x0000000106247810 */ /* 0x000fe40007ffe0ff */
[C---:B-1----:R-:W-:Y:S02]  /*2130*/  ISETP.LT.OR P1, PT, R29.reuse, -0x1, !P2 ;  /* 0xffffffff1d00780c */ /* 0x042fe40005721670 */
        /* <DEDUP_REMOVED lines=14> */
[----:B------:R-:W-:Y:S01]  /*2220*/  MOV R40, RZ ;  /* 0x000000ff00287202 */ /* 0x000fe20000000f00 */
[----:B------:R-:W2:Y:S01]  /*2230*/  @P3 LDG.E.CONSTANT R31, desc[UR4][R12.64] ;  /* 0x000000040c1f3981 */ /* 0x000ea2000c1e9900 */
[----:B------:R-:W-:-:S03]  /*2240*/  HFMA2 R42, -RZ, RZ, 0, 0 ;  /* 0x00000000ff2a7431 */ /* 0x000fc600000001ff */
[----:B------:R-:W4:Y:S01]  /*2250*/  @P3 LDG.E.CONSTANT R32, desc[UR4][R12.64+0x4] ;  /* 0x000004040c203981 */ /* 0x000f22000c1e9900 */
[----:B------:R-:W5:Y:S01]  /*2260*/  @!P1 LDC.64 R6, c[0x0][0x380] ;  /* 0x0000e000ff069b82 */ /* 0x000f620000000a00 */
[----:B---3--:R-:W-:Y:S01]  /*2270*/  @!P1 IMAD R39, R36, R37, R23 ;  /* 0x0000002524279224 */ /* 0x008fe200078e0217 */
[----:B------:R-:W-:Y:S01]  /*2280*/  @P0 SHF.L.U32 R37, R38, 0x2, RZ ;  /* 0x0000000226250819 */ /* 0x000fe200000006ff */
[----:B------:R-:W3:Y:S05]  /*2290*/  @P3 LDG.E.CONSTANT R34, desc[UR4][R12.64+0x8] ;  /* 0x000008040c223981 */ /* 0x000eea000c1e9900 */
[----:B------:R-:W5:Y:S01]  /*22a0*/  @!P2 LDC.64 R8, c[0x0][0x380] ;  /* 0x0000e000ff08ab82 */ /* 0x000f620000000a00 */
[----:B0-----:R-:W-:Y:S01]  /*22b0*/  @P0 IMAD.WIDE R10, R37, 0x4, R10 ;  /* 0x00000004250a0825 */ /* 0x001fe200078e020a */
[----:B------:R-:W-:-:S02]  /*22c0*/  @!P1 SHF.L.U32 R43, R39, 0x2, RZ ;  /* 0x00000002272b9819 */ /* 0x000fc400000006ff */
[----:B------:R-:W-:Y:S01]  /*22d0*/  CS2R R38, SRZ ;  /* 0x0000000000267805 */ /* 0x000fe2000001ff00 */
[----:B------:R0:W3:Y:S01]  /*22e0*/  @P3 LDG.E.CONSTANT R33, desc[UR4][R12.64+0xc] ;  /* 0x00000c040c213981 */ /* 0x0000e2000c1e9900 */
[----:B------:R-:W-:Y:S02]  /*22f0*/  IMAD.MOV.U32 R37, RZ, RZ, RZ ;  /* 0x000000ffff257224 */ /* 0x000fe400078e00ff */
[----:B-1----:R-:W-:Y:S02]  /*2300*/  @!P2 IMAD R41, R36, R41, R35 ;  /* 0x000000292429a224 */ /* 0x002fe400078e0223 */
[----:B------:R-:W-:Y:S01]  /*2310*/  HFMA2 R36, -RZ, RZ, 0, 0 ;  /* 0x00000000ff247431 */ /* 0x000fe200000001ff */
[----:B------:R-:W2:Y:S01]  /*2320*/  @P0 LDG.E.CONSTANT R40, desc[UR4][R10.64] ;  /* 0x000000040a280981 */ /* 0x000ea2000c1e9900 */
[----:B------:R-:W-:Y:S02]  /*2330*/  MOV R35, RZ ;  /* 0x000000ff00237202 */ /* 0x000fe40000000f00 */
[----:B------:R-:W-:Y:S01]  /*2340*/  @!P2 SHF.L.U32 R41, R41, 0x2, RZ ;  /* 0x000000022929a819 */ /* 0x000fe200000006ff */
[----:B------:R-:W4:Y:S01]  /*2350*/  @P0 LDG.E.CONSTANT R39, desc[UR4][R10.64+0x4] ;  /* 0x000004040a270981 */ /* 0x000f22000c1e9900 */
[----:B0-----:R-:W-:Y:S01]  /*2360*/  CS2R R12, SRZ ;  /* 0x00000000000c7805 */ /* 0x001fe2000001ff00 */
[----:B-----5:R-:W-:-:S02]  /*2370*/  @!P1 IMAD.WIDE R6, R43, 0x4, R6 ;  /* 0x000000042b069825 */ /* 0x020fc400078e0206 */
[----:B------:R-:W5:Y:S04]  /*2380*/  @P0 LDG.E.CONSTANT R37, desc[UR4][R10.64+0x8] ;  /* 0x000008040a250981 */ /* 0x000f68000c1e9900 */
[----:B------:R0:W3:Y:S01]  /*2390*/  @P0 LDG.E.CONSTANT R38, desc[UR4][R10.64+0xc] ;  /* 0x00000c040a260981 */ /* 0x0000e2000c1e9900 */
[----:B------:R-:W-:-:S03]  /*23a0*/  @!P2 IMAD.WIDE R8, R41, 0x4, R8 ;  /* 0x000000042908a825 */ /* 0x000fc600078e0208 */
[----:B------:R-:W3:Y:S01]  /*23b0*/  @!P1 LDG.E.CONSTANT R36, desc[UR4][R6.64] ;  /* 0x0000000406249981 */ /* 0x000ee2000c1e9900 */
[----:B------:R-:W-:-:S03]  /*23c0*/  IMAD.MOV.U32 R41, RZ, RZ, RZ ;  /* 0x000000ffff297224 */ /* 0x000fc600078e00ff */
        /* <DEDUP_REMOVED lines=19> */
[----:B----4-:R-:W-:-:S03]  /*2500*/  FMUL R39, R29, R39 ;  /* 0x000000271d277220 */ /* 0x010fc60000400000 */
[----:B------:R-:W-:Y:S01]  /*2510*/  FFMA R40, R23, R31, R40 ;  /* 0x0000001f17287223 */ /* 0x000fe20000000028 */
[C---:B-----5:R-:W-:Y:S01]  /*2520*/  FMUL R37, R29.reuse, R37 ;  /* 0x000000251d257220 */ /* 0x060fe20000400000 */
[----:B---3--:R-:W-:Y:S01]  /*2530*/  FMUL R38, R29, R38 ;  /* 0x000000261d267220 */ /* 0x008fe20000400000 */
[C---:B------:R-:W-:Y:S02]  /*2540*/  FFMA R32, R23.reuse, R32, R39 ;  /* 0x0000002017207223 */ /* 0x040fe40000000027 */
[C---:B------:R-:W-:Y:S01]  /*2550*/  FFMA R34, R23.reuse, R34, R37 ;  /* 0x0000002217227223 */ /* 0x040fe20000000025 */
[----:B------:R-:W-:Y:S01]  /*2560*/  FFMA R33, R23, R33, R38 ;  /* 0x0000002117217223 */ /* 0x000fe20000000026 */
[C---:B-1----:R-:W-:Y:S01]  /*2570*/  FFMA R9, R7.reuse, R36, R40 ;  /* 0x0000002407097223 */ /* 0x042fe20000000028 */
        /* <DEDUP_REMOVED lines=11> */
.L_x_630:
[----:B------:R-:W-:Y:S05]  /*2630*/  BSYNC.RECONVERGENT B0 ;  /* 0x0000000000007941 */ /* 0x000fea0003800200 */
.L_x_629:
[----:B------:R-:W0:Y:S01]  /*2640*/  LDCU UR6, c[0x0][0x3a4] ;  /* 0x00007480ff0677ac */ /* 0x000e220008000800 */
[----:B------:R-:W1:Y:S01]  /*2650*/  LDC.64 R6, c[0x0][0x388] ;  /* 0x0000e200ff067b82 */ /* 0x000e620000000a00 */
        /* <DEDUP_REMOVED lines=24> */
        .weak           $__internal_21_$__cuda_sm20_rcp_rn_f32_slowpath
        .type           $__internal_21_$__cuda_sm20_rcp_rn_f32_slowpath,@function
        .size           $__internal_21_$__cuda_sm20_rcp_rn_f32_slowpath,($__internal_22_$__cuda_sm3x_div_rn_noftz_f32_slowpath - $__internal_21_$__cuda_sm20_rcp_rn_f32_slowpath)
$__internal_21_$__cuda_sm20_rcp_rn_f32_slowpath:
[----:B------:R-:W-:-:S04]  /*27e0*/  SHF.L.U32 R0, R23, 0x1, RZ ;  /* 0x0000000117007819 */ /* 0x000fc800000006ff */
[----:B------:R-:W-:Y:S02]  /*27f0*/  SHF.R.U32.HI R3, RZ, 0x18, R0 ;  /* 0x00000018ff037819 */ /* 0x000fe40000011600 */
[----:B------:R-:W-:Y:S02]  /*2800*/  MOV R0, R23 ;  /* 0x0000001700007202 */ /* 0x000fe40000000f00 */
        /* <DEDUP_REMOVED lines=13> */
.L_x_631:
[----:B------:R-:W-:-:S05]  /*28e0*/  VIADD R4, R3, 0xffffff03 ;  /* 0xffffff0303047836 */ /* 0x000fca0000000000 */
        /* <DEDUP_REMOVED lines=28> */
[----:B------:R-:W-:-:S05]  /*2ab0*/  @!P0 VIADD R3, R3, 0x1 ;  /* 0x0000000103038836 */ /* 0x000fca0000000000 */
[----:B------:R-:W-:-:S04]  /*2ac0*/  @!P1 SHF.L.U32 R3, R3, 0x1, RZ ;  /* 0x0000000103039819 */ /* 0x000fc800000006ff */
[----:B------:R-:W-:Y:S01]  /*2ad0*/  LOP3.LUT R3, R3, 0x80000000, R0, 0xf8, !PT ;  /* 0x8000000003037812 */ /* 0x000fe200078ef800 */
[----:B------:R-:W-:Y:S06]  /*2ae0*/  BRA `(.L_x_632) ;  /* 0x0000000000047947 */ /* 0x000fec0003800000 */
.L_x_633:
[----:B------:R0:W1:Y:S02]  /*2af0*/  MUFU.RCP R3, R0 ;  /* 0x0000000000037308 */ /* 0x0000640000001000 */
.L_x_632:
[----:B------:R-:W-:Y:S02]  /*2b00*/  MOV R6, R15 ;  /* 0x0000000f00067202 */ /* 0x000fe40000000f00 */
[----:B------:R-:W-:-:S04]  /*2b10*/  MOV R7, 0x0 ;  /* 0x0000000000077802 */ /* 0x000fc80000000f00 */
[----:B0123--:R-:W-:Y:S05]  /*2b20*/  RET.REL.NODEC R6 `(PrefilterSep5HKernel) ;  /* 0xffffffd406347950 */ /* 0x00ffea0003c3ffff */
        .weak           $__internal_22_$__cuda_sm3x_div_rn_noftz_f32_slowpath
        .type           $__internal_22_$__cuda_sm3x_div_rn_noftz_f32_slowpath,@function
        .size           $__internal_22_$__cuda_sm3x_div_rn_noftz_f32_slowpath,(.L_x_922 - $__internal_22_$__cuda_sm3x_div_rn_noftz_f32_slowpath)
$__internal_22_$__cuda_sm3x_div_rn_noftz_f32_slowpath:
        /* <DEDUP_REMOVED lines=34> */
.L_x_635:
[----:B------:R-:W-:Y:S01]  /*2d50*/  LEA R10, R14, 0xc0800000, 0x17 ;  /* 0xc08000000e0a7811 */ /* 0x000fe200078eb8ff */
[----:B------:R-:W-:Y:S04]  /*2d60*/  BSSY.RECONVERGENT B2, `(.L_x_640) ;  /* 0x0000036000027945 */ /* 0x000fe80003800200 */
[----:B------:R-:W-:Y:S01]  /*2d70*/  IMAD.IADD R10, R3, 0x1, -R10 ;  /* 0x00000001030a7824 */ /* 0x000fe200078e0a0a */
[----:B------:R-:W-:-:S03]  /*2d80*/  IADD3 R3, PT, PT, R12, -0x7f, RZ ;  /* 0xffffff810c037810 */ /* 0x000fc60007ffe0ff */
[----:B------:R0:W1:Y:S01]  /*2d90*/  MUFU.RCP R9, R10 ;  /* 0x0000000a00097308 */ /* 0x0000620000001000 */
[----:B------:R-:W-:Y:S01]  /*2da0*/  FADD.FTZ R11, -R10, -RZ ;  /* 0x800000ff0a0b7221 */ /* 0x000fe20000010100 */
        /* <DEDUP_REMOVED lines=24> */
[C---:B------:R-:W-:Y:S02]  /*2f30*/  VIADD R10, R11.reuse, 0x20 ;  /* 0x000000200b0a7836 */ /* 0x040fe40000000000 */
[-CC-:B------:R-:W-:Y:S01]  /*2f40*/  FFMA.RM R3, R16, R12.reuse, R15.reuse ;  /* 0x0000000c10037223 */ /* 0x180fe2000000400f */
[C---:B------:R-:W-:Y:S02]  /*2f50*/  ISETP.NE.AND P2, PT, R11.reuse, RZ, PT ;  /* 0x000000ff0b00720c */ /* 0x040fe40003f45270 */
[----:B------:R-:W-:Y:S01]  /*2f60*/  LOP3.LUT R7, R0, 0x7fffff, RZ, 0xc0, !PT ;  /* 0x007fffff00077812 */ /* 0x000fe200078ec0ff */
[----:B------:R-:W-:Y:S01]  /*2f70*/  FFMA.RP R0, R16, R12, R15 ;  /* 0x0000000c10007223 */ /* 0x000fe2000000800f */
        /* <DEDUP_REMOVED lines=16> */
.L_x_642:
[----:B------:R-:W-:-:S04]  /*3080*/  LOP3.LUT R9, R9, 0x80000000, RZ, 0xc0, !PT ;  /* 0x8000000009097812 */ /* 0x000fc800078ec0ff */
[----:B------:R-:W-:Y:S01]  /*3090*/  LOP3.LUT R9, R9, 0x7f800000, RZ, 0xfc, !PT ;  /* 0x7f80000009097812 */ /* 0x000fe200078efcff */
[----:B------:R-:W-:Y:S06]  /*30a0*/  BRA `(.L_x_643) ;  /* 0x0000000000047947 */ /* 0x000fec0003800000 */
.L_x_641:
[----:B------:R-:W-:-:S07]  /*30b0*/  LEA R9, R10, R9, 0x17 ;  /* 0x000000090a097211 */ /* 0x000fce00078eb8ff */
.L_x_643:
[----:B------:R-:W-:Y:S05]  /*30c0*/  BSYNC.RECONVERGENT B2 ;  /* 0x0000000000027941 */ /* 0x000fea0003800200 */
.L_x_640:
[----:B------:R-:W-:Y:S05]  /*30d0*/  BRA `(.L_x_644) ;  /* 0x0000000000207947 */ /* 0x000fea0003800000 */
.L_x_639:
[----:B------:R-:W-:-:S04]  /*30e0*/  LOP3.LUT R0, R3, 0x80000000, R0, 0x48, !PT ;  /* 0x8000000003007812 */ /* 0x000fc800078e4800 */
[----:B------:R-:W-:Y:S01]  /*30f0*/  LOP3.LUT R9, R0, 0x7f800000, RZ, 0xfc, !PT ;  /* 0x7f80000000097812 */ /* 0x000fe200078efcff */
[----:B------:R-:W-:Y:S06]  /*3100*/  BRA `(.L_x_644) ;  /* 0x0000000000147947 */ /* 0x000fec0003800000 */
.L_x_638:
[----:B------:R-:W-:Y:S01]  /*3110*/  LOP3.LUT R9, R3, 0x80000000, R0, 0x48, !PT ;  /* 0x8000000003097812 */ /* 0x000fe200078e4800 */
[----:B------:R-:W-:Y:S06]  /*3120*/  BRA `(.L_x_644) ;  /* 0x00000000000c7947 */ /* 0x000fec0003800000 */
.L_x_637:
[----:B------:R-:W0:Y:S01]  /*3130*/  MUFU.RSQ R9, -QNAN ;  /* 0xffc0000000097908 */ /* 0x000e220000001400 */
[----:B------:R-:W-:Y:S05]  /*3140*/  BRA `(.L_x_644) ;  /* 0x0000000000047947 */ /* 0x000fea0003800000 */
.L_x_636:
[----:B------:R-:W-:-:S07]  /*3150*/  FADD.FTZ R9, R0, R3 ;  /* 0x0000000300097221 */ /* 0x000fce0000010000 */
.L_x_644:
[----:B------:R-:W-:Y:S05]  /*3160*/  BSYNC.RECONVERGENT B1 ;  /* 0x0000000000017941 */ /* 0x000fea0003800200 */
.L_x_634:
[----:B------:R-:W-:-:S04]  /*3170*/  HFMA2 R7, -RZ, RZ, 0, 0 ;  /* 0x00000000ff077431 */ /* 0x000fc800000001ff */
[----:B0-----:R-:W-:Y:S05]  /*3180*/  RET.REL.NODEC R6 `(PrefilterSep5HKernel) ;  /* 0xffffffcc069c7950 */ /* 0x001fea0003c3ffff */
.L_x_645:
        /* <DEDUP_REMOVED lines=15> */
.L_x_922:


//--------------------- .text.Prefilter25TapKernel --------------------------
	.section	.text.Prefilter25TapKernel,"ax",@progbits
	.align	128
        .global         Prefilter25TapKernel
        .type           Prefilter25TapKernel,@function
        .size           Prefilter25TapKernel,(.L_x_924 - Prefilter25TapKernel)
        .other          Prefilter25TapKernel,@"STO_CUDA_ENTRY STV_DEFAULT"
Prefilter25TapKernel:
.text.Prefilter25TapKernel:
        /* <DEDUP_REMOVED lines=39> */
[----:B------:R-:W-:Y:S02]  /*0270*/  MOV R5, R9 ;  /* 0x0000000900057202 */ /* 0x000fe40000000f00 */
[----:B------:R-:W-:-:S07]  /*0280*/  MOV R10, 0x2a0 ;  /* 0x000002a0000a7802 */ /* 0x000fce0000000f00 */
[----:B------:R-:W-:Y:S05]  /*0290*/  CALL.REL.NOINC `($__internal_24_$__cuda_sm3x_div_rn_noftz_f32_slowpath) ;  /* 0x000000f000cc7944 */ /* 0x000fea0003c00000 */
[----:B------:R-:W-:-:S07]  /*02a0*/  MOV R8, R4 ;  /* 0x0000000400087202 */ /* 0x000fce0000000f00 */
.L_x_647:
[----:B------:R-:W-:Y:S05]  /*02b0*/  BSYNC.RECONVERGENT B2 ;  /* 0x0000000000027941 */ /* 0x000fea0003800200 */
.L_x_646:
        /* <DEDUP_REMOVED lines=14> */
[----:B------:R-:W-:Y:S05]  /*03a0*/  CALL.REL.NOINC `($__internal_24_$__cuda_sm3x_div_rn_noftz_f32_slowpath) ;  /* 0x000000f000887944 */ /* 0x000fea0003c00000 */
[----:B------:R-:W-:-:S07]  /*03b0*/  MOV R10, R4 ;  /* 0x00000004000a7202 */ /* 0x000fce0000000f00 */
.L_x_649:
[----:B------:R-:W-:Y:S05]  /*03c0*/  BSYNC.RECONVERGENT B2 ;  /* 0x0000000000027941 */ /* 0x000fea0003800200 */
.L_x_648:
[----:B------:R-:W-:-:S04]  /*03d0*/  IADD3 R0, PT, PT, R9, 0x1800000, RZ ;  /* 0x0180000009007810 */ /* 0x000fc80007ffe0ff */
[----:B------:R-:W-:-:S04]  /*03e0*/  LOP3.LUT R0, R0, 0x7f800000, RZ, 0xc0, !PT ;  /* 0x7f80000000007812 */ /* 0x000fc800078ec0ff */
[----:B------:R-:W-:-:S13]  /*03f0*/  ISETP.GT.U32.AND P0, PT, R0, 0x1ffffff, PT ;  /* 0x01ffffff0000780c */ /* 0x000fda0003f04070 */
[----:B------:R-:W-:Y:S05]  /*0400*/  @P0 BRA `(.L_x_650) ;  /* 0x0000000000140947 */ /* 0x000fea0003800000 */
[----:B------:R-:W-:Y:S02]  /*0410*/  MOV R0, R9 ;  /* 0x0000000900007202 */ /* 0x000fe40000000f00 */
[----:B------:R-:W-:-:S07]  /*0420*/  MOV R14, 0x440 ;  /* 0x00000440000e7802 */ /* 0x000fce0000000f00 */
[----:B------:R-:W-:Y:S05]  /*0430*/  CALL.REL.NOINC `($__internal_23_$__cuda_sm20_rcp_rn_f32_slowpath) ;  /* 0x000000ec00907944 */ /* 0x000fea0003c00000 */
[----:B------:R-:W-:Y:S01]  /*0440*/  MOV R13, R11 ;  /* 0x0000000b000d7202 */ /* 0x000fe20000000f00 */
[----:B------:R-:W-:Y:S06]  /*0450*/  BRA `(.L_x_651) ;  /* 0x0000000000107947 */ /* 0x000fec0003800000 */
.L_x_650:
[----:B------:R-:W0:Y:S02]  /*0460*/  MUFU.RCP R13, R9 ;  /* 0x00000009000d7308 */ /* 0x000e240000001000 */
[----:B0-----:R-:W-:-:S04]  /*0470*/  FFMA R0, R9, R13, -1 ;  /* 0xbf80000009007423 */ /* 0x001fc8000000000d */
[----:B------:R-:W-:-:S04]  /*0480*/  FADD.FTZ R0, -R0, -RZ ;  /* 0x800000ff00007221 */ /* 0x000fc80000010100 */
[----:B------:R-:W-:-:S07]  /*0490*/  FFMA R13, R13, R0, R13 ;  /* 0x000000000d0d7223 */ /* 0x000fce000000000d */
.L_x_651:
[----:B------:R-:W-:-:S04]  /*04a0*/  IADD3 R0, PT, PT, R5, 0x1800000, RZ ;  /* 0x0180000005007810 */ /* 0x000fc80007ffe0ff */
[----:B------:R-:W-:-:S04]  /*04b0*/  LOP3.LUT R0, R0, 0x7f800000, RZ, 0xc0, !PT ;  /* 0x7f80000000007812 */ /* 0x000fc800078ec0ff */
[----:B------:R-:W-:-:S13]  /*04c0*/  ISETP.GT.U32.AND P0, PT, R0, 0x1ffffff, PT ;  /* 0x01ffffff0000780c */ /* 0x000fda0003f04070 */
[----:B------:R-:W-:Y:S05]  /*04d0*/  @P0 BRA `(.L_x_652) ;  /* 0x0000000000100947 */ /* 0x000fea0003800000 */
[----:B------:R-:W-:Y:S02]  /*04e0*/  MOV R0, R5 ;  /* 0x0000000500007202 */ /* 0x000fe40000000f00 */
[----:B------:R-:W-:-:S07]  /*04f0*/  MOV R14, 0x510 ;  /* 0x00000510000e7802 */ /* 0x000fce0000000f00 */
[----:B------:R-:W-:Y:S05]  /*0500*/  CALL.REL.NOINC `($__internal_23_$__cuda_sm20_rcp_rn_f32_slowpath) ;  /* 0x000000ec005c7944 */ /* 0x000fea0003c00000 */
[----:B------:R-:W-:Y:S05]  /*0510*/  BRA `(.L_x_653) ;  /* 0x0000000000107947 */ /* 0x000fea0003800000 */
.L_x_652:
[----:B------:R-:W0:Y:S02]  /*0520*/  MUFU.RCP R11, R5 ;  /* 0x00000005000b7308 */ /* 0x000e240000001000 */
[----:B0-----:R-:W-:-:S04]  /*0530*/  FFMA R0, R5, R11, -1 ;  /* 0xbf80000005007423 */ /* 0x001fc8000000000b */
[----:B------:R-:W-:-:S04]  /*0540*/  FADD.FTZ R0, -R0, -RZ ;  /* 0x800000ff00007221 */ /* 0x000fc80000010100 */
[----:B------:R-:W-:-:S07]  /*0550*/  FFMA R11, R11, R0, R11 ;  /* 0x000000000b0b7223 */ /* 0x000fce000000000b */
.L_x_653:
[----:B------:R-:W0:Y:S01]  /*0560*/  LDC R18, c[0x0][0x3e4] ;  /* 0x0000f900ff127b82 */ /* 0x000e220000000800 */
[----:B------:R-:W1:Y:S01]  /*0570*/  LDCU.64 UR4, c[0x0][0x358] ;  /* 0x00006b00ff0477ac */ /* 0x000e620008000a00 */
[----:B------:R-:W-:Y:S01]  /*0580*/  BSSY.RECONVERGENT B0, `(.L_x_654) ;  /* 0x0000074000007945 */ /* 0x000fe20003800200 */
[----:B------:R-:W-:Y:S01]  /*0590*/  HFMA2 R24, -RZ, RZ, 0, 0 ;  /* 0x00000000ff187431 */ /* 0x000fe200000001ff */
[----:B------:R-:W-:Y:S02]  /*05a0*/  FSETP.GT.AND P0, PT, R8, 1, PT ;  /* 0x3f8000000800780b */ /* 0x000fe40003f04000 */
[----:B------:R-:W-:Y:S02]  /*05b0*/  MOV R19, RZ ;  /* 0x000000ff00137202 */ /* 0x000fe40000000f00 */
[----:B------:R-:W-:Y:S01]  /*05c0*/  MOV R4, RZ ;  /* 0x000000ff00047202 */ /* 0x000fe20000000f00 */
[----:B0-----:R-:W-:Y:S01]  /*05d0*/  FADD R0, R18, R18 ;  /* 0x0000001212007221 */ /* 0x001fe20000000000 */
[----:B------:R-:W-:-:S03]  /*05e0*/  FMUL R15, R13, R18 ;  /* 0x000000120d0f7220 */ /* 0x000fc60000400000 */
[C---:B------:R-:W-:Y:S01]  /*05f0*/  FMUL R3, R0.reuse, R13 ;  /* 0x0000000d00037220 */ /* 0x040fe20000400000 */
[----:B------:R-:W-:Y:S01]  /*0600*/  FMUL R17, R0, R11 ;  /* 0x0000000b00117220 */ /* 0x000fe20000400000 */
[--C-:B------:R-:W-:Y:S02]  /*0610*/  FADD R14, -R15, R8.reuse ;  /* 0x000000080f0e7221 */ /* 0x100fe40000000100 */
[----:B------:R-:W-:Y:S01]  /*0620*/  FADD R12, -R3, R8 ;  /* 0x00000008030c7221 */ /* 0x000fe20000000100 */
[----:B------:R-:W-:Y:S02]  /*0630*/  FADD R16, -R17, R10 ;  /* 0x0000000a11107221 */ /* 0x000fe40000000100 */
[----:B------:R-:W-:Y:S02]  /*0640*/  FSETP.GT.AND P1, PT, R14, 1, PT ;  /* 0x3f8000000e00780b */ /* 0x000fe40003f24000 */
[----:B------:R-:W-:Y:S02]  /*0650*/  FSETP.GT.AND P2, PT, R12, 1, PT ;  /* 0x3f8000000c00780b */ /* 0x000fe40003f44000 */
[----:B------:R-:W-:-:S02]  /*0660*/  FSETP.GT.AND P3, PT, R16, 1, PT ;  /* 0x3f8000001000780b */ /* 0x000fc40003f64000 */
[----:B------:R-:W-:Y:S02]  /*0670*/  FSETP.LT.OR P2, PT, R8, R3, P2 ;  /* 0x000000030800720b */ /* 0x000fe40001741400 */
[----:B------:R-:W-:Y:S01]  /*0680*/  FSETP.LT.OR P3, PT, R10, R17, P3 ;  /* 0x000000110a00720b */ /* 0x000fe20001f61400 */
[----:B------:R-:W-:Y:S01]  /*0690*/  HFMA2 R17, -RZ, RZ, 0, 0 ;  /* 0x00000000ff117431 */ /* 0x000fe200000001ff */
[----:B------:R-:W-:Y:S02]  /*06a0*/  FSETP.LT.OR P1, PT, R8, R15, P1 ;  /* 0x0000000f0800720b */ /* 0x000fe40000f21400 */
[----:B------:R-:W-:-:S13]  /*06b0*/  PLOP3.LUT P4, PT, P2, P3, PT, 0xf8, 0x8f ;  /* 0x00000000008f781c */ /* 0x000fda0001787f70 */
[----:B-1----:R-:W-:Y:S05]  /*06c0*/  @P4 BRA `(.L_x_655) ;  /* 0x00000004007c4947 */ /* 0x002fea0003800000 */
[----:B------:R-:W-:Y:S01]  /*06d0*/  FFMA R25, R9, R12, -0.5 ;  /* 0xbf00000009197423 */ /* 0x000fe2000000000c */
[----:B------:R-:W-:Y:S01]  /*06e0*/  FFMA R24, R5, R16, -0.5 ;  /* 0xbf00000005187423 */ /* 0x000fe20000000010 */
[----:B------:R-:W0:Y:S01]  /*06f0*/  LDCU.64 UR6, c[0x0][0x3a8] ;  /* 0x00007500ff0677ac */ /* 0x000e220008000a00 */
[----:B------:R-:W-:Y:S01]  /*0700*/  MOV R19, RZ ;  /* 0x000000ff00137202 */ /* 0x000fe20000000f00 */
[----:B------:R-:W1:Y:S01]  /*0710*/  F2I.FLOOR.NTZ R27, R25 ;  /* 0x00000019001b7305 */ /* 0x000e620000207100 */
[----:B------:R-:W-:-:S07]  /*0720*/  MOV R4, RZ ;  /* 0x000000ff00047202 */ /* 0x000fce0000000f00 */
        /* <DEDUP_REMOVED lines=45> */
[----:B------:R-:W5:Y:S01]  /*0a00*/  @P4 LDG.E.CONSTANT R31, desc[UR4][R22.64] ;  /* 0x00000004161f4981 */ /* 0x000f62000c1e9900 */
[----:B-1----:R-:W-:-:S03]  /*0a10*/  @!P5 IMAD.WIDE R20, R33, 0x4, R20 ;  /* 0x000000042114d825 */ /* 0x002fc600078e0214 */
[----:B------:R1:W3:Y:S01]  /*0a20*/  @P4 LDG.E.CONSTANT R30, desc[UR4][R22.64+0x4] ;  /* 0x00000404161e4981 */ /* 0x0002e2000c1e9900 */
[----:B------:R-:W-:Y:S01]  /*0a30*/  CS2R R32, SRZ ;  /* 0x0000000000207805 */ /* 0x000fe2000001ff00 */
        /* <DEDUP_REMOVED lines=20> */
[----:B--2---:R-:W-:-:S04]  /*0b80*/  FMUL R29, R21, R29 ;  /* 0x0000001d151d7220 */ /* 0x004fc80000400000 */
[----:B----4-:R-:W-:Y:S01]  /*0b90*/  FFMA R4, R25, R4, R29 ;  /* 0x0000000419047223 */ /* 0x010fe2000000001d */
[C---:B-----5:R-:W-:Y:S01]  /*0ba0*/  FMUL R2, R21.reuse, R31 ;  /* 0x0000001f15027220 */ /* 0x060fe20000400000 */
[C---:B---3--:R-:W-:Y:S01]  /*0bb0*/  FMUL R30, R21.reuse, R30 ;  /* 0x0000001e151e7220 */ /* 0x048fe20000400000 */
[----:B------:R-:W-:Y:S02]  /*0bc0*/  FMUL R21, R21, R28 ;  /* 0x0000001c15157220 */ /* 0x000fe40000400000 */
        /* <DEDUP_REMOVED lines=10> */
[----:B------:R-:W-:-:S02]  /*0c70*/  FFMA R4, R20, R32, R21 ;  /* 0x0000002014047223 */ /* 0x000fc40000000015 */
[----:B------:R-:W-:Y:S01]  /*0c80*/  FFMA R24, R0, 0.00390625, RZ ;  /* 0x3b80000000187823 */ /* 0x000fe200000000ff */
[----:B------:R-:W-:Y:S01]  /*0c90*/  FFMA R19, R2, 0.00390625, RZ ;  /* 0x3b80000002137823 */ /* 0x000fe200000000ff */
[----:B------:R-:W-:Y:S01]  /*0ca0*/  FFMA R17, R3, 0.00390625, RZ ;  /* 0x3b80000003117823 */ /* 0x000fe200000000ff */
[----:B------:R-:W-:-:S07]  /*0cb0*/  FFMA R4, R4, 0.00390625, RZ ;  /* 0x3b80000004047823 */ /* 0x000fce00000000ff */
.L_x_655:
[----:B------:R-:W-:Y:S05]  /*0cc0*/  BSYNC.RECONVERGENT B0 ;  /* 0x0000000000007941 */ /* 0x000fea0003800200 */
.L_x_654:
[----:B------:R-:W-:Y:S01]  /*0cd0*/  PLOP3.LUT P4, PT, P1, P3, PT, 0xf8, 0x8f ;  /* 0x00000000008f781c */ /* 0x000fe20000f87f70 */
[----:B------:R-:W-:Y:S01]  /*0ce0*/  BSSY.RECONVERGENT B0, `(.L_x_656) ;  /* 0x0000066000007945 */ /* 0x000fe20003800200 */
[----:B------:R-:W-:Y:S01]  /*0cf0*/  HFMA2 R0, -RZ, RZ, 0, 0 ;  /* 0x00000000ff007431 */ /* 0x000fe200000001ff */
[----:B------:R-:W-:Y:S02]  /*0d00*/  FSETP.LT.OR P0, PT, R8, RZ, P0 ;  /* 0x000000ff0800720b */ /* 0x000fe40000701400 */
[----:B------:R-:W-:Y:S02]  /*0d10*/  CS2R R2, SRZ ;  /* 0x0000000000027805 */ /* 0x000fe4000001ff00 */
[----:B------:R-:W-:-:S06]  /*0d20*/  MOV R21, RZ ;  /* 0x000000ff00157202 */ /* 0x000fcc0000000f00 */
[----:B------:R-:W-:Y:S05]  /*0d30*/  @P4 BRA `(.L_x_657) ;  /* 0x0000000400804947 */ /* 0x000fea0003800000 */
[----:B------:R-:W-:Y:S01]  /*0d40*/  FFMA R25, R9, R14, -0.5 ;  /* 0xbf00000009197423 */ /* 0x000fe2000000000e */
[----:B------:R-:W-:Y:S01]  /*0d50*/  FFMA R26, R5, R16, -0.5 ;  /* 0xbf000000051a7423 */ /* 0x000fe20000000010 */
[----:B------:R-:W0:Y:S01]  /*0d60*/  LDCU.64 UR6, c[0x0][0x3a8] ;  /* 0x00007500ff0677ac */ /* 0x000e220008000a00 */
[----:B------:R-:W-:Y:S02]  /*0d70*/  CS2R R28, SRZ ;  /* 0x00000000001c7805 */ /* 0x000fe4000001ff00 */
[----:B------:R-:W-:Y:S01]  /*0d80*/  MOV R27, RZ ;  /* 0x000000ff001b7202 */ /* 0x000fe20000000f00 */
[----:B------:R-:W0:Y:S08]  /*0d90*/  F2I.FLOOR.NTZ R25, R25 ;  /* 0x0000001900197305 */ /* 0x000e300000207100 */
[----:B------:R-:W1:Y:S01]  /*0da0*/  F2I.FLOOR.NTZ R26, R26 ;  /* 0x0000001a001a7305 */ /* 0x000e620000207100 */
[----:B0-----:R-:W-:-:S02]  /*0db0*/  ISETP.GE.AND P6, PT, R25, UR6, PT ;  /* 0x0000000619007c0c */ /* 0x001fc4000bfc6270 */
[C---:B------:R-:W-:Y:S02]  /*0dc0*/  IADD3 R35, PT, PT, R25.reuse, 0x1, RZ ;  /* 0x0000000119237810 */ /* 0x040fe40007ffe0ff */
[----:B------:R-:W-:Y:S02]  /*0dd0*/  ISETP.GT.AND P6, PT, R25, -0x1, !P6 ;  /* 0xffffffff1900780c */ /* 0x000fe400077c4270 */
[----:B-1----:R-:W-:-:S04]  /*0de0*/  ISETP.GE.AND P5, PT, R26, UR7, PT ;  /* 0x000000071a007c0c */ /* 0x002fc8000bfa6270 */
        /* <DEDUP_REMOVED lines=8> */
[----:B------:R-:W-:-:S04]  /*0e70*/  IADD3 R32, PT, PT, R26, 0x1, RZ ;  /* 0x000000011a207810 */ /* 0x000fc80007ffe0ff */
[----:B------:R-:W2:Y:S04]  /*0e80*/  @P4 LDG.E.CONSTANT R0, desc[UR4][R2.64] ;  /* 0x0000000402004981 */ /* 0x000ea8000c1e9900 */
[----:B------:R-:W3:Y:S04]  /*0e90*/  @P4 LDG.E.CONSTANT R29, desc[UR4][R2.64+0x4] ;  /* 0x00000404021d4981 */ /* 0x000ee8000c1e9900 */
[----:B------:R-:W4:Y:S04]  /*0ea0*/  @P4 LDG.E.CONSTANT R28, desc[UR4][R2.64+0x8] ;  /* 0x00000804021c4981 */ /* 0x000f28000c1e9900 */
[----:B------:R0:W5:Y:S01]  /*0eb0*/  @P4 LDG.E.CONSTANT R27, desc[UR4][R2.64+0xc] ;  /* 0x00000c04021b4981 */ /* 0x000162000c1e9900 */
[----:B------:R-:W-:-:S02]  /*0ec0*/  ISETP.GE.AND P4, PT, R35, UR6, PT ;  /* 0x0000000623007c0c */ /* 0x000fc4000bf86270 */
[----:B------:R-:W-:Y:S02]  /*0ed0*/  ISETP.LT.OR P6, PT, R26, -0x1, !P6 ;  /* 0xffffffff1a00780c */ /* 0x000fe400077c1670 */
[----:B------:R-:W-:Y:S02]  /*0ee0*/  ISETP.GT.AND P4, PT, R25, -0x2, !P4 ;  /* 0xfffffffe1900780c */ /* 0x000fe40006784270 */
[----:B------:R-:W-:Y:S02]  /*0ef0*/  ISETP.GE.OR P6, PT, R32, UR7, P6 ;  /* 0x0000000720007c0c */ /* 0x000fe4000b7c6670 */
[----:B------:R-:W-:Y:S02]  /*0f00*/  PLOP3.LUT P5, PT, P4, P5, PT, 0x80, 0x8 ;  /* 0x000000000008781c */ /* 0x000fe400027ab070 */
[----:B------:R-:W-:-:S04]  /*0f10*/  ISETP.LT.OR P4, PT, R26, -0x1, !P4 ;  /* 0xffffffff1a00780c */ /* 0x000fc80006781670 */
[----:B------:R-:W-:-:S05]  /*0f20*/  ISETP.GE.OR P4, PT, R32, UR7, P4 ;  /* 0x0000000720007c0c */ /* 0x000fca000a786670 */
[----:B------:R-:W1:Y:S08]  /*0f30*/  @!P6 LDC R30, c[0x0][0x398] ;  /* 0x0000e600ff1eeb82 */ /* 0x000e700000000800 */
[----:B------:R-:W0:Y:S08]  /*0f40*/  @P5 LDC R33, c[0x0][0x398] ;  /* 0x0000e600ff215b82 */ /* 0x000e300000000800 */
[----:B------:R-:W0:Y:S08]  /*0f50*/  @!P6 LDC.64 R20, c[0x0][0x380] ;  /* 0x0000e000ff14eb82 */ /* 0x000e300000000a00 */
[----:B------:R-:W0:Y:S01]  /*0f60*/  @!P4 LDC R34, c[0x0][0x398] ;  /* 0x0000e600ff22cb82 */ /* 0x000e220000000800 */
[----:B-1----:R-:W-:-:S07]  /*0f70*/  @!P6 IMAD R31, R32, R30, R25 ;  /* 0x0000001e201fe224 */ /* 0x002fce00078e0219 */
[----:B------:R-:W1:Y:S01]  /*0f80*/  @P5 LDC.64 R22, c[0x0][0x380] ;  /* 0x0000e000ff165b82 */ /* 0x000e620000000a00 */
[----:B0-----:R-:W-:Y:S01]  /*0f90*/  @P5 IMAD R30, R26, R33, R35 ;  /* 0x000000211a1e5224 */ /* 0x001fe200078e0223 */
[----:B------:R-:W-:-:S04]  /*0fa0*/  @!P6 SHF.L.U32 R33, R31, 0x2, RZ ;  /* 0x000000021f21e819 */ /* 0x000fc800000006ff */
[----:B------:R-:W-:Y:S02]  /*0fb0*/  @P5 SHF.L.U32 R31, R30, 0x2, RZ ;  /* 0x000000021e1f5819 */ /* 0x000fe400000006ff */
[----:B------:R-:W0:Y:S01]  /*0fc0*/  @!P4 LDC.64 R2, c[0x0][0x380] ;  /* 0x0000e000ff02cb82 */ /* 0x000e220000000a00 */
[----:B------:R-:W-:-:S04]  /*0fd0*/  @!P6 IMAD.WIDE R20, R33, 0x4, R20 ;  /* 0x000000042114e825 */ /* 0x000fc800078e0214 */
[----:B------:R-:W-:Y:S01]  /*0fe0*/  @!P4 IMAD R34, R32, R34, R35 ;  /* 0x000000222022c224 */ /* 0x000fe200078e0223 */
[----:B------:R-:W-:Y:S02]  /*0ff0*/  CS2R R32, SRZ ;  /* 0x0000000000207805 */ /* 0x000fe4000001ff00 */
[----:B------:R-:W-:Y:S02]  /*1000*/  CS2R R40, SRZ ;  /* 0x0000000000287805 */ /* 0x000fe4000001ff00 */
[----:B------:R-:W-:Y:S02]  /*1010*/  CS2R R38, SRZ ;  /* 0x0000000000267805 */ /* 0x000fe4000001ff00 */
[----:B------:R-:W-:Y:S01]  /*1020*/  @!P4 SHF.L.U32 R35, R34, 0x2, RZ ;  /* 0x000000022223c819 */ /* 0x000fe200000006ff */
[----:B-1----:R-:W-:Y:S01]  /*1030*/  @P5 IMAD.WIDE R22, R31, 0x4, R22 ;  /* 0x000000041f165825 */ /* 0x002fe200078e0216 */
[----:B------:R-:W-:Y:S02]  /*1040*/  CS2R R30, SRZ ;  /* 0x00000000001e7805 */ /* 0x000fe4000001ff00 */
[----:B------:R-:W-:Y:S01]  /*1050*/  CS2R R36, SRZ ;  /* 0x0000000000247805 */ /* 0x000fe2000001ff00 */
[----:B------:R-:W5:Y:S04]  /*1060*/  @!P6 LDG.E.CONSTANT R41, desc[UR4][R20.64] ;  /* 0x000000041429e981 */ /* 0x000f68000c1e9900 */
[----:B------:R-:W2:Y:S04]  /*1070*/  @P5 LDG.E.CONSTANT R33, desc[UR4][R22.64] ;  /* 0x0000000416215981 */ /* 0x000ea8000c1e9900 */
[----:B------:R-:W3:Y:S04]  /*1080*/  @P5 LDG.E.CONSTANT R32, desc[UR4][R22.64+0x4] ;  /* 0x0000040416205981 */ /* 0x000ee8000c1e9900 */
[----:B------:R-:W4:Y:S04]  /*1090*/  @P5 LDG.E.CONSTANT R30, desc[UR4][R22.64+0x8] ;  /* 0x00000804161e5981 */ /* 0x000f28000c1e9900 */
[----:B------:R1:W5:Y:S01]  /*10a0*/  @P5 LDG.E.CONSTANT R31, desc[UR4][R22.64+0xc] ;  /* 0x00000c04161f5981 */ /* 0x000362000c1e9900 */
[----:B0-----:R-:W-:Y:S01]  /*10b0*/  @!P4 IMAD.WIDE R2, R35, 0x4, R2 ;  /* 0x000000042302c825 */ /* 0x001fe200078e0202 */
        /* <DEDUP_REMOVED lines=8> */
[----:B------:R-:W-:Y:S01]  /*1140*/  I2FP.F32.S32 R26, R26 ;  /* 0x0000001a001a7245 */ /* 0x000fe20000201400 */
[----:B-1----:R-:W-:Y:S01]  /*1150*/  FFMA R23, R5, R16, -0.5 ;  /* 0xbf00000005177423 */ /* 0x002fe20000000010 */
[----:B------:R-:W-:Y:S01]  /*1160*/  I2FP.F32.S32 R25, R25 ;  /* 0x0000001900197245 */ /* 0x000fe20000201400 */
[----:B------:R-:W-:-:S02]  /*1170*/  FFMA R22, R9, R14, -0.5 ;  /* 0xbf00000009167423 */ /* 0x000fc4000000000e */
        /* <DEDUP_REMOVED lines=28> */
.L_x_657:
[----:B------:R-:W-:Y:S05]  /*1340*/  BSYNC.RECONVERGENT B0 ;  /* 0x0000000000007941 */ /* 0x000fea0003800200 */
.L_x_656:
        /* <DEDUP_REMOVED lines=11> */
[----:B------:R-:W0:Y:S01]  /*1400*/  LDCU.64 UR6, c[0x0][0x3a8] ;  /* 0x00007500ff0677ac */ /* 0x000e220008000a00 */
[----:B------:R-:W-:Y:S01]  /*1410*/  FFMA R27, R9, R8, -0.5 ;  /* 0xbf000000091b7423 */ /* 0x000fe20000000008 */
[----:B------:R-:W-:Y:S01]  /*1420*/  MOV R29, RZ ;  /* 0x000000ff001d7202 */ /* 0x000fe20000000f00 */
[----:B------:R-:W0:Y:S01]  /*1430*/  F2I.FLOOR.NTZ R2, R26 ;  /* 0x0000001a00027305 */ /* 0x000e220000207100 */
[----:B------:R-:W-:-:S07]  /*1440*/  CS2R R30, SRZ ;  /* 0x00000000001e7805 */ /* 0x000fce000001ff00 */
[----:B------:R-:W1:Y:S01]  /*1450*/  F2I.FLOOR.NTZ R0, R0 ;  /* 0x0000000000007305 */ /* 0x000e620000207100 */
[----:B0-----:R-:W-:-:S07]  /*1460*/  ISETP.GE.AND P4, PT, R2, UR7, PT ;  /* 0x0000000702007c0c */ /* 0x001fce000bf86270 */
[----:B------:R-:W-:Y:S01]  /*1470*/  F2I.FLOOR.NTZ R25, R26 ;  /* 0x0000001a00197305 */ /* 0x000fe20000207100 */
[----:B------:R-:W-:Y:S02]  /*1480*/  ISETP.GT.AND P4, PT, R2, -0x1, !P4 ;  /* 0xffffffff0200780c */ /* 0x000fe40006784270 */
[----:B-1----:R-:W-:-:S05]  /*1490*/  ISETP.GE.AND P6, PT, R0, UR6, PT ;  /* 0x0000000600007c0c */ /* 0x002fca000bfc6270 */
[----:B------:R-:W0:Y:S01]  /*14a0*/  F2I.FLOOR.NTZ R28, R27 ;  /* 0x0000001b001c7305 */ /* 0x000e220000207100 */
[----:B------:R-:W-:-:S04]  /*14b0*/  ISETP.GT.AND P6, PT, R0, -0x1, !P6 ;  /* 0xffffffff0000780c */ /* 0x000fc800077c4270 */
[----:B------:R-:W-:Y:S02]  /*14c0*/  PLOP3.LUT P5, PT, P6, P4, PT, 0x80, 0x8 ;  /* 0x000000000008781c */ /* 0x000fe400037a9070 */
[----:B0-----:R-:W-:-:S11]  /*14d0*/  IADD3 R36, PT, PT, R28, 0x1, RZ ;  /* 0x000000011c247810 */ /* 0x001fd60007ffe0ff */
        /* <DEDUP_REMOVED lines=14> */
[----:B------:R-:W-:-:S04]  /*15c0*/  ISETP.LT.OR P6, PT, R25, -0x1, !P6 ;  /* 0xffffffff1900780c */ /* 0x000fc800077c1670 */
[----:B------:R-:W-:Y:S02]  /*15d0*/  ISETP.GE.OR P6, PT, R39, UR7, P6 ;  /* 0x0000000727007c0c */ /* 0x000fe4000b7c6670 */
[----:B------:R-:W-:-:S03]  /*15e0*/  ISETP.LT.OR P5, PT, R25, -0x1, !P5 ;  /* 0xffffffff1900780c */ /* 0x000fc60006fa1670 */
[----:B------:R-:W0:Y:S01]  /*15f0*/  @P4 LDC R32, c[0x0][0x398] ;  /* 0x0000e600ff204b82 */ /* 0x000e220000000800 */
[----:B------:R-:W-:-:S07]  /*1600*/  ISETP.GE.OR P5, PT, R39, UR7, P5 ;  /* 0x0000000727007c0c */ /* 0x000fce000afa6670 */
[----:B------:R-:W1:Y:S08]  /*1610*/  @!P6 LDC R34, c[0x0][0x398] ;  /* 0x0000e600ff22eb82 */ /* 0x000e700000000800 */
[----:B------:R-:W1:Y:S08]  /*1620*/  @P4 LDC.64 R22, c[0x0][0x380] ;  /* 0x0000e000ff164b82 */ /* 0x000e700000000a00 */
[----:B------:R-:W1:Y:S01]  /*1630*/  @!P5 LDC R37, c[0x0][0x398] ;  /* 0x0000e600ff25db82 */ /* 0x000e620000000800 */
[----:B0-----:R-:W-:-:S07]  /*1640*/  @P4 IMAD R2, R25, R32, R36 ;  /* 0x0000002019024224 */ /* 0x001fce00078e0224 */
[----:B------:R-:W0:Y:S01]  /*1650*/  @!P6 LDC.64 R20, c[0x0][0x380] ;  /* 0x0000e000ff14eb82 */ /* 0x000e220000000a00 */
[----:B------:R-:W-:-:S07]  /*1660*/  @P4 SHF.L.U32 R33, R2, 0x2, RZ ;  /* 0x0000000202214819 */ /* 0x000fce00000006ff */
[----:B------:R-:W0:Y:S01]  /*1670*/  @!P5 LDC.64 R2, c[0x0][0x380] ;  /* 0x0000e000ff02db82 */ /* 0x000e220000000a00 */
[----:B-1----:R-:W-:Y:S01]  /*1680*/  @!P6 IMAD R32, R39, R34, R28 ;  /* 0x000000222720e224 */ /* 0x002fe200078e021c */
[----:B------:R-:W-:Y:S01]  /*1690*/  CS2R R34, SRZ ;  /* 0x0000000000227805 */ /* 0x000fe2000001ff00 */
[----:B------:R-:W-:-:S03]  /*16a0*/  @P4 IMAD.WIDE R22, R33, 0x4, R22 ;  /* 0x0000000421164825 */ /* 0x000fc600078e0216 */
[----:B------:R-:W-:Y:S02]  /*16b0*/  @!P6 SHF.L.U32 R41, R32, 0x2, RZ ;  /* 0x000000022029e819 */ /* 0x000fe400000006ff */
[----:B------:R-:W-:Y:S01]  /*16c0*/  CS2R R32, SRZ ;  /* 0x0000000000207805 */ /* 0x000fe2000001ff00 */
[----:B------:R-:W-:Y:S01]  /*16d0*/  @!P5 IMAD R40, R39, R37, R36 ;  /* 0x000000252728d224 */ /* 0x000fe200078e0224 */
[----:B------:R-:W2:Y:S01]  /*16e0*/  @P4 LDG.E.CONSTANT R34, desc[UR4][R22.64+0x8] ;  /* 0x0000080416224981 */ /* 0x000ea2000c1e9900 */
[----:B------:R-:W-:Y:S02]  /*16f0*/  CS2R R38, SRZ ;  /* 0x0000000000267805 */ /* 0x000fe4000001ff00 */
[----:B------:R-:W-:Y:S01]  /*1700*/  CS2R R36, SRZ ;  /* 0x0000000000247805 */ /* 0x000fe2000001ff00 */
[----:B------:R-:W3:Y:S01]  /*1710*/  @P4 LDG.E.CONSTANT R32, desc[UR4][R22.64] ;  /* 0x0000000416204981 */ /* 0x000ee2000c1e9900 */
[----:B0-----:R-:W-:-:S03]  /*1720*/  @!P6 IMAD.WIDE R20, R41, 0x4, R20 ;  /* 0x000000042914e825 */ /* 0x001fc600078e0214 */
[----:B------:R-:W4:Y:S01]  /*1730*/  @P4 LDG.E.CONSTANT R33, desc[UR4][R22.64+0x4] ;  /* 0x0000040416214981 */ /* 0x000f22000c1e9900 */
[----:B------:R-:W-:-:S03]  /*1740*/  @!P5 SHF.L.U32 R41, R40, 0x2, RZ ;  /* 0x000000022829d819 */ /* 0x000fc600000006ff */
        /* <DEDUP_REMOVED lines=24> */
[C---:B----4-:R-:W-:Y:S01]  /*18d0*/  FMUL R2, R27.reuse, R33 ;  /* 0x000000211b027220 */ /* 0x050fe20000400000 */
        /* <DEDUP_REMOVED lines=17> */
.L_x_659:
[----:B------:R-:W-:Y:S05]  /*19f0*/  BSYNC.RECONVERGENT B0 ;  /* 0x0000000000007941 */ /* 0x000fea0003800200 */
.L_x_658:
[----:B------:R-:W-:Y:S01]  /*1a00*/  FADD R0, R15, R8 ;  /* 0x000000080f007221 */ /* 0x000fe20000000000 */
[----:B------:R-:W-:Y:S01]  /*1a10*/  FADD R18, R18, R18 ;  /* 0x0000001212127221 */ /* 0x000fe20000000000 */
[----:B------:R-:W-:Y:S01]  /*1a20*/  BSSY.RECONVERGENT B0, `(.L_x_660) ;  /* 0x0000073000007945 */ /* 0x000fe20003800200 */
[----:B------:R-:W-:Y:S02]  /*1a30*/  HFMA2 R22, -RZ, RZ, 0, 0 ;  /* 0x00000000ff167431 */ /* 0x000fe400000001ff */
[----:B------:R-:W-:Y:S01]  /*1a40*/  FADD R3, R24, R3 ;  /* 0x0000000318037221 */ /* 0x000fe20000000000 */
[----:B------:R-:W-:Y:S01]  /*1a50*/  FSETP.GT.AND P4, PT, R0, 1, PT ;  /* 0x3f8000000000780b */ /* 0x000fe20003f84000 */
[----:B------:R-:W-:Y:S01]  /*1a60*/  FMUL R13, R18, R13 ;  /* 0x0000000d120d7220 */ /* 0x000fe20000400000 */
[----:B------:R-:W-:Y:S01]  /*1a70*/  FADD R17, R17, R20 ;  /* 0x0000001411117221 */ /* 0x000fe20000000000 */
[----:B------:R-:W-:Y:S01]  /*1a80*/  FADD R4, R4, R21 ;  /* 0x0000001504047221 */ /* 0x000fe20000000000 */
[----:B------:R-:W-:Y:S01]  /*1a90*/  FSETP.LT.OR P5, PT, R8, -R15, P4 ;  /* 0x8000000f0800720b */ /* 0x000fe200027a1400 */
[----:B------:R-:W-:Y:S01]  /*1aa0*/  FADD R15, R19, R2 ;  /* 0x00000002130f7221 */ /* 0x000fe20000000000 */
[----:B------:R-:W-:-:S02]  /*1ab0*/  CS2R R18, SRZ ;  /* 0x0000000000127805 */ /* 0x000fc4000001ff00 */
[----:B------:R-:W-:Y:S01]  /*1ac0*/  MOV R20, RZ ;  /* 0x000000ff00147202 */ /* 0x000fe20000000f00 */
[----:B------:R-:W-:Y:S01]  /*1ad0*/  FADD R2, R13, R8 ;  /* 0x000000080d027221 */ /* 0x000fe20000000000 */
[----:B------:R-:W-:Y:S02]  /*1ae0*/  PLOP3.LUT P4, PT, P5, P3, PT, 0xf8, 0x8f ;  /* 0x00000000008f781c */ /* 0x000fe40002f87f70 */
[----:B------:R-:W-:-:S11]  /*1af0*/  P2R R24, PR, RZ, 0x20 ;  /* 0x00000020ff187803 */ /* 0x000fd60000000000 */
[----:B------:R-:W-:Y:S05]  /*1b00*/  @P4 BRA `(.L_x_661) ;  /* 0x0000000400904947 */ /* 0x000fea0003800000 */
[----:B------:R-:W-:Y:S01]  /*1b10*/  FFMA R38, R5, R16, -0.5 ;  /* 0xbf00000005267423 */ /* 0x000fe20000000010 */
[----:B------:R-:W-:Y:S01]  /*1b20*/  FFMA R18, R9, R0, -0.5 ;  /* 0xbf00000009127423 */ /* 0x000fe20000000000 */
[----:B------:R-:W0:Y:S01]  /*1b30*/  LDCU.64 UR6, c[0x0][0x3a8] ;  /* 0x00007500ff0677ac */ /* 0x000e220008000a00 */
[----:B------:R-:W-:Y:S01]  /*1b40*/  FFMA R27, R5, R16, -0.5 ;  /* 0xbf000000051b7423 */ /* 0x000fe20000000010 */
[----:B------:R-:W-:Y:S01]  /*1b50*/  FFMA R28, R9, R0, -0.5 ;  /* 0xbf000000091c7423 */ /* 0x000fe20000000000 */
[----:B------:R-:W0:Y:S01]  /*1b60*/  F2I.FLOOR.NTZ R37, R18 ;  /* 0x0000001200257305 */ /* 0x000e220000207100 */
[----:B------:R-:W-:Y:S02]  /*1b70*/  MOV R25, RZ ;  /* 0x000000ff00197202 */ /* 0x000fe40000000f00 */
[----:B------:R-:W-:Y:S02]  /*1b80*/  CS2R R30, SRZ ;  /* 0x00000000001e7805 */ /* 0x000fe4000001ff00 */
[----:B------:R-:W-:-:S03]  /*1b90*/  CS2R R32, SRZ ;  /* 0x0000000000207805 */ /* 0x000fc6000001ff00 */
[----:B------:R-:W1:Y:S01]  /*1ba0*/  F2I.FLOOR.NTZ R38, R38 ;  /* 0x0000002600267305 */ /* 0x000e620000207100 */
[----:B0-----:R-:W-:-:S07]  /*1bb0*/  ISETP.GE.AND P5, PT, R37, UR6, PT ;  /* 0x0000000625007c0c */ /* 0x001fce000bfa6270 */
[----:B------:R-:W-:Y:S01]  /*1bc0*/  F2I.FLOOR.NTZ R26, R27 ;  /* 0x0000001b001a7305 */ /* 0x000fe20000207100 */
[----:B------:R-:W-:Y:S02]  /*1bd0*/  ISETP.GT.AND P5, PT, R37, -0x1, !P5 ;  /* 0xffffffff2500780c */ /* 0x000fe40006fa4270 */
[----:B-1----:R-:W-:-:S05]  /*1be0*/  ISETP.GE.AND P4, PT, R38, UR7, PT ;  /* 0x0000000726007c0c */ /* 0x002fca000bf86270 */
[----:B------:R-:W0:Y:S01]  /*1bf0*/  F2I.FLOOR.NTZ R29, R28 ;  /* 0x0000001c001d7305 */ /* 0x000e220000207100 */
        /* <DEDUP_REMOVED lines=38> */
[----:B------:R-:W-:Y:S02]  /*1e60*/  MOV R38, RZ ;  /* 0x000000ff00267202 */ /* 0x000fe40000000f00 */
[----:B------:R-:W-:Y:S02]  /*1e70*/  MOV R37, RZ ;  /* 0x000000ff00257202 */ /* 0x000fe40000000f00 */
[----:B------:R-:W-:Y:S01]  /*1e80*/  @!P6 SHF.L.U32 R39, R39, 0x2, RZ ;  /* 0x000000022727e819 */ /* 0x000fe200000006ff */
[----:B------:R-:W-:Y:S01]  /*1e90*/  @!P4 IMAD.WIDE R20, R23, 0x4, R20 ;  /* 0x000000041714c825 */ /* 0x000fe200078e0214 */
[----:B------:R-:W-:Y:S02]  /*1ea0*/  CS2R R22, SRZ ;  /* 0x0000000000167805 */ /* 0x000fe4000001ff00 */
[----:B------:R-:W-:-:S02]  /*1eb0*/  MOV R42, RZ ;  /* 0x000000ff002a7202 */ /* 0x000fc40000000f00 */
[----:B------:R-:W-:Y:S01]  /*1ec0*/  CS2R R40, SRZ ;  /* 0x0000000000287805 */ /* 0x000fe2000001ff00 */
[----:B------:R-:W5:Y:S01]  /*1ed0*/  @!P4 LDG.E.CONSTANT R38, desc[UR4][R20.64] ;  /* 0x000000041426c981 */ /* 0x000f62000c1e9900 */
[----:B------:R-:W-:Y:S01]  /*1ee0*/  @!P6 IMAD.WIDE R18, R39, 0x4, R18 ;  /* 0x000000042712e825 */ /* 0x000fe200078e0212 */
        /* <DEDUP_REMOVED lines=13> */
[C---:B0-----:R-:W-:Y:S01]  /*1fc0*/  FADD R21, -R29.reuse, 1 ;  /* 0x3f8000001d157421 */ /* 0x041fe20000000100 */
[C---:B------:R-:W-:Y:S01]  /*1fd0*/  FMUL R20, R29.reuse, R44 ;  /* 0x0000002c1d147220 */ /* 0x040fe20000400000 */
        /* <DEDUP_REMOVED lines=18> */
[----:B------:R-:W-:Y:S01]  /*2100*/  FMUL R18, R30, 0.015625 ;  /* 0x3c8000001e127820 */ /* 0x000fe20000400000 */
[----:B------:R-:W-:Y:S01]  /*2110*/  FFMA R39, R20, R39, R22 ;  /* 0x0000002714277223 */ /* 0x000fe20000000016 */
[----:B------:R-:W-:Y:S01]  /*2120*/  FMUL R22, R19, 0.015625 ;  /* 0x3c80000013167820 */ /* 0x000fe20000400000 */
[----:B------:R-:W-:Y:S02]  /*2130*/  FMUL R20, R23, 0.015625 ;  /* 0x3c80000017147820 */ /* 0x000fe40000400000 */
[----:B------:R-:W-:-:S07]  /*2140*/  FMUL R19, R39, 0.015625 ;  /* 0x3c80000027137820 */ /* 0x000fce0000400000 */
.L_x_661:
[----:B------:R-:W-:Y:S05]  /*2150*/  BSYNC.RECONVERGENT B0 ;  /* 0x0000000000007941 */ /* 0x000fea0003800200 */
.L_x_660:
        /* <DEDUP_REMOVED lines=8> */
[----:B------:R-:W-:Y:S02]  /*21e0*/  PLOP3.LUT P3, PT, P5, P3, PT, 0xf8, 0x8f ;  /* 0x00000000008f781c */ /* 0x000fe40002f67f70 */
[----:B------:R-:W-:-:S02]  /*21f0*/  CS2R R18, SRZ ;  /* 0x0000000000127805 */ /* 0x000fc4000001ff00 */
[----:B------:R-:W-:Y:S02]  /*2200*/  P2R R13, PR, RZ, 0x20 ;  /* 0x00000020ff0d7803 */ /* 0x000fe40000000000 */
[----:B------:R-:W-:-:S07]  /*2210*/  MOV R20, RZ ;  /* 0x000000ff00147202 */ /* 0x000fce0000000f00 */
[----:B------:R-:W-:Y:S05]  /*2220*/  @P3 BRA `(.L_x_663) ;  /* 0x0000000400883947 */ /* 0x000fea0003800000 */
[----:B------:R-:W-:Y:S01]  /*2230*/  FFMA R3, R9, R2, -0.5 ;  /* 0xbf00000009037423 */ /* 0x000fe20000000002 */
[----:B------:R-:W-:Y:S01]  /*2240*/  FFMA R27, R5, R16, -0.5 ;  /* 0xbf000000051b7423 */ /* 0x000fe20000000010 */
[----:B------:R-:W0:Y:S01]  /*2250*/  LDCU.64 UR6, c[0x0][0x3a8] ;  /* 0x00007500ff0677ac */ /* 0x000e220008000a00 */
[----:B------:R-:W-:Y:S01]  /*2260*/  FFMA R26, R9, R2, -0.5 ;  /* 0xbf000000091a7423 */ /* 0x000fe20000000002 */
[----:B------:R-:W-:Y:S01]  /*2270*/  CS2R R30, SRZ ;  /* 0x00000000001e7805 */ /* 0x000fe2000001ff00 */
[----:B------:R-:W0:Y:S01]  /*2280*/  F2I.FLOOR.NTZ R16, R27 ;  /* 0x0000001b00107305 */ /* 0x000e220000207100 */
[----:B------:R-:W-:-:S07]  /*2290*/  MOV R29, RZ ;  /* 0x000000ff001d7202 */ /* 0x000fce0000000f00 */
        /* <DEDUP_REMOVED lines=8> */
[----:B------:R-:W1:Y:S08]  /*2320*/  @P3 LDC R18, c[0x0][0x398] ;  /* 0x0000e600ff123b82 */ /* 0x000e700000000800 */
[----:B------:R-:W2:Y:S01]  /*2330*/  @P3 LDC.64 R16, c[0x0][0x380] ;  /* 0x0000e000ff103b82 */ /* 0x000ea20000000a00 */
[----:B0-----:R-:W-:Y:S01]  /*2340*/  IADD3 R38, PT, PT, R25, 0x1, RZ ;  /* 0x0000000119267810 */ /* 0x001fe20007ffe0ff */
[----:B-1----:R-:W-:-:S05]  /*2350*/  @P3 IMAD R3, R28, R18, R25 ;  /* 0x000000121c033224 */ /* 0x002fca00078e0219 */
[----:B------:R-:W-:Y:S02]  /*2360*/  @P3 SHF.L.U32 R19, R3, 0x2, RZ ;  /* 0x0000000203133819 */ /* 0x000fe400000006ff */
[----:B------:R-:W-:-:S03]  /*2370*/  MOV R3, RZ ;  /* 0x000000ff00037202 */ /* 0x000fc60000000f00 */
[----:B--2---:R-:W-:-:S05]  /*2380*/  @P3 IMAD.WIDE R16, R19, 0x4, R16 ;  /* 0x0000000413103825 */ /* 0x004fca00078e0210 */
[----:B------:R-:W2:Y:S04]  /*2390*/  @P3 LDG.E.CONSTANT R3, desc[UR4][R16.64] ;  /* 0x0000000410033981 */ /* 0x000ea8000c1e9900 */
[----:B------:R-:W3:Y:S04]  /*23a0*/  @P3 LDG.E.CONSTANT R31, desc[UR4][R16.64+0x4] ;  /* 0x00000404101f3981 */ /* 0x000ee8000c1e9900 */
[----:B------:R-:W4:Y:S04]  /*23b0*/  @P3 LDG.E.CONSTANT R30, desc[UR4][R16.64+0x8] ;  /* 0x00000804101e3981 */ /* 0x000f28000c1e9900 */
[----:B------:R0:W5:Y:S01]  /*23c0*/  @P3 LDG.E.CONSTANT R29, desc[UR4][R16.64+0xc] ;  /* 0x00000c04101d3981 */ /* 0x000162000c1e9900 */
[----:B------:R-:W-:Y:S01]  /*23d0*/  ISETP.GE.AND P3, PT, R38, UR6, PT ;  /* 0x0000000626007c0c */ /* 0x000fe2000bf66270 */
[----:B------:R-:W1:Y:S01]  /*23e0*/  LDCU UR6, c[0x0][0x3ac] ;  /* 0x00007580ff0677ac */ /* 0x000e620008000800 */
[----:B------:R-:W-:-:S02]  /*23f0*/  CS2R R34, SRZ ;  /* 0x0000000000227805 */ /* 0x000fc4000001ff00 */
[----:B------:R-:W-:Y:S02]  /*2400*/  CS2R R32, SRZ ;  /* 0x0000000000207805 */ /* 0x000fe4000001ff00 */
[----:B------:R-:W-:-:S04]  /*2410*/  ISETP.GT.AND P3, PT, R25, -0x2, !P3 ;  /* 0xfffffffe1900780c */ /* 0x000fc80005f64270 */
[----:B------:R-:W-:Y:S02]  /*2420*/  PLOP3.LUT P5, PT, P3, P5, PT, 0x80, 0x8 ;  /* 0x000000000008781c */ /* 0x000fe40001fab070 */
[C---:B------:R-:W-:Y:S02]  /*2430*/  IADD3 R39, PT, PT, R28.reuse, 0x1, RZ ;  /* 0x000000011c277810 */ /* 0x040fe40007ffe0ff */
[----:B------:R-:W-:-:S09]  /*2440*/  ISETP.LT.OR P4, PT, R28, -0x1, !P4 ;  /* 0xffffffff1c00780c */ /* 0x000fd20006781670 */
[----:B------:R-:W0:Y:S01]  /*2450*/  @P5 LDC R21, c[0x0][0x398] ;  /* 0x0000e600ff155b82 */ /* 0x000e220000000800 */
[----:B------:R-:W-:Y:S02]  /*2460*/  ISETP.LT.OR P3, PT, R28, -0x1, !P3 ;  /* 0xffffffff1c00780c */ /* 0x000fe40005f61670 */
[----:B-1----:R-:W-:-:S05]  /*2470*/  ISETP.GE.OR P4, PT, R39, UR6, P4 ;  /* 0x0000000627007c0c */ /* 0x002fca000a786670 */
[----:B------:R-:W1:Y:S01]  /*2480*/  @P5 LDC.64 R18, c[0x0][0x380] ;  /* 0x0000e000ff125b82 */ /* 0x000e620000000a00 */
[----:B------:R-:W-:-:S07]  /*2490*/  ISETP.GE.OR P3, PT, R39, UR6, P3 ;  /* 0x0000000627007c0c */ /* 0x000fce0009f66670 */
[----:B------:R-:W1:Y:S01]  /*24a0*/  @!P4 LDC R36, c[0x0][0x398] ;  /* 0x0000e600ff24cb82 */ /* 0x000e620000000800 */
[----:B0-----:R-:W-:-:S07]  /*24b0*/  @P5 IMAD R20, R28, R21, R38 ;  /* 0x000000151c145224 */ /* 0x001fce00078e0226 */
[----:B------:R-:W0:Y:S01]  /*24c0*/  @!P3 LDC R37, c[0x0][0x398] ;  /* 0x0000e600ff25bb82 */ /* 0x000e220000000800 */
[----:B------:R-:W-:-:S07]  /*24d0*/  @P5 SHF.L.U32 R21, R20, 0x2, RZ ;  /* 0x0000000214155819 */ /* 0x000fce00000006ff */
[----:B------:R-:W0:Y:S01]  /*24e0*/  @!P3 LDC.64 R16, c[0x0][0x380] ;  /* 0x0000e000ff10bb82 */ /* 0x000e220000000a00 */
[----:B-1----:R-:W-:-:S05]  /*24f0*/  @P5 IMAD.WIDE R20, R21, 0x4, R18 ;  /* 0x0000000415145825 */ /* 0x002fca00078e0212 */
[----:B------:R-:W2:Y:S02]  /*2500*/  @P5 LDG.E.CONSTANT R35, desc[UR4][R20.64] ;  /* 0x0000000414235981 */ /* 0x000ea4000c1e9900 */
[----:B------:R-:W1:Y:S02]  /*2510*/  @!P4 LDC.64 R18, c[0x0][0x380] ;  /* 0x0000e000ff12cb82 */ /* 0x000e640000000a00 */
[----:B------:R-:W3:Y:S04]  /*2520*/  @P5 LDG.E.CONSTANT R34, desc[UR4][R20.64+0x4] ;  /* 0x0000040414225981 */ /* 0x000ee8000c1e9900 */
[----:B------:R-:W4:Y:S04]  /*2530*/  @P5 LDG.E.CONSTANT R32, desc[UR4][R20.64+0x8] ;  /* 0x0000080414205981 */ /* 0x000f28000c1e9900 */
[----:B------:R0:W5:Y:S01]  /*2540*/  @P5 LDG.E.CONSTANT R33, desc[UR4][R20.64+0xc] ;  /* 0x00000c0414215981 */ /* 0x000162000c1e9900 */
[----:B------:R-:W-:Y:S01]  /*2550*/  CS2R R40, SRZ ;  /* 0x0000000000287805 */ /* 0x000fe2000001ff00 */
[----:B0-----:R-:W-:-:S02]  /*2560*/  @!P4 IMAD R20, R39, R36, R25 ;  /* 0x000000242714c224 */ /* 0x001fc400078e0219 */
[----:B------:R-:W-:Y:S01]  /*2570*/  @!P3 IMAD R36, R39, R37, R38 ;  /* 0x000000252724b224 */ /* 0x000fe200078e0226 */
[----:B------:R-:W-:Y:S02]  /*2580*/  CS2R R38, SRZ ;  /* 0x0000000000267805 */ /* 0x000fe4000001ff00 */
[----:B------:R-:W-:Y:S02]  /*2590*/  @!P4 SHF.L.U32 R21, R20, 0x2, RZ ;  /* 0x000000021415c819 */ /* 0x000fe400000006ff */
[----:B------:R-:W-:-:S03]  /*25a0*/  @!P3 SHF.L.U32 R37, R36, 0x2, RZ ;  /* 0x000000022425b819 */ /* 0x000fc600000006ff */
[----:B-1----:R-:W-:Y:S01]  /*25b0*/  @!P4 IMAD.WIDE R18, R21, 0x4, R18 ;  /* 0x000000041512c825 */ /* 0x002fe200078e0212 */
        /* <DEDUP_REMOVED lines=41> */
.L_x_663:
[----:B------:R-:W-:Y:S05]  /*2850*/  BSYNC.RECONVERGENT B0 ;  /* 0x0000000000007941 */ /* 0x000fea0003800200 */
.L_x_662:
[----:B------:R-:W0:Y:S01]  /*2860*/  LDCU UR6, c[0x0][0x3e4] ;  /* 0x00007c80ff0677ac */ /* 0x000e220008000800 */
[----:B------:R-:W-:Y:S01]  /*2870*/  BSSY.RECONVERGENT B0, `(.L_x_664) ;  /* 0x0000073000007945 */ /* 0x000fe20003800200 */
[----:B------:R-:W-:Y:S01]  /*2880*/  FADD R22, R22, R17 ;  /* 0x0000001116167221 */ /* 0x000fe20000000000 */
[----:B------:R-:W-:Y:S01]  /*2890*/  FADD R15, R15, R18 ;  /* 0x000000120f0f7221 */ /* 0x000fe20000000000 */
[----:B------:R-:W-:Y:S01]  /*28a0*/  FADD R4, R4, R19 ;  /* 0x0000001304047221 */ /* 0x000fe20000000000 */
[----:B------:R-:W-:Y:S01]  /*28b0*/  FADD R23, R23, R20 ;  /* 0x0000001417177221 */ /* 0x000fe20000000000 */
[----:B------:R-:W-:Y:S02]  /*28c0*/  CS2R R16, SRZ ;  /* 0x0000000000107805 */ /* 0x000fe4000001ff00 */
[----:B------:R-:W-:Y:S01]  /*28d0*/  CS2R R18, SRZ ;  /* 0x0000000000127805 */ /* 0x000fe2000001ff00 */
[----:B0-----:R-:W-:-:S04]  /*28e0*/  FMUL R3, R11, UR6 ;  /* 0x000000060b037c20 */ /* 0x001fc80008400000 */
[----:B------:R-:W-:-:S05]  /*28f0*/  FADD R26, -R3, R10 ;  /* 0x0000000a031a7221 */ /* 0x000fca0000000100 */
[----:B------:R-:W-:-:S04]  /*2900*/  FSETP.GT.AND P3, PT, R26, 1, PT ;  /* 0x3f8000001a00780b */ /* 0x000fc80003f64000 */
[----:B------:R-:W-:-:S04]  /*2910*/  FSETP.LT.OR P3, PT, R10, R3, P3 ;  /* 0x000000030a00720b */ /* 0x000fc80001f61400 */
[----:B------:R-:W-:-:S13]  /*2920*/  PLOP3.LUT P4, PT, P2, P3, PT, 0xf8, 0x8f ;  /* 0x00000000008f781c */ /* 0x000fda0001787f70 */
[----:B------:R-:W-:Y:S05]  /*2930*/  @P4 BRA `(.L_x_665) ;  /* 0x0000000400984947 */ /* 0x000fea0003800000 */
[----:B------:R-:W-:Y:S01]  /*2940*/  FFMA R40, R9, R12, -0.5 ;  /* 0xbf00000009287423 */ /* 0x000fe2000000000c */
[----:B------:R-:W-:Y:S01]  /*2950*/  FFMA R35, R5, R26, -0.5 ;  /* 0xbf00000005237423 */ /* 0x000fe2000000001a */
[----:B------:R-:W0:Y:S01]  /*2960*/  LDCU.64 UR6, c[0x0][0x3a8] ;  /* 0x00007500ff0677ac */ /* 0x000e220008000a00 */
[----:B------:R-:W-:Y:S01]  /*2970*/  FADD R16, -R3, R10 ;  /* 0x0000000a03107221 */ /* 0x000fe20000000100 */
[----:B------:R-:W-:Y:S01]  /*2980*/  FFMA R26, R9, R12, -0.5 ;  /* 0xbf000000091a7423 */ /* 0x000fe2000000000c */
[----:B------:R-:W-:Y:S01]  /*2990*/  HFMA2 R27, -RZ, RZ, 0, 0 ;  /* 0x00000000ff1b7431 */ /* 0x000fe200000001ff */
[----:B------:R-:W0:Y:S01]  /*29a0*/  F2I.FLOOR.NTZ R40, R40 ;  /* 0x0000002800287305 */ /* 0x000e220000207100 */
[----:B------:R-:W-:Y:S01]  /*29b0*/  FFMA R25, R5, R16, -0.5 ;  /* 0xbf00000005197423 */ /* 0x000fe20000000010 */
[----:B------:R-:W-:Y:S02]  /*29c0*/  CS2R R28, SRZ ;  /* 0x00000000001c7805 */ /* 0x000fe4000001ff00 */
[----:B------:R-:W-:-:S04]  /*29d0*/  MOV R30, RZ ;  /* 0x000000ff001e7202 */ /* 0x000fc80000000f00 */
        /* <DEDUP_REMOVED lines=23> */
[----:B------:R-:W1:Y:S01]  /*2b50*/  @P4 LDC R31, c[0x0][0x398] ;  /* 0x0000e600ff1f4b82 */ /* 0x000e620000000800 */
[----:B------:R-:W-:Y:S02]  /*2b60*/  IADD3 R39, PT, PT, R35, 0x1, RZ ;  /* 0x0000000123277810 */ /* 0x000fe40007ffe0ff */
[----:B------:R-:W-:-:S05]  /*2b70*/  ISETP.LT.OR P5, PT, R21, -0x1, !P5 ;  /* 0xffffffff1500780c */ /* 0x000fca0006fa1670 */
[----:B------:R-:W0:Y:S01]  /*2b80*/  @P4 LDC.64 R18, c[0x0][0x380] ;  /* 0x0000e000ff124b82 */ /* 0x000e220000000a00 */
[----:B------:R-:W-:Y:S02]  /*2b90*/  ISETP.LT.OR P6, PT, R21, -0x1, !P6 ;  /* 0xffffffff1500780c */ /* 0x000fe400077c1670 */
[C---:B------:R-:W-:Y:S02]  /*2ba0*/  ISETP.GE.OR P5, PT, R39.reuse, UR7, P5 ;  /* 0x0000000727007c0c */ /* 0x040fe4000afa6670 */
[----:B------:R-:W-:Y:S01]  /*2bb0*/  ISETP.GE.OR P6, PT, R39, UR7, P6 ;  /* 0x0000000727007c0c */ /* 0x000fe2000b7c6670 */
[----:B-1----:R-:W-:-:S10]  /*2bc0*/  @P4 IMAD R31, R21, R31, R40 ;  /* 0x0000001f151f4224 */ /* 0x002fd400078e0228 */
[----:B------:R-:W1:Y:S01]  /*2bd0*/  @!P5 LDC R35, c[0x0][0x398] ;  /* 0x0000e600ff23db82 */ /* 0x000e620000000800 */
[----:B------:R-:W-:-:S07]  /*2be0*/  @P4 SHF.L.U32 R31, R31, 0x2, RZ ;  /* 0x000000021f1f4819 */ /* 0x000fce00000006ff */
[----:B------:R-:W1:Y:S01]  /*2bf0*/  @!P6 LDC R41, c[0x0][0x398] ;  /* 0x0000e600ff29eb82 */ /* 0x000e620000000800 */
[----:B0-----:R-:W-:Y:S01]  /*2c00*/  @P4 IMAD.WIDE R18, R31, 0x4, R18 ;  /* 0x000000041f124825 */ /* 0x001fe200078e0212 */
[----:B------:R-:W-:-:S04]  /*2c10*/  MOV R31, RZ ;  /* 0x000000ff001f7202 */ /* 0x000fc80000000f00 */
[----:B------:R-:W2:Y:S02]  /*2c20*/  @P4 LDG.E.CONSTANT R34, desc[UR4][R18.64] ;  /* 0x0000000412224981 */ /* 0x000ea4000c1e9900 */
[----:B------:R-:W0:Y:S02]  /*2c30*/  @!P5 LDC.64 R16, c[0x0][0x380] ;  /* 0x0000e000ff10db82 */ /* 0x000e240000000a00 */
[----:B------:R-:W3:Y:S04]  /*2c40*/  @P4 LDG.E.CONSTANT R33, desc[UR4][R18.64+0x4] ;  /* 0x0000040412214981 */ /* 0x000ee8000c1e9900 */
[----:B------:R-:W4:Y:S04]  /*2c50*/  @P4 LDG.E.CONSTANT R31, desc[UR4][R18.64+0x8] ;  /* 0x00000804121f4981 */ /* 0x000f28000c1e9900 */
[----:B------:R1:W5:Y:S02]  /*2c60*/  @P4 LDG.E.CONSTANT R32, desc[UR4][R18.64+0xc] ;  /* 0x00000c0412204981 */ /* 0x000364000c1e9900 */
[----:B-1----:R-:W-:-:S02]  /*2c70*/  @!P5 IMAD R35, R39, R35, R20 ;  /* 0x000000232723d224 */ /* 0x002fc400078e0214 */
[----:B------:R-:W-:Y:S01]  /*2c80*/  HFMA2 R38, -RZ, RZ, 0, 0 ;  /* 0x00000000ff267431 */ /* 0x000fe200000001ff */
[----:B------:R-:W-:Y:S01]  /*2c90*/  CS2R R36, SRZ ;  /* 0x0000000000247805 */ /* 0x000fe2000001ff00 */
[----:B------:R-:W1:Y:S01]  /*2ca0*/  @!P6 LDC.64 R18, c[0x0][0x380] ;  /* 0x0000e000ff12eb82 */ /* 0x000e620000000a00 */
[----:B------:R-:W-:Y:S01]  /*2cb0*/  @!P6 IMAD R39, R39, R41, R40 ;  /* 0x000000292727e224 */ /* 0x000fe200078e0228 */
[----:B------:R-:W-:-:S04]  /*2cc0*/  @!P5 SHF.L.U32 R35, R35, 0x2, RZ ;  /* 0x000000022323d819 */ /* 0x000fc800000006ff */
[----:B------:R-:W-:Y:S01]  /*2cd0*/  @!P6 SHF.L.U32 R39, R39, 0x2, RZ ;  /* 0x000000022727e819 */ /* 0x000fe200000006ff */
[----:B0-----:R-:W-:Y:S01]  /*2ce0*/  @!P5 IMAD.WIDE R16, R35, 0x4, R16 ;  /* 0x000000042310d825 */ /* 0x001fe200078e0210 */
[----:B------:R-:W-:Y:S02]  /*2cf0*/  MOV R35, RZ ;  /* 0x000000ff00237202 */ /* 0x000fe40000000f00 */
[----:B------:R-:W-:Y:S02]  /*2d00*/  CS2R R40, SRZ ;  /* 0x0000000000287805 */ /* 0x000fe4000001ff00 */
[----:B------:R-:W5:Y:S04]  /*2d10*/  @!P5 LDG.E.CONSTANT R38, desc[UR4][R16.64] ;  /* 0x000000041026d981 */ /* 0x000f68000c1e9900 */
[----:B------:R-:W5:Y:S04]  /*2d20*/  @!P5 LDG.E.CONSTANT R37, desc[UR4][R16.64+0x4] ;  /* 0x000004041025d981 */ /* 0x000f68000c1e9900 */
[----:B------:R-:W5:Y:S01]  /*2d30*/  @!P5 LDG.E.CONSTANT R36, desc[UR4][R16.64+0x8] ;  /* 0x000008041024d981 */ /* 0x000f62000c1e9900 */
[----:B-1----:R-:W-:-:S04]  /*2d40*/  @!P6 IMAD.WIDE R18, R39, 0x4, R18 ;  /* 0x000000042712e825 */ /* 0x002fc800078e0212 */
[----:B------:R-:W-:Y:S01]  /*2d50*/  HFMA2 R39, -RZ, RZ, 0, 0 ;  /* 0x00000000ff277431 */ /* 0x000fe200000001ff */
[----:B------:R0:W5:Y:S04]  /*2d60*/  @!P5 LDG.E.CONSTANT R35, desc[UR4][R16.64+0xc] ;  /* 0x00000c041023d981 */ /* 0x000168000c1e9900 */
[----:B------:R-:W5:Y:S04]  /*2d70*/  @!P6 LDG.E.CONSTANT R41, desc[UR4][R18.64] ;  /* 0x000000041229e981 */ /* 0x000f68000c1e9900 */
[----:B------:R-:W5:Y:S01]  /*2d80*/  @!P6 LDG.E.CONSTANT R40, desc[UR4][R18.64+0x4] ;  /* 0x000004041228e981 */ /* 0x000f62000c1e9900 */
[----:B0-----:R-:W-:-:S03]  /*2d90*/  MOV R16, RZ ;  /* 0x000000ff00107202 */ /* 0x001fc60000000f00 */
[----:B------:R-:W5:Y:S04]  /*2da0*/  @!P6 LDG.E.CONSTANT R39, desc[UR4][R18.64+0x8] ;  /* 0x000008041227e981 */ /* 0x000f68000c1e9900 */
[----:B------:R-:W5:Y:S01]  /*2db0*/  @!P6 LDG.E.CONSTANT R16, desc[UR4][R18.64+0xc] ;  /* 0x00000c041210e981 */ /* 0x000f62000c1e9900 */
        /* <DEDUP_REMOVED lines=30> */
.L_x_665:
[----:B------:R-:W-:Y:S05]  /*2fa0*/  BSYNC.RECONVERGENT B0 ;  /* 0x0000000000007941 */ /* 0x000fea0003800200 */
.L_x_664:
        /* <DEDUP_REMOVED lines=9> */
[----:B------:R-:W-:Y:S01]  /*3040*/  FADD R16, -R3, R10 ;  /* 0x0000000a03107221 */ /* 0x000fe20000000100 */
[CC--:B------:R-:W-:Y:S01]  /*3050*/  FFMA R40, R9.reuse, R14.reuse, -0.5 ;  /* 0xbf00000009287423 */ /* 0x0c0fe2000000000e */
[----:B------:R-:W0:Y:S01]  /*3060*/  LDCU.64 UR6, c[0x0][0x3a8] ;  /* 0x00007500ff0677ac */ /* 0x000e220008000a00 */
[----:B------:R-:W-:Y:S01]  /*3070*/  FFMA R26, R9, R14, -0.5 ;  /* 0xbf000000091a7423 */ /* 0x000fe2000000000e */
[CC--:B------:R-:W-:Y:S01]  /*3080*/  FFMA R35, R5.reuse, R16.reuse, -0.5 ;  /* 0xbf00000005237423 */ /* 0x0c0fe20000000010 */
[----:B------:R-:W-:Y:S01]  /*3090*/  FFMA R25, R5, R16, -0.5 ;  /* 0xbf00000005197423 */ /* 0x000fe20000000010 */
[----:B------:R-:W-:Y:S01]  /*30a0*/  HFMA2 R27, -RZ, RZ, 0, 0 ;  /* 0x00000000ff1b7431 */ /* 0x000fe200000001ff */
[----:B------:R-:W0:Y:S01]  /*30b0*/  F2I.FLOOR.NTZ R40, R40 ;  /* 0x0000002800287305 */ /* 0x000e220000207100 */
[----:B------:R-:W-:Y:S02]  /*30c0*/  CS2R R28, SRZ ;  /* 0x00000000001c7805 */ /* 0x000fe4000001ff00 */
[----:B------:R-:W-:-:S05]  /*30d0*/  MOV R30, RZ ;  /* 0x000000ff001e7202 */ /* 0x000fca0000000f00 */
        /* <DEDUP_REMOVED lines=88> */
[----:B------:R-:W-:Y:S01]  /*3660*/  FMUL R17, R38, 0.0625 ;  /* 0x3d80000026117820 */ /* 0x000fe20000400000 */
[----:B------:R-:W-:Y:S01]  /*3670*/  FMUL R16, R37, 0.0625 ;  /* 0x3d80000025107820 */ /* 0x000fe20000400000 */
[----:B------:R-:W-:Y:S01]  /*3680*/  FMUL R18, R36, 0.0625 ;  /* 0x3d80000024127820 */ /* 0x000fe20000400000 */
[----:B------:R-:W-:-:S07]  /*3690*/  FMUL R19, R35, 0.0625 ;  /* 0x3d80000023137820 */ /* 0x000fce0000400000 */
.L_x_667:
[----:B------:R-:W-:Y:S05]  /*36a0*/  BSYNC.RECONVERGENT B0 ;  /* 0x0000000000007941 */ /* 0x000fea0003800200 */
.L_x_666:
        /* <DEDUP_REMOVED lines=111> */
.L_x_669:
[----:B------:R-:W-:Y:S05]  /*3da0*/  BSYNC.RECONVERGENT B0 ;  /* 0x0000000000007941 */ /* 0x000fea0003800200 */
.L_x_668:
[----:B------:R-:W-:Y:S01]  /*3db0*/  ISETP.NE.AND P4, PT, R24, RZ, PT ;  /* 0x000000ff1800720c */ /* 0x000fe20003f85270 */
[----:B------:R-:W-:Y:S01]  /*3dc0*/  BSSY.RECONVERGENT B0, `(.L_x_670) ;  /* 0x0000071000007945 */ /* 0x000fe20003800200 */
[----:B------:R-:W-:Y:S01]  /*3dd0*/  ISETP.NE.AND P5, PT, R13, RZ, PT ;  /* 0x000000ff0d00720c */ /* 0x000fe20003fa5270 */
[----:B------:R-:W-:Y:S01]  /*3de0*/  FADD R22, R22, R17 ;  /* 0x0000001116167221 */ /* 0x000fe20000000000 */
[----:B------:R-:W-:Y:S01]  /*3df0*/  PLOP3.LUT P4, PT, P4, P3, PT, 0xf8, 0x8f ;  /* 0x00000000008f781c */ /* 0x000fe20002787f70 */
[----:B------:R-:W-:Y:S01]  /*3e00*/  FADD R15, R15, R16 ;  /* 0x000000100f0f7221 */ /* 0x000fe20000000000 */
[----:B------:R-:W-:Y:S01]  /*3e10*/  FADD R23, R23, R18 ;  /* 0x0000001217177221 */ /* 0x000fe20000000000 */
[----:B------:R-:W-:Y:S01]  /*3e20*/  FADD R4, R4, R19 ;  /* 0x0000001304047221 */ /* 0x000fe20000000000 */
[----:B------:R-:W-:Y:S02]  /*3e30*/  PLOP3.LUT P3, PT, P5, P3, PT, 0xf8, 0x8f ;  /* 0x00000000008f781c */ /* 0x000fe40002f67f70 */
[----:B------:R-:W-:-:S02]  /*3e40*/  CS2R R16, SRZ ;  /* 0x0000000000107805 */ /* 0x000fc4000001ff00 */
        /* <DEDUP_REMOVED lines=104> */
.L_x_671:
[----:B------:R-:W-:Y:S05]  /*44d0*/  BSYNC.RECONVERGENT B0 ;  /* 0x0000000000007941 */ /* 0x000fea0003800200 */
.L_x_670:
[----:B------:R-:W-:Y:S01]  /*44e0*/  BSSY.RECONVERGENT B0, `(.L_x_672) ;  /* 0x000006a000007945 */ /* 0x000fe20003800200 */
[----:B------:R-:W-:Y:S01]  /*44f0*/  FADD R22, R22, R17 ;  /* 0x0000001116167221 */ /* 0x000fe20000000000 */
[----:B------:R-:W-:Y:S01]  /*4500*/  FADD R15, R15, R16 ;  /* 0x000000100f0f7221 */ /* 0x000fe20000000000 */
[----:B------:R-:W-:Y:S01]  /*4510*/  FADD R23, R23, R18 ;  /* 0x0000001217177221 */ /* 0x000fe20000000000 */
[----:B------:R-:W-:Y:S01]  /*4520*/  FADD R4, R4, R19 ;  /* 0x0000001304047221 */ /* 0x000fe20000000000 */
[----:B------:R-:W-:Y:S02]  /*4530*/  CS2R R16, SRZ ;  /* 0x0000000000107805 */ /* 0x000fe4000001ff00 */
[----:B------:R-:W-:Y:S01]  /*4540*/  CS2R R18, SRZ ;  /* 0x0000000000127805 */ /* 0x000fe2000001ff00 */
[----:B------:R-:W-:Y:S06]  /*4550*/  @P3 BRA `(.L_x_673) ;  /* 0x0000000400883947 */ /* 0x000fec0003800000 */
[----:B------:R-:W-:Y:S01]  /*4560*/  FADD R28, -R3, R10 ;  /* 0x0000000a031c7221 */ /* 0x000fe20000000100 */
[----:B------:R-:W-:Y:S01]  /*4570*/  FFMA R25, R9, R2, -0.5 ;  /* 0xbf00000009197423 */ /* 0x000fe20000000002 */
[----:B------:R-:W0:Y:S01]  /*4580*/  LDCU.64 UR6, c[0x0][0x3a8] ;  /* 0x00007500ff0677ac */ /* 0x000e220008000a00 */
[----:B------:R-:W-:Y:S02]  /*4590*/  HFMA2 R27, -RZ, RZ, 0, 0 ;  /* 0x00000000ff1b7431 */ /* 0x000fe400000001ff */
[----:B------:R-:W-:Y:S01]  /*45a0*/  FFMA R26, R5, R28, -0.5 ;  /* 0xbf000000051a7423 */ /* 0x000fe2000000001c */
[----:B------:R-:W-:Y:S02]  /*45b0*/  CS2R R30, SRZ ;  /* 0x00000000001e7805 */ /* 0x000fe4000001ff00 */
[----:B------:R-:W-:Y:S01]  /*45c0*/  MOV R29, RZ ;  /* 0x000000ff001d7202 */ /* 0x000fe20000000f00 */
[----:B------:R-:W0:Y:S08]  /*45d0*/  F2I.FLOOR.NTZ R25, R25 ;  /* 0x0000001900197305 */ /* 0x000e300000207100 */
[----:B------:R-:W1:Y:S01]  /*45e0*/  F2I.FLOOR.NTZ R26, R26 ;  /* 0x0000001a001a7305 */ /* 0x000e620000207100 */
[----:B0-----:R-:W-:-:S04]  /*45f0*/  ISETP.GE.AND P3, PT, R25, UR6, PT ;  /* 0x0000000619007c0c */ /* 0x001fc8000bf66270 */
[----:B------:R-:W-:Y:S02]  /*4600*/  ISETP.GT.AND P3, PT, R25, -0x1, !P3 ;  /* 0xffffffff1900780c */ /* 0x000fe40005f64270 */
[C---:B-1----:R-:W-:Y:S01]  /*4610*/  ISETP.GE.AND P4, PT, R26.reuse, UR7, PT ;  /* 0x000000071a007c0c */ /* 0x042fe2000bf86270 */
[----:B------:R-:W0:Y:S03]  /*4620*/  LDCU UR7, c[0x0][0x3ac] ;  /* 0x00007580ff0777ac */ /* 0x000e260008000800 */
[----:B------:R-:W-:-:S04]  /*4630*/  ISETP.GT.AND P4, PT, R26, -0x1, !P4 ;  /* 0xffffffff1a00780c */ /* 0x000fc80006784270 */
[----:B------:R-:W-:Y:S02]  /*4640*/  PLOP3.LUT P5, PT, P3, P4, PT, 0x80, 0x8 ;  /* 0x000000000008781c */ /* 0x000fe40001fa9070 */
[C---:B------:R-:W-:Y:S02]  /*4650*/  IADD3 R36, PT, PT, R26.reuse, 0x1, RZ ;  /* 0x000000011a247810 */ /* 0x040fe40007ffe0ff */
[----:B------:R-:W-:-:S09]  /*4660*/  ISETP.LT.OR P3, PT, R26, -0x1, !P3 ;  /* 0xffffffff1a00780c */ /* 0x000fd20005f61670 */
[----:B------:R-:W1:Y:S01]  /*4670*/  @P5 LDC R18, c[0x0][0x398] ;  /* 0x0000e600ff125b82 */ /* 0x000e620000000800 */
[----:B0-----:R-:W-:-:S07]  /*4680*/  ISETP.GE.OR P3, PT, R36, UR7, P3 ;  /* 0x0000000724007c0c */ /* 0x001fce0009f66670 */
[----:B------:R-:W0:Y:S08]  /*4690*/  @P5 LDC.64 R16, c[0x0][0x380] ;  /* 0x0000e000ff105b82 */ /* 0x000e300000000a00 */
[----:B------:R-:W2:Y:S01]  /*46a0*/  @!P3 LDC R20, c[0x0][0x398] ;  /* 0x0000e600ff14bb82 */ /* 0x000ea20000000800 */
[----:B-1----:R-:W-:-:S05]  /*46b0*/  @P5 IMAD R18, R26, R18, R25 ;  /* 0x000000121a125224 */ /* 0x002fca00078e0219 */
[----:B------:R-:W-:-:S05]  /*46c0*/  @P5 SHF.L.U32 R19, R18, 0x2, RZ ;  /* 0x0000000212135819 */ /* 0x000fca00000006ff */
[----:B0-----:R-:W-:Y:S02]  /*46d0*/  @P5 IMAD.WIDE R16, R19, 0x4, R16 ;  /* 0x0000000413105825 */ /* 0x001fe400078e0210 */
[----:B------:R-:W0:Y:S01]  /*46e0*/  @!P3 LDC.64 R18, c[0x0][0x380] ;  /* 0x0000e000ff12bb82 */ /* 0x000e220000000a00 */
[----:B------:R-:W-:Y:S02]  /*46f0*/  CS2R R34, SRZ ;  /* 0x0000000000227805 */ /* 0x000fe4000001ff00 */
[----:B------:R-:W-:Y:S02]  /*4700*/  CS2R R32, SRZ ;  /* 0x0000000000207805 */ /* 0x000fe4000001ff00 */
[----:B------:R-:W-:Y:S01]  /*4710*/  IADD3 R38, PT, PT, R25, 0x1, RZ ;  /* 0x0000000119267810 */ /* 0x000fe20007ffe0ff */
[----:B--2---:R-:W-:Y:S01]  /*4720*/  @!P3 IMAD R20, R36, R20, R25 ;  /* 0x000000142414b224 */ /* 0x004fe200078e0219 */
[----:B------:R-:W2:Y:S04]  /*4730*/  @P5 LDG.E.CONSTANT R27, desc[UR4][R16.64] ;  /* 0x00000004101b5981 */ /* 0x000ea8000c1e9900 */
[----:B------:R-:W-:Y:S01]  /*4740*/  @!P3 SHF.L.U32 R21, R20, 0x2, RZ ;  /* 0x000000021415b819 */ /* 0x000fe200000006ff */
[----:B------:R-:W3:Y:S04]  /*4750*/  @P5 LDG.E.CONSTANT R30, desc[UR4][R16.64+0x4] ;  /* 0x00000404101e5981 */ /* 0x000ee8000c1e9900 */
[----:B------:R-:W4:Y:S04]  /*4760*/  @P5 LDG.E.CONSTANT R29, desc[UR4][R16.64+0x8] ;  /* 0x00000804101d5981 */ /* 0x000f28000c1e9900 */
[----:B------:R-:W5:Y:S01]  /*4770*/  @P5 LDG.E.CONSTANT R31, desc[UR4][R16.64+0xc] ;  /* 0x00000c04101f5981 */ /* 0x000f62000c1e9900 */
[----:B0-----:R-:W-:-:S05]  /*4780*/  @!P3 IMAD.WIDE R20, R21, 0x4, R18 ;  /* 0x000000041514b825 */ /* 0x001fca00078e0212 */
[----:B------:R-:W5:Y:S04]  /*4790*/  @!P3 LDG.E.CONSTANT R35, desc[UR4][R20.64] ;  /* 0x000000041423b981 */ /* 0x000f68000c1e9900 */
[----:B------:R-:W5:Y:S04]  /*47a0*/  @!P3 LDG.E.CONSTANT R34, desc[UR4][R20.64+0x4] ;  /* 0x000004041422b981 */ /* 0x000f68000c1e9900 */
[----:B------:R-:W5:Y:S04]  /*47b0*/  @!P3 LDG.E.CONSTANT R33, desc[UR4][R20.64+0x8] ;  /* 0x000008041421b981 */ /* 0x000f68000c1e9900 */
[----:B------:R0:W5:Y:S01]  /*47c0*/  @!P3 LDG.E.CONSTANT R32, desc[UR4][R20.64+0xc] ;  /* 0x00000c041420b981 */ /* 0x000162000c1e9900 */
[----:B------:R-:W-:-:S04]  /*47d0*/  ISETP.GE.AND P3, PT, R38, UR6, PT ;  /* 0x0000000626007c0c */ /* 0x000fc8000bf66270 */
[----:B------:R-:W-:-:S04]  /*47e0*/  ISETP.GT.AND P3, PT, R25, -0x2, !P3 ;  /* 0xfffffffe1900780c */ /* 0x000fc80005f64270 */
[----:B------:R-:W-:Y:S02]  /*47f0*/  PLOP3.LUT P4, PT, P3, P4, PT, 0x80, 0x8 ;  /* 0x000000000008781c */ /* 0x000fe40001f89070 */
[----:B0-----:R-:W-:Y:S02]  /*4800*/  CS2R R20, SRZ ;  /* 0x0000000000147805 */ /* 0x001fe4000001ff00 */
[----:B------:R-:W-:-:S04]  /*4810*/  ISETP.LT.OR P3, PT, R26, -0x1, !P3 ;  /* 0xffffffff1a00780c */ /* 0x000fc80005f61670 */
[----:B------:R-:W-:-:S05]  /*4820*/  ISETP.GE.OR P3, PT, R36, UR7, P3 ;  /* 0x0000000724007c0c */ /* 0x000fca0009f66670 */
[----:B------:R-:W0:Y:S08]  /*4830*/  @P4 LDC R37, c[0x0][0x398] ;  /* 0x0000e600ff254b82 */ /* 0x000e300000000800 */
[----:B------:R-:W1:Y:S08]  /*4840*/  @P4 LDC.64 R18, c[0x0][0x380] ;  /* 0x0000e000ff124b82 */ /* 0x000e700000000a00 */
[----:B------:R-:W1:Y:S08]  /*4850*/  @!P3 LDC R39, c[0x0][0x398] ;  /* 0x0000e600ff27bb82 */ /* 0x000e700000000800 */
[----:B------:R-:W1:Y:S01]  /*4860*/  @!P3 LDC.64 R16, c[0x0][0x380] ;  /* 0x0000e000ff10bb82 */ /* 0x000e620000000a00 */
[----:B0-----:R-:W-:-:S05]  /*4870*/  @P4 IMAD R37, R26, R37, R38 ;  /* 0x000000251a254224 */ /* 0x001fca00078e0226 */
[----:B------:R-:W-:-:S05]  /*4880*/  @P4 SHF.L.U32 R37, R37, 0x2, RZ ;  /* 0x0000000225254819 */ /* 0x000fca00000006ff */
[----:B-1----:R-:W-:-:S04]  /*4890*/  @P4 IMAD.WIDE R18, R37, 0x4, R18 ;  /* 0x0000000425124825 */ /* 0x002fc800078e0212 */
[----:B------:R-:W-:Y:S01]  /*48a0*/  @!P3 IMAD R38, R36, R39, R38 ;  /* 0x000000272426b224 */ /* 0x000fe200078e0226 */
[----:B------:R-:W-:Y:S01]  /*48b0*/  CS2R R36, SRZ ;  /* 0x0000000000247805 */ /* 0x000fe2000001ff00 */
[----:B------:R-:W2:Y:S03]  /*48c0*/  @P4 LDG.E.CONSTANT R20, desc[UR4][R18.64] ;  /* 0x0000000412144981 */ /* 0x000ea6000c1e9900 */
[----:B------:R-:W-:Y:S01]  /*48d0*/  @!P3 SHF.L.U32 R39, R38, 0x2, RZ ;  /* 0x000000022627b819 */ /* 0x000fe200000006ff */
[----:B------:R-:W3:Y:S04]  /*48e0*/  @P4 LDG.E.CONSTANT R21, desc[UR4][R18.64+0x4] ;  /* 0x0000040412154981 */ /* 0x000ee8000c1e9900 */
[----:B------:R-:W4:Y:S04]  /*48f0*/  @P4 LDG.E.CONSTANT R36, desc[UR4][R18.64+0x8] ;  /* 0x0000080412244981 */ /* 0x000f28000c1e9900 */
[----:B------:R0:W5:Y:S01]  /*4900*/  @P4 LDG.E.CONSTANT R37, desc[UR4][R18.64+0xc] ;  /* 0x00000c0412254981 */ /* 0x000162000c1e9900 */
[----:B------:R-:W-:Y:S01]  /*4910*/  @!P3 IMAD.WIDE R16, R39, 0x4, R16 ;  /* 0x000000042710b825 */ /* 0x000fe200078e0210 */
[----:B------:R-:W-:-:S02]  /*4920*/  CS2R R40, SRZ ;  /* 0x0000000000287805 */ /* 0x000fc4000001ff00 */
[----:B------:R-:W-:-:S04]  /*4930*/  CS2R R38, SRZ ;  /* 0x0000000000267805 */ /* 0x000fc8000001ff00 */
[----:B------:R-:W5:Y:S04]  /*4940*/  @!P3 LDG.E.CONSTANT R41, desc[UR4][R16.64] ;  /* 0x000000041029b981 */ /* 0x000f68000c1e9900 */
[----:B------:R-:W5:Y:S04]  /*4950*/  @!P3 LDG.E.CONSTANT R40, desc[UR4][R16.64+0x4] ;  /* 0x000004041028b981 */ /* 0x000f68000c1e9900 */
[----:B------:R-:W5:Y:S04]  /*4960*/  @!P3 LDG.E.CONSTANT R39, desc[UR4][R16.64+0x8] ;  /* 0x000008041027b981 */ /* 0x000f68000c1e9900 */
[----:B------:R1:W5:Y:S01]  /*4970*/  @!P3 LDG.E.CONSTANT R38, desc[UR4][R16.64+0xc] ;  /* 0x00000c041026b981 */ /* 0x000362000c1e9900 */
        /* <DEDUP_REMOVED lines=8> */
[-C--:B------:R-:W-:Y:S02]  /*4a00*/  FMUL R42, R25, R28.reuse ;  /* 0x0000001c192a7220 */ /* 0x080fe40000400000 */
[----:B------:R-:W-:Y:S01]  /*4a10*/  FMUL R28, R19, R28 ;  /* 0x0000001c131c7220 */ /* 0x000fe20000400000 */
[----:B-1----:R-:W-:Y:S01]  /*4a20*/  FMUL R16, R26, R19 ;  /* 0x000000131a107220 */ /* 0x002fe20000400000 */
        /* <DEDUP_REMOVED lines=21> */
.L_x_673:
[----:B------:R-:W-:Y:S05]  /*4b80*/  BSYNC.RECONVERGENT B0 ;  /* 0x0000000000007941 */ /* 0x000fea0003800200 */
.L_x_672:
[----:B------:R-:W-:Y:S01]  /*4b90*/  FSETP.GT.AND P3, PT, R10, 1, PT ;  /* 0x3f8000000a00780b */ /* 0x000fe20003f64000 */
[----:B------:R-:W-:Y:S01]  /*4ba0*/  BSSY.RECONVERGENT B0, `(.L_x_674) ;  /* 0x0000070000007945 */ /* 0x000fe20003800200 */
[----:B------:R-:W-:Y:S01]  /*4bb0*/  FADD R22, R22, R17 ;  /* 0x0000001116167221 */ /* 0x000fe20000000000 */
[----:B------:R-:W-:Y:S01]  /*4bc0*/  FADD R15, R15, R16 ;  /* 0x000000100f0f7221 */ /* 0x000fe20000000000 */
[----:B------:R-:W-:Y:S01]  /*4bd0*/  FSETP.LT.OR P3, PT, R10, RZ, P3 ;  /* 0x000000ff0a00720b */ /* 0x000fe20001f61400 */
[----:B------:R-:W-:Y:S01]  /*4be0*/  FADD R23, R23, R18 ;  /* 0x0000001217177221 */ /* 0x000fe20000000000 */
[----:B------:R-:W-:Y:S01]  /*4bf0*/  FADD R4, R4, R19 ;  /* 0x0000001304047221 */ /* 0x000fe20000000000 */
[----:B------:R-:W-:Y:S02]  /*4c00*/  CS2R R16, SRZ ;  /* 0x0000000000107805 */ /* 0x000fe4000001ff00 */
[----:B------:R-:W-:Y:S02]  /*4c10*/  PLOP3.LUT P4, PT, P2, P3, PT, 0xf8, 0x8f ;  /* 0x00000000008f781c */ /* 0x000fe40001787f70 */
[----:B------:R-:W-:-:S11]  /*4c20*/  CS2R R18, SRZ ;  /* 0x0000000000127805 */ /* 0x000fd6000001ff00 */
[----:B------:R-:W-:Y:S05]  /*4c30*/  @P4 BRA `(.L_x_675) ;  /* 0x0000000400984947 */ /* 0x000fea0003800000 */
[----:B------:R-:W-:Y:S01]  /*4c40*/  FFMA R17, R9, R12, -0.5 ;  /* 0xbf00000009117423 */ /* 0x000fe2000000000c */
[CC--:B------:R-:W-:Y:S01]  /*4c50*/  FFMA R16, R5.reuse, R10.reuse, -0.5 ;  /* 0xbf00000005107423 */ /* 0x0c0fe2000000000a */
[----:B------:R-:W0:Y:S01]  /*4c60*/  LDCU.64 UR6, c[0x0][0x3a8] ;  /* 0x00007500ff0677ac */ /* 0x000e220008000a00 */
[----:B------:R-:W-:Y:S01]  /*4c70*/  FFMA R25, R5, R10, -0.5 ;  /* 0xbf00000005197423 */ /* 0x000fe2000000000a */
[----:B------:R-:W-:Y:S01]  /*4c80*/  FFMA R26, R9, R12, -0.5 ;  /* 0xbf000000091a7423 */ /* 0x000fe2000000000c */
[----:B------:R-:W-:Y:S01]  /*4c90*/  HFMA2 R20, -RZ, RZ, 0, 0 ;  /* 0x00000000ff147431 */ /* 0x000fe200000001ff */
[----:B------:R-:W0:Y:S01]  /*4ca0*/  F2I.FLOOR.NTZ R17, R17 ;  /* 0x0000001100117305 */ /* 0x000e220000207100 */
[----:B------:R-:W-:Y:S01]  /*4cb0*/  HFMA2 R30, -RZ, RZ, 0, 0 ;  /* 0x00000000ff1e7431 */ /* 0x000fe200000001ff */
[----:B------:R-:W-:Y:S02]  /*4cc0*/  MOV R27, RZ ;  /* 0x000000ff001b7202 */ /* 0x000fe40000000f00 */
        /* <DEDUP_REMOVED lines=13> */
[----:B------:R-:W-:-:S05]  /*4da0*/  @P6 SHF.L.U32 R19, R18, 0x2, RZ ;  /* 0x0000000212136819 */ /* 0x000fca00000006ff */
[----:B--2---:R-:W-:-:S05]  /*4db0*/  @P6 IMAD.WIDE R16, R19, 0x4, R16 ;  /* 0x0000000413106825 */ /* 0x004fca00078e0210 */
        /* <DEDUP_REMOVED lines=10> */
[C---:B------:R-:W-:Y:S02]  /*4e60*/  IADD3 R39, PT, PT, R21.reuse, 0x1, RZ ;  /* 0x0000000115277810 */ /* 0x040fe40007ffe0ff */
        /* <DEDUP_REMOVED lines=67> */
.L_x_675:
[----:B------:R-:W-:Y:S05]  /*52a0*/  BSYNC.RECONVERGENT B0 ;  /* 0x0000000000007941 */ /* 0x000fea0003800200 */
.L_x_674:
        /* <DEDUP_REMOVED lines=111> */
.L_x_677:
[----:B------:R-:W-:Y:S05]  /*59a0*/  BSYNC.RECONVERGENT B0 ;  /* 0x0000000000007941 */ /* 0x000fea0003800200 */
.L_x_676:
        /* <DEDUP_REMOVED lines=107> */
[----:B------:R-:W-:Y:S01]  /*6060*/  FMUL R17, R20, 0.140625 ;  /* 0x3e10000014117820 */ /* 0x000fe20000400000 */
[----:B------:R-:W-:Y:S01]  /*6070*/  FMUL R16, R37, 0.140625 ;  /* 0x3e10000025107820 */ /* 0x000fe20000400000 */
[----:B------:R-:W-:Y:S01]  /*6080*/  FMUL R18, R36, 0.140625 ;  /* 0x3e10000024127820 */ /* 0x000fe20000400000 */
[----:B------:R-:W-:-:S07]  /*6090*/  FMUL R19, R35, 0.140625 ;  /* 0x3e10000023137820 */ /* 0x000fce0000400000 */
.L_x_679:
[----:B------:R-:W-:Y:S05]  /*60a0*/  BSYNC.RECONVERGENT B0 ;  /* 0x0000000000007941 */ /* 0x000fea0003800200 */
.L_x_678:
[----:B------:R-:W-:Y:S01]  /*60b0*/  ISETP.NE.AND P4, PT, R24, RZ, PT ;  /* 0x000000ff1800720c */ /* 0x000fe20003f85270 */
[----:B------:R-:W-:Y:S01]  /*60c0*/  FADD R23, R23, R18 ;  /* 0x0000001217177221 */ /* 0x000fe20000000000 */
[----:B------:R-:W-:Y:S01]  /*60d0*/  ISETP.NE.AND P5, PT, R13, RZ, PT ;  /* 0x000000ff0d00720c */ /* 0x000fe20003fa5270 */
[----:B------:R-:W-:Y:S01]  /*60e0*/  BSSY.RECONVERGENT B0, `(.L_x_680) ;  /* 0x0000070000007945 */ /* 0x000fe20003800200 */
[----:B------:R-:W-:Y:S01]  /*60f0*/  PLOP3.LUT P4, PT, P4, P3, PT, 0xf8, 0x8f ;  /* 0x00000000008f781c */ /* 0x000fe20002787f70 */
[----:B------:R-:W-:Y:S02]  /*6100*/  HFMA2 R18, -RZ, RZ, 0, 0 ;  /* 0x00000000ff127431 */ /* 0x000fe400000001ff */
[----:B------:R-:W-:Y:S01]  /*6110*/  FADD R22, R22, R17 ;  /* 0x0000001116167221 */ /* 0x000fe20000000000 */
[----:B------:R-:W-:Y:S01]  /*6120*/  FADD R15, R15, R16 ;  /* 0x000000100f0f7221 */ /* 0x000fe20000000000 */
[----:B------:R-:W-:Y:S01]  /*6130*/  PLOP3.LUT P3, PT, P5, P3, PT, 0xf8, 0x8f ;  /* 0x00000000008f781c */ /* 0x000fe20002f67f70 */
[----:B------:R-:W-:Y:S01]  /*6140*/  FADD R4, R4, R19 ;  /* 0x0000001304047221 */ /* 0x000fe20000000000 */
[----:B------:R-:W-:-:S02]  /*6150*/  CS2R R16, SRZ ;  /* 0x0000000000107805 */ /* 0x000fc4000001ff00 */
[----:B------:R-:W-:-:S04]  /*6160*/  MOV R25, RZ ;  /* 0x000000ff00197202 */ /* 0x000fc80000000f00 */
[----:B------:R-:W-:Y:S05]  /*6170*/  @P4 BRA `(.L_x_681) ;  /* 0x0000000400984947 */ /* 0x000fea0003800000 */
[----:B------:R-:W-:Y:S01]  /*6180*/  FFMA R16, R9, R0, -0.5 ;  /* 0xbf00000009107423 */ /* 0x000fe20000000000 */
[CC--:B------:R-:W-:Y:S01]  /*6190*/  FFMA R17, R5.reuse, R10.reuse, -0.5 ;  /* 0xbf00000005117423 */ /* 0x0c0fe2000000000a */
[----:B------:R-:W0:Y:S01]  /*61a0*/  LDCU.64 UR6, c[0x0][0x3a8] ;  /* 0x00007500ff0677ac */ /* 0x000e220008000a00 */
[----:B------:R-:W-:Y:S01]  /*61b0*/  FFMA R25, R5, R10, -0.5 ;  /* 0xbf00000005197423 */ /* 0x000fe2000000000a */
[----:B------:R-:W-:Y:S01]  /*61c0*/  FFMA R26, R9, R0, -0.5 ;  /* 0xbf000000091a7423 */ /* 0x000fe20000000000 */
[----:B------:R-:W-:Y:S01]  /*61d0*/  MOV R20, RZ ;  /* 0x000000ff00147202 */ /* 0x000fe20000000f00 */
[----:B------:R-:W0:Y:S01]  /*61e0*/  F2I.FLOOR.NTZ R16, R16 ;  /* 0x0000001000107305 */ /* 0x000e220000207100 */
[----:B------:R-:W-:Y:S02]  /*61f0*/  MOV R27, RZ ;  /* 0x000000ff001b7202 */ /* 0x000fe40000000f00 */
[----:B------:R-:W-:Y:S02]  /*6200*/  MOV R30, RZ ;  /* 0x000000ff001e7202 */ /* 0x000fe40000000f00 */
[----:B------:R-:W-:-:S03]  /*6210*/  MOV R29, RZ ;  /* 0x000000ff001d7202 */ /* 0x000fc60000000f00 */
        /* <DEDUP_REMOVED lines=42> */
[----:B------:R-:W-:-:S02]  /*64c0*/  MOV R38, RZ ;  /* 0x000000ff00267202 */ /* 0x000fc40000000f00 */
[----:B------:R-:W-:Y:S01]  /*64d0*/  CS2R R36, SRZ ;  /* 0x0000000000247805 */ /* 0x000fe2000001ff00 */
[----:B-1----:R-:W1:Y:S01]  /*64e0*/  @!P6 LDC.64 R18, c[0x0][0x380] ;  /* 0x0000e000ff12eb82 */ /* 0x002e620000000a00 */
[----:B------:R-:W-:Y:S01]  /*64f0*/  @!P5 SHF.L.U32 R35, R35, 0x2, RZ ;  /* 0x000000022323d819 */ /* 0x000fe200000006ff */
[----:B------:R-:W-:-:S04]  /*6500*/  @!P6 IMAD R39, R39, R41, R40 ;  /* 0x000000292727e224 */ /* 0x000fc800078e0228 */
[----:B0-----:R-:W-:Y:S01]  /*6510*/  @!P5 IMAD.WIDE R16, R35, 0x4, R16 ;  /* 0x000000042310d825 */ /* 0x001fe200078e0210 */
[----:B------:R-:W-:Y:S02]  /*6520*/  MOV R35, RZ ;  /* 0x000000ff00237202 */ /* 0x000fe40000000f00 */
[----:B------:R-:W-:Y:S02]  /*6530*/  @!P6 SHF.L.U32 R39, R39, 0x2, RZ ;  /* 0x000000022727e819 */ /* 0x000fe400000006ff */
[----:B------:R-:W-:Y:S01]  /*6540*/  CS2R R40, SRZ ;  /* 0x0000000000287805 */ /* 0x000fe2000001ff00 */
[----:B------:R-:W5:Y:S04]  /*6550*/  @!P5 LDG.E.CONSTANT R38, desc[UR4][R16.64] ;  /* 0x000000041026d981 */ /* 0x000f68000c1e9900 */
[----:B------:R-:W5:Y:S04]  /*6560*/  @!P5 LDG.E.CONSTANT R37, desc[UR4][R16.64+0x4] ;  /* 0x000004041025d981 */ /* 0x000f68000c1e9900 */
[----:B------:R-:W5:Y:S04]  /*6570*/  @!P5 LDG.E.CONSTANT R36, desc[UR4][R16.64+0x8] ;  /* 0x000008041024d981 */ /* 0x000f68000c1e9900 */
[----:B------:R0:W5:Y:S01]  /*6580*/  @!P5 LDG.E.CONSTANT R35, desc[UR4][R16.64+0xc] ;  /* 0x00000c041023d981 */ /* 0x000162000c1e9900 */
[----:B-1----:R-:W-:Y:S01]  /*6590*/  @!P6 IMAD.WIDE R18, R39, 0x4, R18 ;  /* 0x000000042712e825 */ /* 0x002fe200078e0212 */
[----:B------:R-:W-:-:S04]  /*65a0*/  MOV R39, RZ ;  /* 0x000000ff00277202 */ /* 0x000fc80000000f00 */
        /* <DEDUP_REMOVED lines=35> */
.L_x_681:
[----:B------:R-:W-:Y:S05]  /*67e0*/  BSYNC.RECONVERGENT B0 ;  /* 0x0000000000007941 */ /* 0x000fea0003800200 */
.L_x_680:
        /* <DEDUP_REMOVED lines=11> */
[----:B------:R-:W0:Y:S01]  /*68a0*/  LDCU.64 UR6, c[0x0][0x3a8] ;  /* 0x00007500ff0677ac */ /* 0x000e220008000a00 */
[----:B------:R-:W-:Y:S02]  /*68b0*/  CS2R R30, SRZ ;  /* 0x00000000001e7805 */ /* 0x000fe4000001ff00 */
[----:B------:R-:W-:Y:S01]  /*68c0*/  CS2R R28, SRZ ;  /* 0x00000000001c7805 */ /* 0x000fe2000001ff00 */
        /* <DEDUP_REMOVED lines=15> */
[----:B------:R-:W-:Y:S02]  /*69c0*/  @P5 SHF.L.U32 R19, R4, 0x2, RZ ;  /* 0x0000000204135819 */ /* 0x000fe400000006ff */
[----:B------:R-:W-:Y:S02]  /*69d0*/  CS2R R32, SRZ ;  /* 0x0000000000207805 */ /* 0x000fe4000001ff00 */
[----:B------:R-:W-:Y:S02]  /*69e0*/  MOV R34, RZ ;  /* 0x000000ff00227202 */ /* 0x000fe40000000f00 */
[----:B------:R-:W-:Y:S01]  /*69f0*/  IADD3 R38, PT, PT, R27, 0x1, RZ ;  /* 0x000000011b267810 */ /* 0x000fe20007ffe0ff */
[----:B0-----:R-:W-:Y:S01]  /*6a00*/  @P5 IMAD.WIDE R16, R19, 0x4, R16 ;  /* 0x0000000413105825 */ /* 0x001fe200078e0210 */
[----:B------:R-:W-:Y:S01]  /*6a10*/  MOV R4, RZ ;  /* 0x000000ff00047202 */ /* 0x000fe20000000f00 */
[----:B------:R-:W0:Y:S03]  /*6a20*/  @!P3 LDC.64 R18, c[0x0][0x380] ;  /* 0x0000e000ff12bb82 */ /* 0x000e260000000a00 */
[----:B------:R-:W3:Y:S01]  /*6a30*/  @P5 LDG.E.CONSTANT R29, desc[UR4][R16.64+0x4] ;  /* 0x00000404101d5981 */ /* 0x000ee2000c1e9900 */
[----:B--2---:R-:W-:-:S03]  /*6a40*/  @!P3 IMAD R20, R36, R20, R27 ;  /* 0x000000142414b224 */ /* 0x004fc600078e021b */
[----:B------:R-:W2:Y:S02]  /*6a50*/  @P5 LDG.E.CONSTANT R4, desc[UR4][R16.64] ;  /* 0x0000000410045981 */ /* 0x000ea4000c1e9900 */
[----:B------:R-:W-:Y:S02]  /*6a60*/  @!P3 SHF.L.U32 R21, R20, 0x2, RZ ;  /* 0x000000021415b819 */ /* 0x000fe400000006ff */
[----:B------:R-:W4:Y:S04]  /*6a70*/  @P5 LDG.E.CONSTANT R30, desc[UR4][R16.64+0x8] ;  /* 0x00000804101e5981 */ /* 0x000f28000c1e9900 */
[----:B------:R1:W5:Y:S01]  /*6a80*/  @P5 LDG.E.CONSTANT R28, desc[UR4][R16.64+0xc] ;  /* 0x00000c04101c5981 */ /* 0x000362000c1e9900 */
        /* <DEDUP_REMOVED lines=8> */
[----:B------:R-:W-:-:S04]  /*6b10*/  ISETP.LT.OR P3, PT, R26, -0x1, !P3 ;  /* 0xffffffff1a00780c */ /* 0x000fc80005f61670 */
[----:B------:R-:W-:-:S07]  /*6b20*/  ISETP.GE.OR P3, PT, R36, UR7, P3 ;  /* 0x0000000724007c0c */ /* 0x000fce0009f66670 */
[----:B------:R-:W0:Y:S08]  /*6b30*/  @P4 LDC R35, c[0x0][0x398] ;  /* 0x0000e600ff234b82 */ /* 0x000e300000000800 */
[----:B------:R-:W0:Y:S08]  /*6b40*/  @P4 LDC.64 R18, c[0x0][0x380] ;  /* 0x0000e000ff124b82 */ /* 0x000e300000000a00 */
[----:B------:R-:W0:Y:S08]  /*6b50*/  @!P3 LDC R37, c[0x0][0x398] ;  /* 0x0000e600ff25bb82 */ /* 0x000e300000000800 */
[----:B-1----:R-:W1:Y:S01]  /*6b60*/  @!P3 LDC.64 R16, c[0x0][0x380] ;  /* 0x0000e000ff10bb82 */ /* 0x002e620000000a00 */
[----:B0-----:R-:W-:-:S05]  /*6b70*/  @P4 IMAD R35, R26, R35, R38 ;  /* 0x000000231a234224 */ /* 0x001fca00078e0226 */
[----:B------:R-:W-:Y:S02]  /*6b80*/  @P4 SHF.L.U32 R35, R35, 0x2, RZ ;  /* 0x0000000223234819 */ /* 0x000fe400000006ff */
[----:B------:R-:W-:-:S03]  /*6b90*/  CS2R R20, SRZ ;  /* 0x0000000000147805 */ /* 0x000fc6000001ff00 */
[----:B------:R-:W-:Y:S01]  /*6ba0*/  @P4 IMAD.WIDE R18, R35, 0x4, R18 ;  /* 0x0000000423124825 */ /* 0x000fe200078e0212 */
[----:B------:R-:W-:-:S03]  /*6bb0*/  MOV R35, RZ ;  /* 0x000000ff00237202 */ /* 0x000fc60000000f00 */
[----:B------:R-:W-:Y:S01]  /*6bc0*/  @!P3 IMAD R37, R36, R37, R38 ;  /* 0x000000252425b224 */ /* 0x000fe200078e0226 */
[----:B------:R-:W-:Y:S01]  /*6bd0*/  MOV R36, RZ ;  /* 0x000000ff00247202 */ /* 0x000fe20000000f00 */
[----:B------:R-:W3:Y:S03]  /*6be0*/  @P4 LDG.E.CONSTANT R20, desc[UR4][R18.64] ;  /* 0x0000000412144981 */ /* 0x000ee6000c1e9900 */
[----:B------:R-:W-:Y:S01]  /*6bf0*/  @!P3 SHF.L.U32 R37, R37, 0x2, RZ ;  /* 0x000000022525b819 */ /* 0x000fe200000006ff */
[----:B------:R-:W2:Y:S04]  /*6c00*/  @P4 LDG.E.CONSTANT R21, desc[UR4][R18.64+0x4] ;  /* 0x0000040412154981 */ /* 0x000ea8000c1e9900 */
[----:B------:R-:W4:Y:S04]  /*6c10*/  @P4 LDG.E.CONSTANT R35, desc[UR4][R18.64+0x8] ;  /* 0x0000080412234981 */ /* 0x000f28000c1e9900 */
[----:B------:R0:W5:Y:S01]  /*6c20*/  @P4 LDG.E.CONSTANT R36, desc[UR4][R18.64+0xc] ;  /* 0x00000c0412244981 */ /* 0x000162000c1e9900 */
[----:B-1----:R-:W-:Y:S01]  /*6c30*/  @!P3 IMAD.WIDE R16, R37, 0x4, R16 ;  /* 0x000000042510b825 */ /* 0x002fe200078e0210 */
[----:B------:R-:W-:-:S02]  /*6c40*/  MOV R40, RZ ;  /* 0x000000ff00287202 */ /* 0x000fc40000000f00 */
[----:B------:R-:W-:Y:S02]  /*6c50*/  CS2R R38, SRZ ;  /* 0x0000000000267805 */ /* 0x000fe4000001ff00 */
[----:B------:R-:W-:Y:S02]  /*6c60*/  MOV R37, RZ ;  /* 0x000000ff00257202 */ /* 0x000fe40000000f00 */
        /* <DEDUP_REMOVED lines=16> */
[C---:B---3--:R-:W-:Y:S01]  /*6d70*/  FMUL R20, R41.reuse, R20 ;  /* 0x0000001429147220 */ /* 0x048fe20000400000 */
[C---:B--2---:R-:W-:Y:S01]  /*6d80*/  FMUL R26, R41.reuse, R21 ;  /* 0x00000015291a7220 */ /* 0x044fe20000400000 */
        /* <DEDUP_REMOVED lines=18> */
.L_x_683:
[----:B------:R-:W-:Y:S05]  /*6eb0*/  BSYNC.RECONVERGENT B0 ;  /* 0x0000000000007941 */ /* 0x000fea0003800200 */
.L_x_682:
[----:B------:R-:W-:Y:S01]  /*6ec0*/  FADD R4, R3, R10 ;  /* 0x0000000a03047221 */ /* 0x000fe20000000000 */
[----:B------:R-:W-:Y:S01]  /*6ed0*/  FADD R23, R23, R18 ;  /* 0x0000001217177221 */ /* 0x000fe20000000000 */
[----:B------:R-:W-:Y:S01]  /*6ee0*/  BSSY.RECONVERGENT B0, `(.L_x_684) ;  /* 0x0000071000007945 */ /* 0x000fe20003800200 */
[----:B------:R-:W-:Y:S02]  /*6ef0*/  HFMA2 R18, -RZ, RZ, 0, 0 ;  /* 0x00000000ff127431 */ /* 0x000fe400000001ff */
[----:B------:R-:W-:Y:S01]  /*6f00*/  FADD R15, R15, R16 ;  /* 0x000000100f0f7221 */ /* 0x000fe20000000000 */
[----:B------:R-:W-:Y:S01]  /*6f10*/  FSETP.GT.AND P3, PT, R4, 1, PT ;  /* 0x3f8000000400780b */ /* 0x000fe20003f64000 */
[----:B------:R-:W-:Y:S01]  /*6f20*/  FADD R25, R25, R20 ;  /* 0x0000001419197221 */ /* 0x000fe20000000000 */
[----:B------:R-:W-:Y:S01]  /*6f30*/  FADD R22, R22, R17 ;  /* 0x0000001116167221 */ /* 0x000fe20000000000 */
[----:B------:R-:W-:Y:S02]  /*6f40*/  MOV R16, RZ ;  /* 0x000000ff00107202 */ /* 0x000fe40000000f00 */
[----:B------:R-:W-:Y:S01]  /*6f50*/  FSETP.LT.OR P3, PT, R10, -R3, P3 ;  /* 0x800000030a00720b */ /* 0x000fe20001f61400 */
[----:B------:R-:W-:Y:S01]  /*6f60*/  HFMA2 R3, -RZ, RZ, 0, 0 ;  /* 0x00000000ff037431 */ /* 0x000fe200000001ff */
[----:B------:R-:W-:-:S02]  /*6f70*/  MOV R20, RZ ;  /* 0x000000ff00147202 */ /* 0x000fc40000000f00 */
[----:B------:R-:W-:-:S13]  /*6f80*/  PLOP3.LUT P4, PT, P2, P3, PT, 0xf8, 0x8f ;  /* 0x00000000008f781c */ /* 0x000fda0001787f70 */
[----:B------:R-:W-:Y:S05]  /*6f90*/  @P4 BRA `(.L_x_685) ;  /* 0x0000000400944947 */ /* 0x000fea0003800000 */
[----:B------:R-:W-:Y:S01]  /*6fa0*/  FFMA R16, R9, R12, -0.5 ;  /* 0xbf00000009107423 */ /* 0x000fe2000000000c */
[CC--:B------:R-:W-:Y:S01]  /*6fb0*/  FFMA R3, R5.reuse, R4.reuse, -0.5 ;  /* 0xbf00000005037423 */ /* 0x0c0fe20000000004 */
[----:B------:R-:W0:Y:S01]  /*6fc0*/  LDCU.64 UR6, c[0x0][0x3a8] ;  /* 0x00007500ff0677ac */ /* 0x000e220008000a00 */
[----:B------:R-:W-:Y:S01]  /*6fd0*/  FFMA R21, R5, R4, -0.5 ;  /* 0xbf00000005157423 */ /* 0x000fe20000000004 */
        /* <DEDUP_REMOVED lines=46> */
[C---:B------:R-:W-:Y:S01]  /*72c0*/  @!P5 IMAD R35, R40.reuse, R35, R27 ;  /* 0x000000232823d224 */ /* 0x040fe200078e021b */
[----:B------:R-:W-:Y:S01]  /*72d0*/  MOV R38, RZ ;  /* 0x000000ff00267202 */ /* 0x000fe20000000f00 */
[----:B-1----:R-:W-:Y:S01]  /*72e0*/  @!P6 IMAD R39, R40, R41, R39 ;  /* 0x000000292827e224 */ /* 0x002fe200078e0227 */
[----:B------:R-:W-:-:S02]  /*72f0*/  CS2R R36, SRZ ;  /* 0x0000000000247805 */ /* 0x000fc4000001ff00 */
[----:B------:R-:W-:Y:S01]  /*7300*/  @!P5 SHF.L.U32 R35, R35, 0x2, RZ ;  /* 0x000000022323d819 */ /* 0x000fe200000006ff */
[----:B------:R-:W1:Y:S04]  /*7310*/  @!P6 LDC.64 R18, c[0x0][0x380] ;  /* 0x0000e000ff12eb82 */ /* 0x000e680000000a00 */
        /* <DEDUP_REMOVED lines=9> */
[----:B------:R-:W-:-:S02]  /*73b0*/  MOV R39, RZ ;  /* 0x000000ff00277202 */ /* 0x000fc40000000f00 */
[----:B0-----:R-:W-:Y:S02]  /*73c0*/  MOV R16, RZ ;  /* 0x000000ff00107202 */ /* 0x001fe40000000f00 */
        /* <DEDUP_REMOVED lines=9> */
[C---:B------:R-:W-:Y:S01]  /*7460*/  FADD R43, -R27.reuse, 1 ;  /* 0x3f8000001b2b7421 */ /* 0x040fe20000000100 */
        /* <DEDUP_REMOVED lines=24> */
.L_x_685:
[----:B------:R-:W-:Y:S05]  /*75f0*/  BSYNC.RECONVERGENT B0 ;  /* 0x0000000000007941 */ /* 0x000fea0003800200 */
.L_x_684:
[----:B------:R-:W-:Y:S01]  /*7600*/  PLOP3.LUT P4, PT, P1, P3, PT, 0xf8, 0x8f ;  /* 0x00000000008f781c */ /* 0x000fe20000f87f70 */
[----:B------:R-:W-:Y:S01]  /*7610*/  FADD R22, R22, R3 ;  /* 0x0000000316167221 */ /* 0x000fe20000000000 */
[----:B------:R-:W-:Y:S01]  /*7620*/  FADD R23, R23, R18 ;  /* 0x0000001217177221 */ /* 0x000fe20000000000 */
[----:B------:R-:W-:Y:S01]  /*7630*/  BSSY.RECONVERGENT B0, `(.L_x_686) ;  /* 0x000006d000007945 */ /* 0x000fe20003800200 */
[----:B------:R-:W-:Y:S02]  /*7640*/  HFMA2 R3, -RZ, RZ, 0, 0 ;  /* 0x00000000ff037431 */ /* 0x000fe400000001ff */
[----:B------:R-:W-:Y:S01]  /*7650*/  FADD R15, R15, R16 ;  /* 0x000000100f0f7221 */ /* 0x000fe20000000000 */
[----:B------:R-:W-:Y:S02]  /*7660*/  HFMA2 R18, -RZ, RZ, 0, 0 ;  /* 0x00000000ff127431 */ /* 0x000fe400000001ff */
[----:B------:R-:W-:Y:S01]  /*7670*/  FADD R25, R25, R20 ;  /* 0x0000001419197221 */ /* 0x000fe20000000000 */
[----:B------:R-:W-:-:S02]  /*7680*/  MOV R16, RZ ;  /* 0x000000ff00107202 */ /* 0x000fc40000000f00 */
[----:B------:R-:W-:Y:S01]  /*7690*/  MOV R20, RZ ;  /* 0x000000ff00147202 */ /* 0x000fe20000000f00 */
[----:B------:R-:W-:Y:S06]  /*76a0*/  @P4 BRA `(.L_x_687) ;  /* 0x0000000400944947 */ /* 0x000fec0003800000 */
        /* <DEDUP_REMOVED lines=101> */
.L_x_687:
[----:B------:R-:W-:Y:S05]  /*7d00*/  BSYNC.RECONVERGENT B0 ;  /* 0x0000000000007941 */ /* 0x000fea0003800200 */
.L_x_686:
        /* <DEDUP_REMOVED lines=112> */
.L_x_689:
[----:B------:R-:W-:Y:S05]  /*8410*/  BSYNC.RECONVERGENT B0 ;  /* 0x0000000000007941 */ /* 0x000fea0003800200 */
.L_x_688:
[----:B------:R-:W-:Y:S01]  /*8420*/  ISETP.NE.AND P4, PT, R24, RZ, PT ;  /* 0x000000ff1800720c */ /* 0x000fe20003f85270 */
[----:B------:R-:W-:Y:S01]  /*8430*/  FADD R22, R22, R3 ;  /* 0x0000000316167221 */ /* 0x000fe20000000000 */
[----:B------:R-:W-:Y:S01]  /*8440*/  FADD R23, R23, R18 ;  /* 0x0000001217177221 */ /* 0x000fe20000000000 */
[----:B------:R-:W-:Y:S01]  /*8450*/  BSSY.RECONVERGENT B0, `(.L_x_690) ;  /* 0x000006e000007945 */ /* 0x000fe20003800200 */
[----:B------:R-:W-:Y:S01]  /*8460*/  PLOP3.LUT P4, PT, P4, P3, PT, 0xf8, 0x8f ;  /* 0x00000000008f781c */ /* 0x000fe20002787f70 */
[----:B------:R-:W-:Y:S02]  /*8470*/  HFMA2 R3, -RZ, RZ, 0, 0 ;  /* 0x00000000ff037431 */ /* 0x000fe400000001ff */
[----:B------:R-:W-:Y:S01]  /*8480*/  FADD R15, R15, R16 ;  /* 0x000000100f0f7221 */ /* 0x000fe20000000000 */
[----:B------:R-:W-:Y:S02]  /*8490*/  HFMA2 R18, -RZ, RZ, 0, 0 ;  /* 0x00000000ff127431 */ /* 0x000fe400000001ff */
[----:B------:R-:W-:Y:S01]  /*84a0*/  FADD R25, R25, R20 ;  /* 0x0000001419197221 */ /* 0x000fe20000000000 */
[----:B------:R-:W-:-:S02]  /*84b0*/  MOV R16, RZ ;  /* 0x000000ff00107202 */ /* 0x000fc40000000f00 */
[----:B------:R-:W-:-:S04]  /*84c0*/  MOV R20, RZ ;  /* 0x000000ff00147202 */ /* 0x000fc80000000f00 */
        /* <DEDUP_REMOVED lines=102> */
.L_x_691:
[----:B------:R-:W-:Y:S05]  /*8b30*/  BSYNC.RECONVERGENT B0 ;  /* 0x0000000000007941 */ /* 0x000fea0003800200 */
.L_x_690:
[----:B------:R-:W-:Y:S01]  /*8b40*/  ISETP.NE.AND P6, PT, R13, RZ, PT ;  /* 0x000000ff0d00720c */ /* 0x000fe20003fc5270 */
[----:B------:R-:W-:Y:S01]  /*8b50*/  FADD R22, R22, R3 ;  /* 0x0000000316167221 */ /* 0x000fe20000000000 */
[----:B------:R-:W0:Y:S01]  /*8b60*/  LDC R13, c[0x0][0x3e4] ;  /* 0x0000f900ff0d7b82 */ /* 0x000e220000000800 */
[----:B------:R-:W-:Y:S01]  /*8b70*/  FADD R23, R23, R18 ;  /* 0x0000001217177221 */ /* 0x000fe20000000000 */
[----:B------:R-:W-:Y:S01]  /*8b80*/  PLOP3.LUT P3, PT, P6, P3, PT, 0xf8, 0x8f ;  /* 0x00000000008f781c */ /* 0x000fe20003767f70 */
[----:B------:R-:W-:Y:S01]  /*8b90*/  BSSY.RECONVERGENT B0, `(.L_x_692) ;  /* 0x000006a000007945 */ /* 0x000fe20003800200 */
[----:B------:R-:W-:Y:S02]  /*8ba0*/  HFMA2 R3, -RZ, RZ, 0, 0 ;  /* 0x00000000ff037431 */ /* 0x000fe400000001ff */
[----:B------:R-:W-:Y:S01]  /*8bb0*/  FADD R15, R15, R16 ;  /* 0x000000100f0f7221 */ /* 0x000fe20000000000 */
[----:B------:R-:W-:Y:S02]  /*8bc0*/  HFMA2 R18, -RZ, RZ, 0, 0 ;  /* 0x00000000ff127431 */ /* 0x000fe400000001ff */
[----:B------:R-:W-:Y:S01]  /*8bd0*/  FADD R25, R25, R20 ;  /* 0x0000001419197221 */ /* 0x000fe20000000000 */
[----:B------:R-:W-:-:S02]  /*8be0*/  MOV R16, RZ ;  /* 0x000000ff00107202 */ /* 0x000fc40000000f00 */
[----:B------:R-:W-:Y:S01]  /*8bf0*/  MOV R20, RZ ;  /* 0x000000ff00147202 */ /* 0x000fe20000000f00 */
[----:B0-----:R-:W-:-:S04]  /*8c00*/  FADD R26, R13, R13 ;  /* 0x0000000d0d1a7221 */ /* 0x001fc80000000000 */
[----:B------:R-:W-:Y:S01]  /*8c10*/  FMUL R11, R26, R11 ;  /* 0x0000000b1a0b7220 */ /* 0x000fe20000400000 */
[----:B------:R-:W-:Y:S06]  /*8c20*/  @P3 BRA `(.L_x_693) ;  /* 0x0000000400803947 */ /* 0x000fec0003800000 */
[----:B------:R-:W-:Y:S01]  /*8c30*/  FFMA R29, R9, R2, -0.5 ;  /* 0xbf000000091d7423 */ /* 0x000fe20000000002 */
[----:B------:R-:W-:Y:S01]  /*8c40*/  FFMA R4, R5, R4, -0.5 ;  /* 0xbf00000005047423 */ /* 0x000fe20000000004 */
[----:B------:R-:W0:Y:S01]  /*8c50*/  LDCU.64 UR6, c[0x0][0x3a8] ;  /* 0x00007500ff0677ac */ /* 0x000e220008000a00 */
[----:B------:R-:W-:Y:S01]  /*8c60*/  CS2R R26, SRZ ;  /* 0x00000000001a7805 */ /* 0x000fe2000001ff00 */
[----:B------:R-:W0:Y:S08]  /*8c70*/  F2I.FLOOR.NTZ R3, R29 ;  /* 0x0000001d00037305 */ /* 0x000e300000207100 */
[----:B------:R-:W1:Y:S01]  /*8c80*/  F2I.FLOOR.NTZ R28, R4 ;  /* 0x00000004001c7305 */ /* 0x000e620000207100 */
[----:B0-----:R-:W-:-:S04]  /*8c90*/  ISETP.GE.AND P3, PT, R3, UR6, PT ;  /* 0x0000000603007c0c */ /* 0x001fc8000bf66270 */
[----:B------:R-:W-:Y:S02]  /*8ca0*/  ISETP.GT.AND P3, PT, R3, -0x1, !P3 ;  /* 0xffffffff0300780c */ /* 0x000fe40005f64270 */
[----:B-1----:R-:W-:-:S04]  /*8cb0*/  ISETP.GE.AND P4, PT, R28, UR7, PT ;  /* 0x000000071c007c0c */ /* 0x002fc8000bf86270 */
[C---:B------:R-:W-:Y:S02]  /*8cc0*/  ISETP.GT.AND P4, PT, R28.reuse, -0x1, !P4 ;  /* 0xffffffff1c00780c */ /* 0x040fe40006784270 */
[C---:B------:R-:W-:Y:S02]  /*8cd0*/  IADD3 R34, PT, PT, R28.reuse, 0x1, RZ ;  /* 0x000000011c227810 */ /* 0x040fe40007ffe0ff */
[----:B------:R-:W-:Y:S02]  /*8ce0*/  PLOP3.LUT P5, PT, P3, P4, PT, 0x80, 0x8 ;  /* 0x000000000008781c */ /* 0x000fe40001fa9070 */
[----:B------:R-:W-:-:S04]  /*8cf0*/  ISETP.LT.OR P3, PT, R28, -0x1, !P3 ;  /* 0xffffffff1c00780c */ /* 0x000fc80005f61670 */
[----:B------:R-:W-:Y:S01]  /*8d00*/  ISETP.GE.OR P3, PT, R34, UR7, P3 ;  /* 0x0000000722007c0c */ /* 0x000fe20009f66670 */
[----:B------:R-:W0:Y:S01]  /*8d10*/  F2I.FLOOR.NTZ R29, R29 ;  /* 0x0000001d001d7305 */ /* 0x000e220000207100 */
[----:B------:R-:W-:Y:S02]  /*8d20*/  CS2R R32, SRZ ;  /* 0x0000000000207805 */ /* 0x000fe4000001ff00 */
[----:B------:R-:W-:-:S03]  /*8d30*/  CS2R R30, SRZ ;  /* 0x00000000001e7805 */ /* 0x000fc6000001ff00 */
[----:B------:R-:W1:Y:S08]  /*8d40*/  @P5 LDC R13, c[0x0][0x398] ;  /* 0x0000e600ff0d5b82 */ /* 0x000e700000000800 */
[----:B------:R-:W2:Y:S08]  /*8d50*/  @!P3 LDC R20, c[0x0][0x398] ;  /* 0x0000e600ff14bb82 */ /* 0x000eb00000000800 */
[----:B------:R-:W3:Y:S01]  /*8d60*/  @!P3 LDC.64 R18, c[0x0][0x380] ;  /* 0x0000e000ff12bb82 */ /* 0x000ee20000000a00 */
[----:B0-----:R-:W-:-:S07]  /*8d70*/  IADD3 R36, PT, PT, R29, 0x1, RZ ;  /* 0x000000011d247810 */ /* 0x001fce0007ffe0ff */
[----:B------:R-:W0:Y:S01]  /*8d80*/  @P5 LDC.64 R16, c[0x0][0x380] ;  /* 0x0000e000ff105b82 */ /* 0x000e220000000a00 */
[----:B-1----:R-:W-:-:S05]  /*8d90*/  @P5 IMAD R3, R28, R13, R3 ;  /* 0x0000000d1c035224 */ /* 0x002fca00078e0203 */
[----:B------:R-:W-:Y:S01]  /*8da0*/  @P5 SHF.L.U32 R13, R3, 0x2, RZ ;  /* 0x00000002030d5819 */ /* 0x000fe200000006ff */
[----:B--2---:R-:W-:Y:S01]  /*8db0*/  @!P3 IMAD R20, R34, R20, R29 ;  /* 0x000000142214b224 */ /* 0x004fe200078e021d */
[----:B------:R-:W-:-:S04]  /*8dc0*/  MOV R3, RZ ;  /* 0x000000ff00037202 */ /* 0x000fc80000000f00 */
[----:B------:R-:W-:-:S05]  /*8dd0*/  @!P3 SHF.L.U32 R21, R20, 0x2, RZ ;  /* 0x000000021415b819 */ /* 0x000fca00000006ff */
[----:B---3--:R-:W-:-:S05]  /*8de0*/  @!P3 IMAD.WIDE R20, R21, 0x4, R18 ;  /* 0x000000041514b825 */ /* 0x008fca00078e0212 */
[----:B------:R-:W2:Y:S01]  /*8df0*/  @!P3 LDG.E.CONSTANT R33, desc[UR4][R20.64] ;  /* 0x000000041421b981 */ /* 0x000ea2000c1e9900 */
[----:B0-----:R-:W-:Y:S01]  /*8e00*/  @P5 IMAD.WIDE R16, R13, 0x4, R16 ;  /* 0x000000040d105825 */ /* 0x001fe200078e0210 */
[----:B------:R-:W-:Y:S02]  /*8e10*/  MOV R13, RZ ;  /* 0x000000ff000d7202 */ /* 0x000fe40000000f00 */
[----:B------:R-:W3:Y:S04]  /*8e20*/  @!P3 LDG.E.CONSTANT R32, desc[UR4][R20.64+0x4] ;  /* 0x000004041420b981 */ /* 0x000ee8000c1e9900 */
[----:B------:R-:W4:Y:S04]  /*8e30*/  @!P3 LDG.E.CONSTANT R31, desc[UR4][R20.64+0x8] ;  /* 0x00000804141fb981 */ /* 0x000f28000c1e9900 */
[----:B------:R-:W5:Y:S01]  /*8e40*/  @!P3 LDG.E.CONSTANT R30, desc[UR4][R20.64+0xc] ;  /* 0x00000c04141eb981 */ /* 0x000f62000c1e9900 */
[----:B------:R-:W-:-:S03]  /*8e50*/  ISETP.GE.AND P3, PT, R36, UR6, PT ;  /* 0x0000000624007c0c */ /* 0x000fc6000bf66270 */
[----:B------:R-:W2:Y:S01]  /*8e60*/  @P5 LDG.E.CONSTANT R3, desc[UR4][R16.64] ;  /* 0x0000000410035981 */ /* 0x000ea2000c1e9900 */
[----:B------:R-:W-:-:S03]  /*8e70*/  ISETP.GT.AND P3, PT, R29, -0x2, !P3 ;  /* 0xfffffffe1d00780c */ /* 0x000fc60005f64270 */
[----:B------:R-:W3:Y:S01]  /*8e80*/  @P5 LDG.E.CONSTANT R27, desc[UR4][R16.64+0x4] ;  /* 0x00000404101b5981 */ /* 0x000ee2000c1e9900 */
[----:B------:R-:W-:Y:S02]  /*8e90*/  PLOP3.LUT P4, PT, P3, P4, PT, 0x80, 0x8 ;  /* 0x000000000008781c */ /* 0x000fe40001f89070 */
[----:B------:R-:W-:Y:S01]  /*8ea0*/  ISETP.LT.OR P3, PT, R28, -0x1, !P3 ;  /* 0xffffffff1c00780c */ /* 0x000fe20005f61670 */
[----:B------:R-:W4:Y:S03]  /*8eb0*/  @P5 LDG.E.CONSTANT R26, desc[UR4][R16.64+0x8] ;  /* 0x00000804101a5981 */ /* 0x000f26000c1e9900 */
[----:B------:R-:W-:Y:S01]  /*8ec0*/  ISETP.GE.OR P3, PT, R34, UR7, P3 ;  /* 0x0000000722007c0c */ /* 0x000fe20009f66670 */
[----:B------:R0:W5:Y:S06]  /*8ed0*/  @P5 LDG.E.CONSTANT R13, desc[UR4][R16.64+0xc] ;  /* 0x00000c04100d5981 */ /* 0x00016c000c1e9900 */
[----:B------:R-:W1:Y:S08]  /*8ee0*/  @P4 LDC R35, c[0x0][0x398] ;  /* 0x0000e600ff234b82 */ /* 0x000e700000000800 */
[----:B------:R-:W1:Y:S08]  /*8ef0*/  @P4 LDC.64 R18, c[0x0][0x380] ;  /* 0x0000e000ff124b82 */ /* 0x000e700000000a00 */
[----:B------:R-:W1:Y:S08]  /*8f00*/  @!P3 LDC R37, c[0x0][0x398] ;  /* 0x0000e600ff25bb82 */ /* 0x000e700000000800 */
[----:B0-----:R-:W0:Y:S01]  /*8f10*/  @!P3 LDC.64 R16, c[0x0][0x380] ;  /* 0x0000e000ff10bb82 */ /* 0x001e220000000a00 */
[----:B-1----:R-:W-:-:S05]  /*8f20*/  @P4 IMAD R35, R28, R35, R36 ;  /* 0x000000231c234224 */ /* 0x002fca00078e0224 */
[----:B------:R-:W-:Y:S02]  /*8f30*/  @P4 SHF.L.U32 R35, R35, 0x2, RZ ;  /* 0x0000000223234819 */ /* 0x000fe400000006ff */
[----:B------:R-:W-:-:S03]  /*8f40*/  CS2R R20, SRZ ;  /* 0x0000000000147805 */ /* 0x000fc6000001ff00 */
[----:B------:R-:W-:-:S04]  /*8f50*/  @P4 IMAD.WIDE R18, R35, 0x4, R18 ;  /* 0x0000000423124825 */ /* 0x000fc800078e0212 */
[----:B------:R-:W-:Y:S01]  /*8f60*/  @!P3 IMAD R36, R34, R37, R36 ;  /* 0x000000252224b224 */ /* 0x000fe200078e0224 */
[----:B------:R-:W-:Y:S01]  /*8f70*/  CS2R R34, SRZ ;  /* 0x0000000000227805 */ /* 0x000fe2000001ff00 */
[----:B------:R-:W2:Y:S03]  /*8f80*/  @P4 LDG.E.CONSTANT R20, desc[UR4][R18.64+0x8] ;  /* 0x0000080412144981 */ /* 0x000ea6000c1e9900 */
[----:B------:R-:W-:Y:S01]  /*8f90*/  @!P3 SHF.L.U32 R37, R36, 0x2, RZ ;  /* 0x000000022425b819 */ /* 0x000fe200000006ff */
[----:B------:R-:W3:Y:S04]  /*8fa0*/  @P4 LDG.E.CONSTANT R21, desc[UR4][R18.64+0xc] ;  /* 0x00000c0412154981 */ /* 0x000ee8000c1e9900 */
[----:B------:R-:W4:Y:S04]  /*8fb0*/  @P4 LDG.E.CONSTANT R35, desc[UR4][R18.64] ;  /* 0x0000000412234981 */ /* 0x000f28000c1e9900 */
[----:B------:R1:W5:Y:S01]  /*8fc0*/  @P4 LDG.E.CONSTANT R34, desc[UR4][R18.64+0x4] ;  /* 0x0000040412224981 */ /* 0x000362000c1e9900 */
[----:B0-----:R-:W-:Y:S01]  /*8fd0*/  @!P3 IMAD.WIDE R16, R37, 0x4, R16 ;  /* 0x000000042510b825 */ /* 0x001fe200078e0210 */
[----:B------:R-:W-:-:S02]  /*8fe0*/  CS2R R38, SRZ ;  /* 0x0000000000267805 */ /* 0x000fc4000001ff00 */
[----:B------:R-:W-:-:S04]  /*8ff0*/  CS2R R36, SRZ ;  /* 0x0000000000247805 */ /* 0x000fc8000001ff00 */
[----:B------:R-:W3:Y:S04]  /*9000*/  @!P3 LDG.E.CONSTANT R39, desc[UR4][R16.64] ;  /* 0x000000041027b981 */ /* 0x000ee8000c1e9900 */
[----:B------:R-:W3:Y:S04]  /*9010*/  @!P3 LDG.E.CONSTANT R38, desc[UR4][R16.64+0x4] ;  /* 0x000004041026b981 */ /* 0x000ee8000c1e9900 */
[----:B------:R-:W3:Y:S04]  /*9020*/  @!P3 LDG.E.CONSTANT R37, desc[UR4][R16.64+0x8] ;  /* 0x000008041025b981 */ /* 0x000ee8000c1e9900 */
[----:B------:R0:W3:Y:S01]  /*9030*/  @!P3 LDG.E.CONSTANT R36, desc[UR4][R16.64+0xc] ;  /* 0x00000c041024b981 */ /* 0x0000e2000c1e9900 */
[----:B------:R-:W-:Y:S01]  /*9040*/  I2FP.F32.S32 R41, R28 ;  /* 0x0000001c00297245 */ /* 0x000fe20000201400 */
[----:B------:R-:W-:Y:S01]  /*9050*/  FFMA R28, R9, R2, -0.5 ;  /* 0xbf000000091c7423 */ /* 0x000fe20000000002 */
[----:B------:R-:W-:-:S03]  /*9060*/  I2FP.F32.S32 R29, R29 ;  /* 0x0000001d001d7245 */ /* 0x000fc60000201400 */
[----:B-1----:R-:W-:Y:S02]  /*9070*/  FADD R18, R4, -R41 ;  /* 0x8000002904127221 */ /* 0x002fe40000000000 */
        /* <DEDUP_REMOVED lines=19> */
[C---:B------:R-:W-:Y:S02]  /*91b0*/  FFMA R3, R4.reuse, R39, R3 ;  /* 0x0000002704037223 */ /* 0x040fe40000000003 */
[C---:B------:R-:W-:Y:S01]  /*91c0*/  FFMA R27, R4.reuse, R38, R27 ;  /* 0x00000026041b7223 */ /* 0x040fe2000000001b */
[C---:B------:R-:W-:Y:S01]  /*91d0*/  FFMA R26, R4.reuse, R37, R26 ;  /* 0x00000025041a7223 */ /* 0x040fe2000000001a */
[----:B------:R-:W-:Y:S01]  /*91e0*/  FFMA R13, R4, R36, R13 ;  /* 0x00000024040d7223 */ /* 0x000fe2000000000d */
[----:B------:R-:W-:Y:S01]  /*91f0*/  FMUL R3, R3, 0.015625 ;  /* 0x3c80000003037820 */ /* 0x000fe20000400000 */
[----:B------:R-:W-:Y:S01]  /*9200*/  FMUL R16, R27, 0.015625 ;  /* 0x3c8000001b107820 */ /* 0x000fe20000400000 */
[----:B------:R-:W-:Y:S01]  /*9210*/  FMUL R18, R26, 0.015625 ;  /* 0x3c8000001a127820 */ /* 0x000fe20000400000 */
[----:B------:R-:W-:-:S07]  /*9220*/  FMUL R20, R13, 0.015625 ;  /* 0x3c8000000d147820 */ /* 0x000fce0000400000 */
.L_x_693:
[----:B------:R-:W-:Y:S05]  /*9230*/  BSYNC.RECONVERGENT B0 ;  /* 0x0000000000007941 */ /* 0x000fea0003800200 */
.L_x_692:
        /* <DEDUP_REMOVED lines=15> */
[----:B------:R-:W-:Y:S01]  /*9330*/  FFMA R27, R5, R4, -0.5 ;  /* 0xbf000000051b7423 */ /* 0x000fe20000000004 */
[----:B------:R-:W0:Y:S01]  /*9340*/  LDCU.64 UR6, c[0x0][0x3a8] ;  /* 0x00007500ff0677ac */ /* 0x000e220008000a00 */
[----:B------:R-:W-:Y:S01]  /*9350*/  CS2R R20, SRZ ;  /* 0x0000000000147805 */ /* 0x000fe2000001ff00 */
[----:B------:R-:W0:Y:S01]  /*9360*/  F2I.FLOOR.NTZ R18, R26 ;  /* 0x0000001a00127305 */ /* 0x000e220000207100 */
[----:B------:R-:W-:-:S07]  /*9370*/  MOV R19, RZ ;  /* 0x000000ff00137202 */ /* 0x000fce0000000f00 */
        /* <DEDUP_REMOVED lines=20> */
[----:B------:R-:W-:Y:S02]  /*94c0*/  ISETP.GT.AND P2, PT, R18, -0x2, !P2 ;  /* 0xfffffffe1200780c */ /* 0x000fe40005744270 */
[----:B------:R-:W-:Y:S02]  /*94d0*/  MOV R28, RZ ;  /* 0x000000ff001c7202 */ /* 0x000fe40000000f00 */
[----:B------:R-:W-:Y:S02]  /*94e0*/  PLOP3.LUT P5, PT, P2, P5, PT, 0x80, 0x8 ;  /* 0x000000000008781c */ /* 0x000fe400017ab070 */
[----:B------:R-:W-:-:S02]  /*94f0*/  IADD3 R35, PT, PT, R29, 0x1, RZ ;  /* 0x000000011d237810 */ /* 0x000fc40007ffe0ff */
        /* <DEDUP_REMOVED lines=14> */
[----:B------:R-:W-:Y:S01]  /*95e0*/  @!P4 IMAD R33, R35, R33, R18 ;  /* 0x000000212321c224 */ /* 0x000fe200078e0212 */
[----:B------:R-:W3:Y:S04]  /*95f0*/  @P5 LDG.E.CONSTANT R31, desc[UR4][R16.64+0x4] ;  /* 0x00000404101f5981 */ /* 0x000ee8000c1e9900 */
[----:B------:R-:W4:Y:S04]  /*9600*/  @P5 LDG.E.CONSTANT R28, desc[UR4][R16.64+0x8] ;  /* 0x00000804101c5981 */ /* 0x000f28000c1e9900 */
[----:B------:R1:W5:Y:S01]  /*9610*/  @P5 LDG.E.CONSTANT R30, desc[UR4][R16.64+0xc] ;  /* 0x00000c04101e5981 */ /* 0x000362000c1e9900 */
[----:B------:R-:W-:-:S02]  /*9620*/  @!P4 SHF.L.U32 R33, R33, 0x2, RZ ;  /* 0x000000022121c819 */ /* 0x000fc400000006ff */
[----:B------:R-:W-:Y:S01]  /*9630*/  MOV R38, RZ ;  /* 0x000000ff00267202 */ /* 0x000fe20000000f00 */
[----:B-1----:R-:W-:Y:S01]  /*9640*/  @!P2 IMAD R16, R35, R36, R34 ;  /* 0x000000242310a224 */ /* 0x002fe200078e0222 */
[----:B------:R-:W-:Y:S02]  /*9650*/  CS2R R36, SRZ ;  /* 0x0000000000247805 */ /* 0x000fe4000001ff00 */
[----:B------:R-:W-:Y:S01]  /*9660*/  CS2R R34, SRZ ;  /* 0x0000000000227805 */ /* 0x000fe2000001ff00 */
[----:B0-----:R-:W-:Y:S01]  /*9670*/  @!P4 IMAD.WIDE R12, R33, 0x4, R12 ;  /* 0x00000004210cc825 */ /* 0x001fe200078e020c */
[----:B------:R-:W-:Y:S02]  /*9680*/  @!P2 SHF.L.U32 R17, R16, 0x2, RZ ;  /* 0x000000021011a819 */ /* 0x000fe400000006ff */
[----:B------:R-:W-:Y:S02]  /*9690*/  MOV R33, RZ ;  /* 0x000000ff00217202 */ /* 0x000fe40000000f00 */
[----:B------:R-:W5:Y:S01]  /*96a0*/  @!P4 LDG.E.CONSTANT R38, desc[UR4][R12.64] ;  /* 0x000000040c26c981 */ /* 0x000f62000c1e9900 */
[----:B------:R-:W-:Y:S01]  /*96b0*/  @!P2 IMAD.WIDE R10, R17, 0x4, R10 ;  /* 0x00000004110aa825 */ /* 0x000fe200078e020a */
        /* <DEDUP_REMOVED lines=38> */
.L_x_695:
[----:B------:R-:W-:Y:S05]  /*9920*/  BSYNC.RECONVERGENT B0 ;  /* 0x0000000000007941 */ /* 0x000fea0003800200 */
.L_x_694:
[----:B------:R-:W-:Y:S01]  /*9930*/  PLOP3.LUT P1, PT, P1, P3, PT, 0xf8, 0x8f ;  /* 0x00000000008f781c */ /* 0x000fe20000f27f70 */
[----:B------:R-:W-:Y:S01]  /*9940*/  BSSY.RECONVERGENT B0, `(.L_x_696) ;  /* 0x0000067000007945 */ /* 0x000fe20003800200 */
[----:B------:R-:W-:Y:S02]  /*9950*/  HFMA2 R12, -RZ, RZ, 0, 0 ;  /* 0x00000000ff0c7431 */ /* 0x000fe400000001ff */
[----:B------:R-:W-:Y:S01]  /*9960*/  FADD R23, R23, R10 ;  /* 0x0000000a17177221 */ /* 0x000fe20000000000 */
        /* <DEDUP_REMOVED lines=45> */
[----:B------:R-:W-:-:S04]  /*9c40*/  CS2R R28, SRZ ;  /* 0x00000000001c7805 */ /* 0x000fc8000001ff00 */
        /* <DEDUP_REMOVED lines=8> */
[----:B------:R-:W-:Y:S02]  /*9cd0*/  CS2R R38, SRZ ;  /* 0x0000000000267805 */ /* 0x000fe4000001ff00 */
[----:B------:R-:W-:Y:S01]  /*9ce0*/  @!P4 SHF.L.U32 R35, R34, 0x2, RZ ;  /* 0x000000022223c819 */ /* 0x000fe200000006ff */
[----:B------:R-:W5:Y:S01]  /*9cf0*/  @P1 LDG.E.CONSTANT R31, desc[UR4][R14.64] ;  /* 0x000000040e1f1981 */ /* 0x000f62000c1e9900 */
[----:B-1----:R-:W-:-:S03]  /*9d00*/  @!P2 IMAD.WIDE R12, R33, 0x4, R12 ;  /* 0x00000004210ca825 */ /* 0x002fc600078e020c */
[----:B------:R1:W5:Y:S01]  /*9d10*/  @P1 LDG.E.CONSTANT R30, desc[UR4][R14.64+0x4] ;  /* 0x000004040e1e1981 */ /* 0x000362000c1e9900 */
[----:B------:R-:W-:-:S03]  /*9d20*/  CS2R R32, SRZ ;  /* 0x0000000000207805 */ /* 0x000fc6000001ff00 */
        /* <DEDUP_REMOVED lines=21> */
[----:B---3--:R-:W-:-:S03]  /*9e80*/  FMUL R28, R13, R28 ;  /* 0x0000001c0d1c7220 */ /* 0x008fc60000400000 */
[C---:B----4-:R-:W-:Y:S01]  /*9e90*/  FFMA R18, R14.reuse, R18, R29 ;  /* 0x000000120e127223 */ /* 0x050fe2000000001d */
[----:B-----5:R-:W-:Y:S01]  /*9ea0*/  FFMA R17, R14, R17, R28 ;  /* 0x000000110e117223 */ /* 0x020fe2000000001c */
[C---:B------:R-:W-:Y:S01]  /*9eb0*/  FMUL R31, R13.reuse, R31 ;  /* 0x0000001f0d1f7220 */ /* 0x040fe20000400000 */
        /* <DEDUP_REMOVED lines=15> */
.L_x_697:
[----:B------:R-:W-:Y:S05]  /*9fb0*/  BSYNC.RECONVERGENT B0 ;  /* 0x0000000000007941 */ /* 0x000fea0003800200 */
.L_x_696:
[----:B------:R-:W-:Y:S01]  /*9fc0*/  PLOP3.LUT P1, PT, P0, P3, PT, 0xf8, 0x8f ;  /* 0x00000000008f781c */ /* 0x000fe20000727f70 */
[----:B------:R-:W-:Y:S01]  /*9fd0*/  FADD R3, R3, R10 ;  /* 0x0000000a03037221 */ /* 0x000fe20000000000 */
[----:B------:R-:W-:Y:S01]  /*9fe0*/  ISETP.NE.AND P2, PT, R24, RZ, PT ;  /* 0x000000ff1800720c */ /* 0x000fe20003f45270 */
[----:B------:R-:W-:Y:S01]  /*9ff0*/  BSSY.RECONVERGENT B0, `(.L_x_698) ;  /* 0x0000068000007945 */ /* 0x000fe20003800200 */
[----:B------:R-:W-:Y:S01]  /*a000*/  FADD R10, R16, R11 ;  /* 0x0000000b100a7221 */ /* 0x000fe20000000000 */
[----:B------:R-:W-:Y:S01]  /*a010*/  HFMA2 R13, -RZ, RZ, 0, 0 ;  /* 0x00000000ff0d7431 */ /* 0x000fe200000001ff */
[----:B------:R-:W-:Y:S01]  /*a020*/  PLOP3.LUT P0, PT, P2, P3, PT, 0xf8, 0x8f ;  /* 0x00000000008f781c */ /* 0x000fe20001707f70 */
[----:B------:R-:W-:Y:S01]  /*a030*/  FADD R11, R23, R12 ;  /* 0x0000000c170b7221 */ /* 0x000fe20000000000 */
[----:B------:R-:W-:Y:S01]  /*a040*/  PLOP3.LUT P3, PT, P6, P3, PT, 0xf8, 0x8f ;  /* 0x00000000008f781c */ /* 0x000fe20003767f70 */
[----:B------:R-:W-:Y:S01]  /*a050*/  FADD R12, R25, R18 ;  /* 0x00000012190c7221 */ /* 0x000fe20000000000 */
[----:B------:R-:W-:-:S02]  /*a060*/  CS2R R14, SRZ ;  /* 0x00000000000e7805 */ /* 0x000fc4000001ff00 */
[----:B------:R-:W-:Y:S01]  /*a070*/  MOV R16, RZ ;  /* 0x000000ff00107202 */ /* 0x000fe20000000f00 */
[----:B------:R-:W-:Y:S08]  /*a080*/  @P1 BRA `(.L_x_699) ;  /* 0x0000000400781947 */ /* 0x000ff00003800000 */
[----:B------:R-:W-:Y:S01]  /*a090*/  FFMA R24, R9, R8, -0.5 ;  /* 0xbf00000009187423 */ /* 0x000fe20000000008 */
[----:B------:R-:W-:Y:S01]  /*a0a0*/  FFMA R27, R5, R4, -0.5 ;  /* 0xbf000000051b7423 */ /* 0x000fe20000000004 */
[----:B------:R-:W0:Y:S01]  /*a0b0*/  LDCU.64 UR6, c[0x0][0x3a8] ;  /* 0x00007500ff0677ac */ /* 0x000e220008000a00 */
[----:B------:R-:W-:Y:S01]  /*a0c0*/  CS2R R22, SRZ ;  /* 0x0000000000167805 */ /* 0x000fe2000001ff00 */
[----:B------:R-:W1:Y:S08]  /*a0d0*/  F2I.FLOOR.NTZ R25, R24 ;  /* 0x0000001800197305 */ /* 0x000e700000207100 */
        /* <DEDUP_REMOVED lines=16> */
[----:B------:R-:W1:Y:S08]  /*a1e0*/  @P1 LDC R28, c[0x0][0x398] ;  /* 0x0000e600ff1c1b82 */ /* 0x000e700000000800 */
[----:B------:R-:W2:Y:S08]  /*a1f0*/  @!P2 LDC R32, c[0x0][0x398] ;  /* 0x0000e600ff20ab82 */ /* 0x000eb00000000800 */
[----:B------:R-:W3:Y:S01]  /*a200*/  @!P4 LDC R30, c[0x0][0x398] ;  /* 0x0000e600ff1ecb82 */ /* 0x000ee20000000800 */
[----:B0-----:R-:W-:-:S05]  /*a210*/  @P5 IMAD R8, R26, R8, R25 ;  /* 0x000000081a085224 */ /* 0x001fca00078e0219 */
[----:B------:R-:W-:Y:S02]  /*a220*/  @P5 SHF.L.U32 R13, R8, 0x2, RZ ;  /* 0x00000002080d5819 */ /* 0x000fe400000006ff */
[----:B------:R-:W0:Y:S01]  /*a230*/  @P1 LDC.64 R18, c[0x0][0x380] ;  /* 0x0000e000ff121b82 */ /* 0x000e220000000a00 */
[----:B-1----:R-:W-:Y:S01]  /*a240*/  @P1 IMAD R28, R26, R28, R31 ;  /* 0x0000001c1a1c1224 */ /* 0x002fe200078e021f */
[----:B------:R-:W-:-:S04]  /*a250*/  MOV R8, RZ ;  /* 0x000000ff00087202 */ /* 0x000fc80000000f00 */
[----:B------:R-:W-:Y:S02]  /*a260*/  @P1 SHF.L.U32 R29, R28, 0x2, RZ ;  /* 0x000000021c1d1819 */ /* 0x000fe400000006ff */
[----:B------:R-:W1:Y:S08]  /*a270*/  @P5 LDC.64 R20, c[0x0][0x380] ;  /* 0x0000e000ff145b82 */ /* 0x000e700000000a00 */
[----:B------:R-:W4:Y:S08]  /*a280*/  @!P4 LDC.64 R14, c[0x0][0x380] ;  /* 0x0000e000ff0ecb82 */ /* 0x000f300000000a00 */
[----:B------:R-:W5:Y:S01]  /*a290*/  @!P2 LDC.64 R16, c[0x0][0x380] ;  /* 0x0000e000ff10ab82 */ /* 0x000f620000000a00 */
[----:B--2---:R-:W-:-:S02]  /*a2a0*/  @!P2 IMAD R32, R34, R32, R25 ;  /* 0x000000202220a224 */ /* 0x004fc400078e0219 */
[----:B---3--:R-:W-:Y:S01]  /*a2b0*/  @!P4 IMAD R34, R34, R30, R31 ;  /* 0x0000001e2222c224 */ /* 0x008fe200078e021f */
[----:B------:R-:W-:Y:S01]  /*a2c0*/  CS2R R30, SRZ ;  /* 0x00000000001e7805 */ /* 0x000fe2000001ff00 */
[----:B0-----:R-:W-:Y:S01]  /*a2d0*/  @P1 IMAD.WIDE R18, R29, 0x4, R18 ;  /* 0x000000041d121825 */ /* 0x001fe200078e0212 */
[----:B------:R-:W-:Y:S02]  /*a2e0*/  CS2R R28, SRZ ;  /* 0x00000000001c7805 */ /* 0x000fe4000001ff00 */
[----:B------:R-:W-:Y:S02]  /*a2f0*/  @!P2 SHF.L.U32 R33, R32, 0x2, RZ ;  /* 0x000000022021a819 */ /* 0x000fe400000006ff */
[----:B------:R-:W-:Y:S01]  /*a300*/  @!P4 SHF.L.U32 R35, R34, 0x2, RZ ;  /* 0x000000022223c819 */ /* 0x000fe200000006ff */
[----:B-1----:R-:W-:Y:S01]  /*a310*/  @P5 IMAD.WIDE R20, R13, 0x4, R20 ;  /* 0x000000040d145825 */ /* 0x002fe200078e0214 */
[----:B------:R-:W-:Y:S01]  /*a320*/  MOV R13, RZ ;  /* 0x000000ff000d7202 */ /* 0x000fe20000000f00 */
[----:B------:R-:W2:Y:S01]  /*a330*/  @P1 LDG.E.CONSTANT R31, desc[UR4][R18.64] ;  /* 0x00000004121f1981 */ /* 0x000ea2000c1e9900 */
[----:B------:R-:W-:-:S03]  /*a340*/  CS2R R36, SRZ ;  /* 0x0000000000247805 */ /* 0x000fc6000001ff00 */
[----:B------:R-:W3:Y:S01]  /*a350*/  @P1 LDG.E.CONSTANT R30, desc[UR4][R18.64+0x4] ;  /* 0x00000404121e1981 */ /* 0x000ee2000c1e9900 */
[----:B----4-:R-:W-:-:S03]  /*a360*/  @!P4 IMAD.WIDE R14, R35, 0x4, R14 ;  /* 0x00000004230ec825 */ /* 0x010fc600078e020e */
[----:B------:R-:W4:Y:S01]  /*a370*/  @P1 LDG.E.CONSTANT R29, desc[UR4][R18.64+0x8] ;  /* 0x00000804121d1981 */ /* 0x000f22000c1e9900 */
[----:B------:R-:W-:-:S03]  /*a380*/  CS2R R34, SRZ ;  /* 0x0000000000227805 */ /* 0x000fc6000001ff00 */
[----:B------:R-:W4:Y:S01]  /*a390*/  @P1 LDG.E.CONSTANT R28, desc[UR4][R18.64+0xc] ;  /* 0x00000c04121c1981 */ /* 0x000f22000c1e9900 */
[----:B-----5:R-:W-:Y:S01]  /*a3a0*/  @!P2 IMAD.WIDE R16, R33, 0x4, R16 ;  /* 0x000000042110a825 */ /* 0x020fe200078e0210 */
[----:B------:R-:W-:Y:S02]  /*a3b0*/  CS2R R32, SRZ ;  /* 0x0000000000207805 */ /* 0x000fe4000001ff00 */
[----:B------:R-:W5:Y:S04]  /*a3c0*/  @P5 LDG.E.CONSTANT R22, desc[UR4][R20.64+0x4] ;  /* 0x0000040414165981 */ /* 0x000f68000c1e9900 */
[----:B------:R-:W5:Y:S04]  /*a3d0*/  @P5 LDG.E.CONSTANT R23, desc[UR4][R20.64] ;  /* 0x0000000414175981 */ /* 0x000f68000c1e9900 */
[----:B------:R-:W5:Y:S04]  /*a3e0*/  @P5 LDG.E.CONSTANT R13, desc[UR4][R20.64+0x8] ;  /* 0x00000804140d5981 */ /* 0x000f68000c1e9900 */
[----:B------:R0:W5:Y:S04]  /*a3f0*/  @P5 LDG.E.CONSTANT R8, desc[UR4][R20.64+0xc] ;  /* 0x00000c0414085981 */ /* 0x000168000c1e9900 */
        /* <DEDUP_REMOVED lines=21> */
[C---:B----4-:R-:W-:Y:S01]  /*a550*/  FMUL R24, R17.reuse, R29 ;  /* 0x0000001d11187220 */ /* 0x050fe20000400000 */
[----:B------:R-:W-:-:S02]  /*a560*/  FMUL R17, R17, R28 ;  /* 0x0000001c11117220 */ /* 0x000fc40000400000 */
        /* <DEDUP_REMOVED lines=16> */
.L_x_699:
[----:B------:R-:W-:Y:S05]  /*a670*/  BSYNC.RECONVERGENT B0 ;  /* 0x0000000000007941 */ /* 0x000fea0003800200 */
.L_x_698:
        /* <DEDUP_REMOVED lines=14> */
[----:B0-----:R-:W-:Y:S02]  /*a760*/  ISETP.GE.AND P0, PT, R0, UR6, PT ;  /* 0x0000000600007c0c */ /* 0x001fe4000bf06270 */
[----:B------:R-:W-:Y:S02]  /*a770*/  ISETP.GE.AND P2, PT, R32, UR6, PT ;  /* 0x0000000620007c0c */ /* 0x000fe4000bf46270 */
[----:B------:R-:W-:Y:S02]  /*a780*/  ISETP.GT.AND P5, PT, R0, -0x1, !P0 ;  /* 0xffffffff0000780c */ /* 0x000fe400047a4270 */
[C---:B--2---:R-:W-:Y:S02]  /*a790*/  ISETP.GE.AND P1, PT, R27.reuse, UR7, PT ;  /* 0x000000071b007c0c */ /* 0x044fe4000bf26270 */
[----:B------:R-:W-:-:S02]  /*a7a0*/  IADD3 R31, PT, PT, R27, 0x1, RZ ;  /* 0x000000011b1f7810 */ /* 0x000fc40007ffe0ff */
[C---:B------:R-:W-:Y:S02]  /*a7b0*/  ISETP.GT.AND P0, PT, R27.reuse, -0x1, !P1 ;  /* 0xffffffff1b00780c */ /* 0x040fe40004f04270 */
[----:B------:R-:W-:Y:S02]  /*a7c0*/  ISETP.LT.OR P1, PT, R27, -0x1, !P5 ;  /* 0xffffffff1b00780c */ /* 0x000fe40006f21670 */
[----:B------:R-:W-:Y:S02]  /*a7d0*/  PLOP3.LUT P4, PT, P5, P0, PT, 0x80, 0x8 ;  /* 0x000000000008781c */ /* 0x000fe40002f81070 */
[----:B------:R-:W-:Y:S02]  /*a7e0*/  ISETP.GT.AND P2, PT, R0, -0x2, !P2 ;  /* 0xfffffffe0000780c */ /* 0x000fe40005744270 */
[----:B------:R-:W-:Y:S02]  /*a7f0*/  ISETP.GE.OR P1, PT, R31, UR7, P1 ;  /* 0x000000071f007c0c */ /* 0x000fe40008f26670 */
[----:B------:R-:W-:-:S02]  /*a800*/  PLOP3.LUT P0, PT, P2, P0, PT, 0x80, 0x8 ;  /* 0x000000000008781c */ /* 0x000fc40001701070 */
        /* <DEDUP_REMOVED lines=12> */
[----:B------:R-:W-:Y:S02]  /*a8d0*/  MOV R40, RZ ;  /* 0x000000ff00287202 */ /* 0x000fe40000000f00 */
[----:B------:R-:W-:Y:S01]  /*a8e0*/  CS2R R38, SRZ ;  /* 0x0000000000267805 */ /* 0x000fe2000001ff00 */
[----:B------:R-:W2:Y:S01]  /*a8f0*/  @P4 LDG.E.CONSTANT R26, desc[UR4][R24.64] ;  /* 0x00000004181a4981 */ /* 0x000ea2000c1e9900 */
[----:B------:R-:W-:Y:S02]  /*a900*/  @!P1 SHF.L.U32 R37, R35, 0x2, RZ ;  /* 0x0000000223259819 */ /* 0x000fe400000006ff */
[----:B------:R-:W4:Y:S01]  /*a910*/  @!P1 LDC.64 R22, c[0x0][0x380] ;  /* 0x0000e000ff169b82 */ /* 0x000f220000000a00 */
[----:B---3--:R-:W-:Y:S01]  /*a920*/  @P0 IMAD R34, R27, R34, R32 ;  /* 0x000000221b220224 */ /* 0x008fe200078e0220 */
[----:B------:R-:W3:Y:S04]  /*a930*/  @P4 LDG.E.CONSTANT R30, desc[UR4][R24.64+0x4] ;  /* 0x00000404181e4981 */ /* 0x000ee8000c1e9900 */
[----:B------:R-:W-:Y:S01]  /*a940*/  @P0 SHF.L.U32 R35, R34, 0x2, RZ ;  /* 0x0000000222230819 */ /* 0x000fe200000006ff */
[----:B------:R-:W5:Y:S01]  /*a950*/  @P4 LDG.E.CONSTANT R29, desc[UR4][R24.64+0x8] ;  /* 0x00000804181d4981 */ /* 0x000f62000c1e9900 */
[----:B------:R-:W4:Y:S01]  /*a960*/  @!P2 LDC.64 R18, c[0x0][0x380] ;  /* 0x0000e000ff12ab82 */ /* 0x000f220000000a00 */
[----:B------:R-:W-:-:S02]  /*a970*/  MOV R34, RZ ;  /* 0x000000ff00227202 */ /* 0x000fc40000000f00 */
[----:B0-----:R-:W-:Y:S01]  /*a980*/  @P0 IMAD.WIDE R20, R35, 0x4, R20 ;  /* 0x0000000423140825 */ /* 0x001fe200078e0214 */
[----:B------:R0:W5:Y:S03]  /*a990*/  @P4 LDG.E.CONSTANT R28, desc[UR4][R24.64+0xc] ;  /* 0x00000c04181c4981 */ /* 0x000166000c1e9900 */
[----:B-1----:R-:W-:Y:S01]  /*a9a0*/  @!P2 IMAD R35, R31, R33, R32 ;  /* 0x000000211f23a224 */ /* 0x002fe200078e0220 */
[----:B------:R-:W-:Y:S02]  /*a9b0*/  CS2R R32, SRZ ;  /* 0x0000000000207805 */ /* 0x000fe4000001ff00 */
        /* <DEDUP_REMOVED lines=49> */
.L_x_701:
[----:B------:R-:W-:Y:S05]  /*acd0*/  BSYNC.RECONVERGENT B0 ;  /* 0x0000000000007941 */ /* 0x000fea0003800200 */
.L_x_700:
        /* <DEDUP_REMOVED lines=101> */
.L_x_703:
[----:B------:R-:W-:Y:S05]  /*b330*/  BSYNC.RECONVERGENT B0 ;  /* 0x0000000000007941 */ /* 0x000fea0003800200 */
.L_x_702:
[----:B------:R-:W0:Y:S01]  /*b340*/  LDCU UR6, c[0x0][0x3dc] ;  /* 0x00007b80ff0677ac */ /* 0x000e220008000800 */
        /* <DEDUP_REMOVED lines=11> */
[----:B------:R-:W-:-:S02]  /*b400*/  FADD R9, R24, R19 ;  /* 0x0000001318097221 */ /* 0x000fc40000000000 */
[----:B------:R-:W-:Y:S02]  /*b410*/  FMNMX R2, R0, 1, PT ;  /* 0x3f80000000027809 */ /* 0x000fe40003800000 */
[----:B------:R-:W-:Y:S01]  /*b420*/  FMNMX R3, R8, 1, PT ;  /* 0x3f80000008037809 */ /* 0x000fe20003800000 */
[----:B0-----:R-:W-:Y:S01]  /*b430*/  UISETP.NE.AND UP0, UPT, UR6, URZ, UPT ;  /* 0x000000ff0600728c */ /* 0x001fe2000bf05270 */
[----:B------:R-:W-:-:S08]  /*b440*/  FMNMX R0, R18, 1, PT ;  /* 0x3f80000012007809 */ /* 0x000fd00003800000 */
[----:B------:R-:W-:Y:S05]  /*b450*/  BRA.U !UP0, `(.L_x_704) ;  /* 0x0000003908747547 */ /* 0x000fea000b800000 */
        /* <DEDUP_REMOVED lines=18> */
[----:B------:R-:W-:Y:S05]  /*b580*/  CALL.REL.NOINC `($__internal_24_$__cuda_sm3x_div_rn_noftz_f32_slowpath) ;  /* 0x0000004000107944 */ /* 0x000fea0003c00000 */
[----:B------:R-:W-:-:S07]  /*b590*/  MOV R15, R4 ;  /* 0x00000004000f7202 */ /* 0x000fce0000000f00 */
.L_x_708:
[----:B------:R-:W-:Y:S05]  /*b5a0*/  BSYNC.RECONVERGENT B3 ;  /* 0x0000000000037941 */ /* 0x000fea0003800200 */
.L_x_707:
        /* <DEDUP_REMOVED lines=14> */
.L_x_710:
[----:B------:R-:W-:Y:S05]  /*b690*/  BSYNC.RECONVERGENT B3 ;  /* 0x0000000000037941 */ /* 0x000fea0003800200 */
.L_x_709:
        /* <DEDUP_REMOVED lines=14> */
.L_x_711:
[----:B------:R-:W-:Y:S05]  /*b780*/  BSYNC.RECONVERGENT B3 ;  /* 0x0000000000037941 */ /* 0x000fea0003800200 */
.L_x_706:
[----:B------:R-:W-:Y:S05]  /*b790*/  BSYNC.RECONVERGENT B2 ;  /* 0x0000000000027941 */ /* 0x000fea0003800200 */
.L_x_705:
        /* <DEDUP_REMOVED lines=25> */
[----:B------:R-:W-:Y:S05]  /*b930*/  CALL.REL.NOINC `($__internal_24_$__cuda_sm3x_div_rn_noftz_f32_slowpath) ;  /* 0x0000003c00247944 */ /* 0x000fea0003c00000 */
[----:B------:R-:W-:-:S07]  /*b940*/  MOV R2, R4 ;  /* 0x0000000400027202 */ /* 0x000fce0000000f00 */
.L_x_719:
[----:B------:R-:W-:Y:S05]  /*b950*/  BSYNC.RECONVERGENT B4 ;  /* 0x0000000000047941 */ /* 0x000fea0003800200 */
.L_x_718:
[----:B------:R-:W-:Y:S05]  /*b960*/  BRA `(.L_x_716) ;  /* 0x0000000400507947 */ /* 0x000fea0003800000 */
.L_x_717:
        /* <DEDUP_REMOVED lines=13> */
[----:B------:R-:W-:Y:S05]  /*ba40*/  CALL.REL.NOINC `($__internal_24_$__cuda_sm3x_div_rn_noftz_f32_slowpath) ;  /* 0x0000003800e07944 */ /* 0x000fea0003c00000 */
[----:B------:R-:W-:-:S07]  /*ba50*/  MOV R0, R4 ;  /* 0x0000000400007202 */ /* 0x000fce0000000f00 */
.L_x_721:
[----:B------:R-:W-:Y:S05]  /*ba60*/  BSYNC.RECONVERGENT B4 ;  /* 0x0000000000047941 */ /* 0x000fea0003800200 */
.L_x_720:
        /* <DEDUP_REMOVED lines=68> */
.L_x_716:
[----:B------:R-:W-:Y:S05]  /*beb0*/  BSYNC.RECONVERGENT B3 ;  /* 0x0000000000037941 */ /* 0x000fea0003800200 */
.L_x_715:
        /* <DEDUP_REMOVED lines=21> */
.L_x_726:
[----:B------:R-:W-:Y:S05]  /*c010*/  BSYNC.RECONVERGENT B4 ;  /* 0x0000000000047941 */ /* 0x000fea0003800200 */
.L_x_725:
[----:B------:R-:W-:Y:S05]  /*c020*/  BRA `(.L_x_723) ;  /* 0x0000000400507947 */ /* 0x000fea0003800000 */
.L_x_724:
        /* <DEDUP_REMOVED lines=15> */
.L_x_728:
[----:B------:R-:W-:Y:S05]  /*c120*/  BSYNC.RECONVERGENT B4 ;  /* 0x0000000000047941 */ /* 0x000fea0003800200 */
.L_x_727:
[----:B------:R-:W-:Y:S01]  /*c130*/  FSETP.NEU.AND P0, PT, R0, 1, PT ;  /* 0x3f8000000000780b */ /* 0x000fe20003f0d000 */
[----:B------:R-:W-:-:S12]  /*c140*/  HFMA2 R8, -RZ, RZ, 1.875, 0 ;  /* 0x3f800000ff087431 */ /* 0x000fd800000001ff */
[----:B------:R-:W-:Y:S05]  /*c150*/  @!P0 BRA `(.L_x_723) ;  /* 0x0000000400048947 */ /* 0x000fea0003800000 */
[----:B------:R-:W-:-:S13]  /*c160*/  FSETP.NAN.AND P0, PT, |R0|, |R0|, PT ;  /* 0x400000000000720b */ /* 0x000fda0003f08200 */
[----:B------:R-:W-:Y:S01]  /*c170*/  @P0 FADD R8, R0, 2.2222223281860351562 ;  /* 0x400e38e400080421 */ /* 0x000fe20000000000 */
[----:B------:R-:W-:Y:S06]  /*c180*/  @P0 BRA `(.L_x_723) ;  /* 0x0000000000f80947 */ /* 0x000fec0003800000 */
        /* <DEDUP_REMOVED lines=49> */
[----:B------:R-:W-:-:S04]  /*c4a0*/  FFMA R8, R3, R8, 0.0013391353422775864601 ;  /* 0x3aaf85ed03087423 */ /* 0x000fc80000000008 */
[C---:B------:R-:W-:Y:S02]  /*c4b0*/  FFMA R10, R3.reuse, R8, 0.0096188392490148544312 ;  /* 0x3c1d9856030a7423 */ /* 0x040fe40000000008 */
[----:B------:R-:W0:Y:S02]  /*c4c0*/  F2I.NTZ R8, R4 ;  /* 0x0000000400087305 */ /* 0x000e240000203100 */
[----:B------:R-:W-:-:S04]  /*c4d0*/  FFMA R10, R3, R10, 0.055503588169813156128 ;  /* 0x3d6357bb030a7423 */ /* 0x000fc8000000000a */
[----:B------:R-:W-:-:S04]  /*c4e0*/  FFMA R10, R3, R10, 0.24022644758224487305 ;  /* 0x3e75fdec030a7423 */ /* 0x000fc8000000000a */
[----:B------:R-:W-:Y:S01]  /*c4f0*/  FFMA R12, R3, R10, 0.69314718246459960938 ;  /* 0x3f317218030c7423 */ /* 0x000fe2000000000a */
[----:B------:R-:W-:-:S03]  /*c500*/  IADD3 R10, PT, PT, R5, 0x7f000000, RZ ;  /* 0x7f000000050a7810 */ /* 0x000fc60007ffe0ff */
[----:B------:R-:W-:Y:S01]  /*c510*/  FFMA R3, R3, R12, 1 ;  /* 0x3f80000003037423 */ /* 0x000fe2000000000c */
[----:B0-----:R-:W-:Y:S02]  /*c520*/  LEA R5, R8, -R5, 0x17 ;  /* 0x8000000508057211 */ /* 0x001fe400078eb8ff */
[----:B------:R-:W-:Y:S01]  /*c530*/  FSEL R8, RZ, +INF , !P1 ;  /* 0x7f800000ff087808 */ /* 0x000fe20004800000 */
[----:B------:R-:W-:-:S04]  /*c540*/  FMUL R10, R10, R3 ;  /* 0x000000030a0a7220 */ /* 0x000fc80000400000 */
[----:B------:R-:W-:Y:S01]  /*c550*/  @!P2 FMUL R8, R5, R10 ;  /* 0x0000000a0508a220 */ /* 0x000fe20000400000 */
[----:B------:R-:W-:-:S07]  /*c560*/  @!P0 LOP3.LUT R8, R0, 0x7fffffff, RZ, 0xc0, !PT ;  /* 0x7fffffff00088812 */ /* 0x000fce00078ec0ff */
.L_x_723:
[----:B------:R-:W-:Y:S05]  /*c570*/  BSYNC.RECONVERGENT B3 ;  /* 0x0000000000037941 */ /* 0x000fea0003800200 */
.L_x_722:
        /* <DEDUP_REMOVED lines=19> */
.L_x_732:
[----:B------:R-:W-:Y:S05]  /*c6b0*/  BSYNC.RECONVERGENT B3 ;  /* 0x0000000000037941 */ /* 0x000fea0003800200 */
.L_x_731:
[----:B------:R-:W-:Y:S05]  /*c6c0*/  BRA `(.L_x_729) ;  /* 0x0000002400c87947 */ /* 0x000fea0003800000 */
.L_x_730:
        /* <DEDUP_REMOVED lines=14> */
[----:B------:R-:W-:Y:S05]  /*c7b0*/  CALL.REL.NOINC `($__internal_24_$__cuda_sm3x_div_rn_noftz_f32_slowpath) ;  /* 0x0000002c00847944 */ /* 0x000fea0003c00000 */
[----:B------:R-:W-:-:S07]  /*c7c0*/  MOV R0, R4 ;  /* 0x0000000400007202 */ /* 0x000fce0000000f00 */
.L_x_734:
[----:B------:R-:W-:Y:S05]  /*c7d0*/  BSYNC.RECONVERGENT B3 ;  /* 0x0000000000037941 */ /* 0x000fea0003800200 */
.L_x_733:
        /* <DEDUP_REMOVED lines=70> */
.L_x_714:
        /* <DEDUP_REMOVED lines=19> */
[----:B------:R-:W-:Y:S05]  /*cd70*/  CALL.REL.NOINC `($__internal_24_$__cuda_sm3x_div_rn_noftz_f32_slowpath) ;  /* 0x0000002800147944 */ /* 0x000fea0003c00000 */
[----:B------:R-:W-:-:S07]  /*cd80*/  MOV R2, R4 ;  /* 0x0000000400027202 */ /* 0x000fce0000000f00 */
.L_x_739:
[----:B------:R-:W-:Y:S05]  /*cd90*/  BSYNC.RECONVERGENT B4 ;  /* 0x0000000000047941 */ /* 0x000fea0003800200 */
.L_x_738:
[----:B------:R-:W-:Y:S05]  /*cda0*/  BRA `(.L_x_736) ;  /* 0x0000000400507947 */ /* 0x000fea0003800000 */
.L_x_737:
        /* <DEDUP_REMOVED lines=13> */
[----:B------:R-:W-:Y:S05]  /*ce80*/  CALL.REL.NOINC `($__internal_24_$__cuda_sm3x_div_rn_noftz_f32_slowpath) ;  /* 0x0000002400d07944 */ /* 0x000fea0003c00000 */
[----:B------:R-:W-:-:S07]  /*ce90*/  MOV R0, R4 ;  /* 0x0000000400007202 */ /* 0x000fce0000000f00 */
.L_x_741:
[----:B------:R-:W-:Y:S05]  /*cea0*/  BSYNC.RECONVERGENT B4 ;  /* 0x0000000000047941 */ /* 0x000fea0003800200 */
.L_x_740:
        /* <DEDUP_REMOVED lines=68> */
.L_x_736:
[----:B------:R-:W-:Y:S05]  /*d2f0*/  BSYNC.RECONVERGENT B3 ;  /* 0x0000000000037941 */ /* 0x000fea0003800200 */
.L_x_735:
        /* <DEDUP_REMOVED lines=21> */
.L_x_746:
[----:B------:R-:W-:Y:S05]  /*d450*/  BSYNC.RECONVERGENT B4 ;  /* 0x0000000000047941 */ /* 0x000fea0003800200 */
.L_x_745:
[----:B------:R-:W-:Y:S05]  /*d460*/  BRA `(.L_x_743) ;  /* 0x0000000400547947 */ /* 0x000fea0003800000 */
.L_x_744:
        /* <DEDUP_REMOVED lines=14> */
[----:B------:R-:W-:Y:S05]  /*d550*/  CALL.REL.NOINC `($__internal_24_$__cuda_sm3x_div_rn_noftz_f32_slowpath) ;  /* 0x00000020001c7944 */ /* 0x000fea0003c00000 */
[----:B------:R-:W-:-:S07]  /*d560*/  MOV R0, R4 ;  /* 0x0000000400007202 */ /* 0x000fce0000000f00 */
.L_x_748:
[----:B------:R-:W-:Y:S05]  /*d570*/  BSYNC.RECONVERGENT B4 ;  /* 0x0000000000047941 */ /* 0x000fea0003800200 */
.L_x_747:
[----:B------:R-:W-:Y:S01]  /*d580*/  FSETP.NEU.AND P0, PT, R0, 1, PT ;  /* 0x3f8000000000780b */ /* 0x000fe20003f0d000 */
[----:B------:R-:W-:-:S12]  /*d590*/  HFMA2 R8, -RZ, RZ, 1.875, 0 ;  /* 0x3f800000ff087431 */ /* 0x000fd800000001ff */
[----:B------:R-:W-:Y:S05]  /*d5a0*/  @!P0 BRA `(.L_x_743) ;  /* 0x0000000400048947 */ /* 0x000fea0003800000 */
[----:B------:R-:W-:-:S13]  /*d5b0*/  FSETP.NAN.AND P0, PT, |R0|, |R0|, PT ;  /* 0x400000000000720b */ /* 0x000fda0003f08200 */
[----:B------:R-:W-:Y:S01]  /*d5c0*/  @P0 FADD R8, R0, 2.4000000953674316406 ;  /* 0x4019999a00080421 */ /* 0x000fe20000000000 */
        /* <DEDUP_REMOVED lines=63> */
.L_x_743:
[----:B------:R-:W-:Y:S05]  /*d9c0*/  BSYNC.RECONVERGENT B3 ;  /* 0x0000000000037941 */ /* 0x000fea0003800200 */
.L_x_742:
        /* <DEDUP_REMOVED lines=19> */
.L_x_751:
[----:B------:R-:W-:Y:S05]  /*db00*/  BSYNC.RECONVERGENT B3 ;  /* 0x0000000000037941 */ /* 0x000fea0003800200 */
.L_x_750:
[----:B------:R-:W-:Y:S05]  /*db10*/  BRA `(.L_x_729) ;  /* 0x0000001000b47947 */ /* 0x000fea0003800000 */
.L_x_749:
        /* <DEDUP_REMOVED lines=16> */
.L_x_753:
[----:B------:R-:W-:Y:S05]  /*dc20*/  BSYNC.RECONVERGENT B3 ;  /* 0x0000000000037941 */ /* 0x000fea0003800200 */
.L_x_752:
        /* <DEDUP_REMOVED lines=70> */
.L_x_713:
        /* <DEDUP_REMOVED lines=71> */
.L_x_755:
[----:B------:R-:W-:Y:S05]  /*e500*/  BSYNC.RECONVERGENT B0 ;  /* 0x0000000000007941 */ /* 0x000fea0003800200 */
.L_x_754:
        /* <DEDUP_REMOVED lines=71> */
.L_x_757:
[----:B------:R-:W-:Y:S05]  /*e980*/  BSYNC.RECONVERGENT B0 ;  /* 0x0000000000007941 */ /* 0x000fea0003800200 */
.L_x_756:
        /* <DEDUP_REMOVED lines=70> */
.L_x_729:
[----:B------:R-:W-:Y:S05]  /*edf0*/  BSYNC.RECONVERGENT B2 ;  /* 0x0000000000027941 */ /* 0x000fea0003800200 */
.L_x_712:
[C---:B------:R-:W-:Y:S01]  /*ee00*/  FMUL R2, R9.reuse, R2 ;  /* 0x0000000209027220 */ /* 0x040fe20000400000 */
[C---:B------:R-:W-:Y:S01]  /*ee10*/  FMUL R3, R9.reuse, R8 ;  /* 0x0000000809037220 */ /* 0x040fe20000400000 */
[----:B------:R-:W-:-:S07]  /*ee20*/  FMUL R0, R9, R4 ;  /* 0x0000000409007220 */ /* 0x000fce0000400000 */
.L_x_704:
        /* <DEDUP_REMOVED lines=35> */
.L_x_760:
        /* <DEDUP_REMOVED lines=12> */
[----:B------:R-:W-:Y:S05]  /*f120*/  CALL.REL.NOINC `($__internal_24_$__cuda_sm3x_div_rn_noftz_f32_slowpath) ;  /* 0x0000000400287944 */ /* 0x000fea0003c00000 */
[----:B------:R-:W-:-:S07]  /*f130*/  MOV R8, R4 ;  /* 0x0000000400087202 */ /* 0x000fce0000000f00 */
.L_x_762:
[----:B------:R-:W-:Y:S05]  /*f140*/  BSYNC.RECONVERGENT B3 ;  /* 0x0000000000037941 */ /* 0x000fea0003800200 */
.L_x_761:
[C---:B------:R-:W-:Y:S01]  /*f150*/  FADD R4, R8.reuse, R8 ;  /* 0x0000000808047221 */ /* 0x040fe20000000000 */
[----:B------:R-:W-:-:S03]  /*f160*/  FMUL R8, R8, R8 ;  /* 0x0000000808087220 */ /* 0x000fc60000400000 */
[----:B------:R-:W-:-:S04]  /*f170*/  FADD R5, -R4, 3 ;  /* 0x4040000004057421 */ /* 0x000fc80000000100 */
[----:B------:R-:W-:-:S04]  /*f180*/  FMUL R11, R8, R5 ;  /* 0x00000005080b7220 */ /* 0x000fc80000400000 */
[C---:B------:R-:W-:Y:S01]  /*f190*/  FMUL R5, R11.reuse, R2 ;  /* 0x000000020b057220 */ /* 0x040fe20000400000 */
[C---:B------:R-:W-:Y:S01]  /*f1a0*/  FMUL R9, R11.reuse, R3 ;  /* 0x000000030b097220 */ /* 0x040fe20000400000 */
[----:B------:R-:W-:-:S07]  /*f1b0*/  FMUL R11, R11, R0 ;  /* 0x000000000b0b7220 */ /* 0x000fce0000400000 */
.L_x_759:
[----:B------:R-:W-:Y:S05]  /*f1c0*/  BSYNC.RECONVERGENT B2 ;  /* 0x0000000000027941 */ /* 0x000fea0003800200 */
.L_x_758:
        /* <DEDUP_REMOVED lines=11> */
        .weak           $__internal_23_$__cuda_sm20_rcp_rn_f32_slowpath
        .type           $__internal_23_$__cuda_sm20_rcp_rn_f32_slowpath,@function
        .size           $__internal_23_$__cuda_sm20_rcp_rn_f32_slowpath,($__internal_24_$__cuda_sm3x_div_rn_noftz_f32_slowpath - $__internal_23_$__cuda_sm20_rcp_rn_f32_slowpath)
$__internal_23_$__cuda_sm20_rcp_rn_f32_slowpath:
        /* <DEDUP_REMOVED lines=9> */
[----:B--2---:R-:W3:Y:S02]  /*f310*/  MUFU.RCP R0, R3 ;  /* 0x0000000300007308 */ /* 0x004ee40000001000 */
[----:B---3--:R-:W-:-:S04]  /*f320*/  FFMA R2, R3, R0, -1 ;  /* 0xbf80000003027423 */ /* 0x008fc80000000000 */
[----:B------:R-:W-:-:S04]  /*f330*/  FADD.FTZ R11, -R2, -RZ ;  /* 0x800000ff020b7221 */ /* 0x000fc80000010100 */
[----:B------:R-:W-:-:S04]  /*f340*/  FFMA R0, R0, R11, R0 ;  /* 0x0000000b00007223 */ /* 0x000fc80000000000 */
[----:B------:R-:W-:Y:S01]  /*f350*/  FFMA R2, R0, 1.84467440737095516160e+19, RZ ;  /* 0x5f80000000027823 */ /* 0x000fe200000000ff */
[----:B------:R-:W-:Y:S06]  /*f360*/  BRA `(.L_x_764) ;  /* 0x0000000000887947 */ /* 0x000fec0003800000 */
.L_x_763:
        /* <DEDUP_REMOVED lines=33> */
.L_x_765:
[----:B------:R0:W1:Y:S02]  /*f580*/  MUFU.RCP R2, R0 ;  /* 0x0000000000027308 */ /* 0x0000640000001000 */
.L_x_764:
[----:B------:R-:W-:Y:S01]  /*f590*/  HFMA2 R3, -RZ, RZ, 0, 0 ;  /* 0x00000000ff037431 */ /* 0x000fe200000001ff */
[----:B-1-3--:R-:W-:Y:S02]  /*f5a0*/  MOV R11, R2 ;  /* 0x00000002000b7202 */ /* 0x00afe40000000f00 */
[----:B------:R-:W-:-:S04]  /*f5b0*/  MOV R2, R14 ;  /* 0x0000000e00027202 */ /* 0x000fc80000000f00 */
[----:B0-2---:R-:W-:Y:S05]  /*f5c0*/  RET.REL.NODEC R2 `(Prefilter25TapKernel) ;  /* 0xffffff08028c7950 */ /* 0x005fea0003c3ffff */
        .weak           $__internal_24_$__cuda_sm3x_div_rn_noftz_f32_slowpath
        .type           $__internal_24_$__cuda_sm3x_div_rn_noftz_f32_slowpath,@function
        .size           $__internal_24_$__cuda_sm3x_div_rn_noftz_f32_slowpath,(.L_x_924 - $__internal_24_$__cuda_sm3x_div_rn_noftz_f32_slowpath)
$__internal_24_$__cuda_sm3x_div_rn_noftz_f32_slowpath:
        /* <DEDUP_REMOVED lines=35> */
.L_x_767:
        /* <DEDUP_REMOVED lines=51> */
.L_x_774:
[----:B------:R-:W-:-:S04]  /*fb30*/  LOP3.LUT R16, R16, 0x80000000, RZ, 0xc0, !PT ;  /* 0x8000000010107812 */ /* 0x000fc800078ec0ff */
[----:B------:R-:W-:Y:S01]  /*fb40*/  LOP3.LUT R16, R16, 0x7f800000, RZ, 0xfc, !PT ;  /* 0x7f80000010107812 */ /* 0x000fe200078efcff */
[----:B------:R-:W-:Y:S06]  /*fb50*/  BRA `(.L_x_775) ;  /* 0x0000000000047947 */ /* 0x000fec0003800000 */
.L_x_773:
[----:B------:R-:W-:-:S07]  /*fb60*/  LEA R16, R17, R16, 0x17 ;  /* 0x0000001011107211 */ /* 0x000fce00078eb8ff */
.L_x_775:
[----:B------:R-:W-:Y:S05]  /*fb70*/  BSYNC.RECONVERGENT B1 ;  /* 0x0000000000017941 */ /* 0x000fea0003800200 */
.L_x_772:
[----:B------:R-:W-:Y:S05]  /*fb80*/  BRA `(.L_x_776) ;  /* 0x0000000000207947 */ /* 0x000fea0003800000 */
.L_x_771:
[----:B------:R-:W-:-:S04]  /*fb90*/  LOP3.LUT R4, R17, 0x80000000, R4, 0x48, !PT ;  /* 0x8000000011047812 */ /* 0x000fc800078e4804 */
[----:B------:R-:W-:Y:S01]  /*fba0*/  LOP3.LUT R16, R4, 0x7f800000, RZ, 0xfc, !PT ;  /* 0x7f80000004107812 */ /* 0x000fe200078efcff */
[----:B------:R-:W-:Y:S06]  /*fbb0*/  BRA `(.L_x_776) ;  /* 0x0000000000147947 */ /* 0x000fec0003800000 */
.L_x_770:
[----:B------:R-:W-:Y:S01]  /*fbc0*/  LOP3.LUT R16, R17, 0x80000000, R4, 0x48, !PT ;  /* 0x8000000011107812 */ /* 0x000fe200078e4804 */
[----:B------:R-:W-:Y:S06]  /*fbd0*/  BRA `(.L_x_776) ;  /* 0x00000000000c7947 */ /* 0x000fec0003800000 */
.L_x_769:
[----:B------:R-:W0:Y:S01]  /*fbe0*/  MUFU.RSQ R16, -QNAN ;  /* 0xffc0000000107908 */ /* 0x000e220000001400 */
[----:B------:R-:W-:Y:S05]  /*fbf0*/  BRA `(.L_x_776) ;  /* 0x0000000000047947 */ /* 0x000fea0003800000 */
.L_x_768:
[----:B------:R-:W-:-:S07]  /*fc00*/  FADD.FTZ R16, R4, R5 ;  /* 0x0000000504107221 */ /* 0x000fce0000010000 */
.L_x_776:
[----:B------:R-:W-:Y:S05]  /*fc10*/  BSYNC.RECONVERGENT B0 ;  /* 0x0000000000007941 */ /* 0x000fea0003800200 */
.L_x_766:
[----:B------:R-:W-:Y:S01]  /*fc20*/  HFMA2 R17, -RZ, RZ, 0, 0 ;  /* 0x00000000ff117431 */ /* 0x000fe200000001ff */
[----:B0-----:R-:W-:Y:S02]  /*fc30*/  MOV R4, R16 ;  /* 0x0000001000047202 */ /* 0x001fe40000000f00 */
[----:B------:R-:W-:-:S04]  /*fc40*/  MOV R16, R10 ;  /* 0x0000000a00107202 */ /* 0x000fc80000000f00 */
[----:B------:R-:W-:Y:S05]  /*fc50*/  RET.REL.NODEC R16 `(Prefilter25TapKernel) ;  /* 0xffffff0010e87950 */ /* 0x000fea0003c3ffff */
.L_x_777:
        /* <DEDUP_REMOVED lines=10> */
.L_x_924:


//--------------------- .text.PrefilterKernel     --------------------------
	.section	.text.PrefilterKernel,"ax",@progbits
	.align	128
        .global         PrefilterKernel
        .type           PrefilterKernel,@function
        .size           PrefilterKernel,(.L_x_926 - PrefilterKernel)
        .other          PrefilterKernel,@"STO_CUDA_ENTRY STV_DEFAULT"
PrefilterKernel:
.text.PrefilterKernel:
        /* <DEDUP_REMOVED lines=29> */
[----:B------:R-:W-:Y:S01]  /*01d0*/  I2FP.F32.U32 R2, R3 ;  /* 0x0000000300027245 */ /* 0x000fe20000201000 */
[----:B------:R-:W-:Y:S02]  /*01e0*/  FFMA R7, R4, R5, R4 ;  /* 0x0000000504077223 */ /* 0x000fe40000000004 */
[----:B------:R-:W0:Y:S01]  /*01f0*/  FCHK P0, R36, R57 ;  /* 0x0000003924007302 */ /* 0x000e220000000000 */
[----:B------:R-:W-:Y:S01]  /*0200*/  I2FP.F32.S32 R5, UR5 ;  /* 0x0000000500057c45 */ /* 0x000fe20008201400 */
[----:B------:R-:W-:-:S04]  /*0210*/  FFMA R56, R36, R7, RZ ;  /* 0x0000000724387223 */ /* 0x000fc800000000ff */
[----:B------:R-:W-:Y:S01]  /*0220*/  FADD R2, R2, -R5 ;  /* 0x8000000502027221 */ /* 0x000fe20000000000 */
[----:B------:R-:W-:-:S04]  /*0230*/  FFMA R4, -R57, R56, R36 ;  /* 0x0000003839047223 */ /* 0x000fc80000000124 */
[----:B------:R-:W-:Y:S01]  /*0240*/  FFMA R56, R7, R4, R56 ;  /* 0x0000000407387223 */ /* 0x000fe20000000038 */
[----:B0-----:R-:W-:Y:S06]  /*0250*/  @!P0 BRA `(.L_x_779) ;  /* 0x0000000000108947 */ /* 0x001fec0003800000 */
[----:B------:R-:W-:Y:S02]  /*0260*/  MOV R55, R57 ;  /* 0x0000003900377202 */ /* 0x000fe40000000f00 */
[----:B------:R-:W-:-:S07]  /*0270*/  MOV R50, 0x290 ;  /* 0x0000029000327802 */ /* 0x000fce0000000f00 */
[----:B------:R-:W-:Y:S05]  /*0280*/  CALL.REL.NOINC `($__internal_26_$__cuda_sm3x_div_rn_noftz_f32_slowpath) ;  /* 0x000000a000b07944 */ /* 0x000fea0003c00000 */
[----:B------:R-:W-:-:S07]  /*0290*/  MOV R56, R58 ;  /* 0x0000003a00387202 */ /* 0x000fce0000000f00 */
.L_x_779:
[----:B------:R-:W-:Y:S05]  /*02a0*/  BSYNC.RECONVERGENT B2 ;  /* 0x0000000000027941 */ /* 0x000fea0003800200 */
.L_x_778:
        /* <DEDUP_REMOVED lines=13> */
[----:B------:R-:W-:Y:S05]  /*0380*/  CALL.REL.NOINC `($__internal_26_$__cuda_sm3x_div_rn_noftz_f32_slowpath) ;  /* 0x000000a000707944 */ /* 0x000fea0003c00000 */
.L_x_781:
[----:B------:R-:W-:Y:S05]  /*0390*/  BSYNC.RECONVERGENT B2 ;  /* 0x0000000000027941 */ /* 0x000fea0003800200 */
.L_x_780:
[----:B------:R-:W-:-:S04]  /*03a0*/  IADD3 R2, PT, PT, R57, 0x1800000, RZ ;  /* 0x0180000039027810 */ /* 0x000fc80007ffe0ff */
[----:B------:R-:W-:-:S04]  /*03b0*/  LOP3.LUT R2, R2, 0x7f800000, RZ, 0xc0, !PT ;  /* 0x7f80000002027812 */ /* 0x000fc800078ec0ff */
[----:B------:R-:W-:-:S13]  /*03c0*/  ISETP.GT.U32.AND P0, PT, R2, 0x1ffffff, PT ;  /* 0x01ffffff0200780c */ /* 0x000fda0003f04070 */
[----:B------:R-:W-:Y:S05]  /*03d0*/  @P0 BRA `(.L_x_782) ;  /* 0x0000000000140947 */ /* 0x000fea0003800000 */
[----:B------:R-:W-:Y:S02]  /*03e0*/  MOV R36, R57 ;  /* 0x0000003900247202 */ /* 0x000fe40000000f00 */
[----:B------:R-:W-:-:S07]  /*03f0*/  MOV R49, 0x410 ;  /* 0x0000041000317802 */ /* 0x000fce0000000f00 */
[----:B------:R-:W-:Y:S05]  /*0400*/  CALL.REL.NOINC `($__internal_25_$__cuda_sm20_rcp_rn_f32_slowpath) ;  /* 0x0000009c007c7944 */ /* 0x000fea0003c00000 */
[----:B------:R-:W-:Y:S01]  /*0410*/  MOV R41, R50 ;  /* 0x0000003200297202 */ /* 0x000fe20000000f00 */
[----:B------:R-:W-:Y:S06]  /*0420*/  BRA `(.L_x_783) ;  /* 0x0000000000107947 */ /* 0x000fec0003800000 */
.L_x_782:
[----:B------:R-:W0:Y:S02]  /*0430*/  MUFU.RCP R41, R57 ;  /* 0x0000003900297308 */ /* 0x000e240000001000 */
[----:B0-----:R-:W-:-:S04]  /*0440*/  FFMA R2, R57, R41, -1 ;  /* 0xbf80000039027423 */ /* 0x001fc80000000029 */
[----:B------:R-:W-:-:S04]  /*0450*/  FADD.FTZ R2, -R2, -RZ ;  /* 0x800000ff02027221 */ /* 0x000fc80000010100 */
[----:B------:R-:W-:-:S07]  /*0460*/  FFMA R41, R41, R2, R41 ;  /* 0x0000000229297223 */ /* 0x000fce0000000029 */
.L_x_783:
        /* <DEDUP_REMOVED lines=9> */
.L_x_784:
[----:B------:R-:W0:Y:S02]  /*0500*/  MUFU.RCP R39, R55 ;  /* 0x0000003700277308 */ /* 0x000e240000001000 */
[----:B0-----:R-:W-:-:S04]  /*0510*/  FFMA R2, R55, R39, -1 ;  /* 0xbf80000037027423 */ /* 0x001fc80000000027 */
[----:B------:R-:W-:-:S04]  /*0520*/  FADD.FTZ R2, -R2, -RZ ;  /* 0x800000ff02027221 */ /* 0x000fc80000010100 */
[----:B------:R-:W-:-:S07]  /*0530*/  FFMA R39, R39, R2, R39 ;  /* 0x0000000227277223 */ /* 0x000fce0000000027 */
.L_x_785:
[----:B------:R-:W0:Y:S01]  /*0540*/  LDC R50, c[0x0][0x3e4] ;  /* 0x0000f900ff327b82 */ /* 0x000e220000000800 */
[----:B------:R-:W1:Y:S01]  /*0550*/  LDCU.64 UR4, c[0x0][0x358] ;  /* 0x00006b00ff0477ac */ /* 0x000e620008000a00 */
[----:B------:R-:W-:Y:S01]  /*0560*/  BSSY.RECONVERGENT B0, `(.L_x_786) ;  /* 0x000006f000007945 */ /* 0x000fe20003800200 */
[----:B------:R-:W-:Y:S01]  /*0570*/  HFMA2 R2, -RZ, RZ, 0, 0 ;  /* 0x00000000ff027431 */ /* 0x000fe200000001ff */
[----:B------:R-:W-:Y:S01]  /*0580*/  MOV R6, RZ ;  /* 0x000000ff00067202 */ /* 0x000fe20000000f00 */
[----:B0-----:R-:W-:-:S04]  /*0590*/  FADD R49, R50, R50 ;  /* 0x0000003232317221 */ /* 0x001fc80000000000 */
[C---:B------:R-:W-:Y:S01]  /*05a0*/  FMUL R5, R49.reuse, R41 ;  /* 0x0000002931057220 */ /* 0x040fe20000400000 */
[----:B------:R-:W-:-:S03]  /*05b0*/  FMUL R7, R49, R39 ;  /* 0x0000002731077220 */ /* 0x000fc60000400000 */
[----:B------:R-:W-:Y:S01]  /*05c0*/  FADD R28, -R5, R56 ;  /* 0x00000038051c7221 */ /* 0x000fe20000000100 */
[----:B------:R-:W-:Y:S01]  /*05d0*/  FADD R24, -R7, R58 ;  /* 0x0000003a07187221 */ /* 0x000fe20000000100 */
[----:B------:R-:W-:Y:S01]  /*05e0*/  FADD R32, R5, R56 ;  /* 0x0000003805207221 */ /* 0x000fe20000000000 */
[----:B------:R-:W-:Y:S02]  /*05f0*/  FADD R38, R7, R58 ;  /* 0x0000003a07267221 */ /* 0x000fe40000000000 */
[----:B------:R-:W-:Y:S02]  /*0600*/  FSETP.GT.AND P2, PT, R28, 1, PT ;  /* 0x3f8000001c00780b */ /* 0x000fe40003f44000 */
[----:B------:R-:W-:Y:S02]  /*0610*/  FSETP.GT.AND P1, PT, R24, 1, PT ;  /* 0x3f8000001800780b */ /* 0x000fe40003f24000 */
[----:B------:R-:W-:Y:S02]  /*0620*/  FSETP.LT.OR P2, PT, R56, R5, P2 ;  /* 0x000000053800720b */ /* 0x000fe40001741400 */
[----:B------:R-:W-:-:S02]  /*0630*/  FSETP.LT.OR P1, PT, R58, R7, P1 ;  /* 0x000000073a00720b */ /* 0x000fc40000f21400 */
[----:B------:R-:W-:Y:S02]  /*0640*/  FSETP.GT.AND P3, PT, R32, 1, PT ;  /* 0x3f8000002000780b */ /* 0x000fe40003f64000 */
[----:B------:R-:W-:Y:S02]  /*0650*/  PLOP3.LUT P0, PT, P2, P1, PT, 0xf8, 0x8f ;  /* 0x00000000008f781c */ /* 0x000fe40001703f70 */
[----:B------:R-:W-:Y:S02]  /*0660*/  FSETP.LT.OR P3, PT, R56, -R5, P3 ;  /* 0x800000053800720b */ /* 0x000fe40001f61400 */
[----:B------:R-:W-:Y:S02]  /*0670*/  CS2R R4, SRZ ;  /* 0x0000000000047805 */ /* 0x000fe4000001ff00 */
[----:B------:R-:W-:-:S07]  /*0680*/  FSETP.GT.AND P4, PT, R38, 1, PT ;  /* 0x3f8000002600780b */ /* 0x000fce0003f84000 */
[----:B-1----:R-:W-:Y:S06]  /*0690*/  @P0 BRA `(.L_x_787) ;  /* 0x00000004006c0947 */ /* 0x002fec0003800000 */
        /* <DEDUP_REMOVED lines=24> */
[----:B------:R-:W-:Y:S02]  /*0820*/  IADD3 R16, PT, PT, R31, 0x1, RZ ;  /* 0x000000011f107810 */ /* 0x000fe40007ffe0ff */
        /* <DEDUP_REMOVED lines=17> */
[----:B------:R-:W-:-:S04]  /*0940*/  CS2R R16, SRZ ;  /* 0x0000000000107805 */ /* 0x000fc8000001ff00 */
[----:B------:R-:W-:Y:S01]  /*0950*/  @!P6 SHF.L.U32 R21, R20, 0x2, RZ ;  /* 0x000000021415e819 */ /* 0x000fe200000006ff */
[----:B------:R-:W-:Y:S01]  /*0960*/  @P0 IMAD.WIDE R10, R15, 0x4, R10 ;  /* 0x000000040f0a0825 */ /* 0x000fe200078e020a */
[----:B------:R-:W-:-:S04]  /*0970*/  CS2R R14, SRZ ;  /* 0x00000000000e7805 */ /* 0x000fc8000001ff00 */
[----:B------:R-:W2:Y:S01]  /*0980*/  @P0 LDG.E.CONSTANT R16, desc[UR4][R10.64+0x8] ;  /* 0x000008040a100981 */ /* 0x000ea2000c1e9900 */
[----:B0-----:R-:W-:-:S03]  /*0990*/  @!P5 IMAD.WIDE R4, R19, 0x4, R4 ;  /* 0x000000041304d825 */ /* 0x001fc600078e0204 */
[----:B------:R-:W3:Y:S01]  /*09a0*/  @P0 LDG.E.CONSTANT R14, desc[UR4][R10.64] ;  /* 0x000000040a0e0981 */ /* 0x000ee2000c1e9900 */
[----:B------:R-:W-:-:S03]  /*09b0*/  CS2R R18, SRZ ;  /* 0x0000000000127805 */ /* 0x000fc6000001ff00 */
[----:B------:R-:W4:Y:S01]  /*09c0*/  @P0 LDG.E.CONSTANT R15, desc[UR4][R10.64+0x4] ;  /* 0x000004040a0f0981 */ /* 0x000f22000c1e9900 */
[----:B-1----:R-:W-:-:S03]  /*09d0*/  @!P6 IMAD.WIDE R8, R21, 0x4, R8 ;  /* 0x000000041508e825 */ /* 0x002fc600078e0208 */
[----:B------:R0:W5:Y:S01]  /*09e0*/  @P0 LDG.E.CONSTANT R17, desc[UR4][R10.64+0xc] ;  /* 0x00000c040a110981 */ /* 0x000162000c1e9900 */
[----:B------:R-:W-:Y:S02]  /*09f0*/  CS2R R20, SRZ ;  /* 0x0000000000147805 */ /* 0x000fe4000001ff00 */
[----:B------:R-:W-:Y:S02]  /*0a00*/  CS2R R22, SRZ ;  /* 0x0000000000167805 */ /* 0x000fe4000001ff00 */
[----:B------:R-:W-:Y:S01]  /*0a10*/  MOV R25, RZ ;  /* 0x000000ff00197202 */ /* 0x000fe20000000f00 */
[----:B------:R-:W5:Y:S01]  /*0a20*/  @!P5 LDG.E.CONSTANT R19, desc[UR4][R4.64+0x4] ;  /* 0x000004040413d981 */ /* 0x000f62000c1e9900 */
[----:B------:R-:W-:-:S03]  /*0a30*/  MOV R26, RZ ;  /* 0x000000ff001a7202 */ /* 0x000fc60000000f00 */
        /* <DEDUP_REMOVED lines=19> */
[C---:B----4-:R-:W-:Y:S01]  /*0b70*/  FMUL R15, R4.reuse, R15 ;  /* 0x0000000f040f7220 */ /* 0x050fe20000400000 */
[----:B-----5:R-:W-:-:S03]  /*0b80*/  FMUL R4, R4, R17 ;  /* 0x0000001104047220 */ /* 0x020fc60000400000 */
        /* <DEDUP_REMOVED lines=12> */
.L_x_787:
[----:B------:R-:W-:Y:S05]  /*0c50*/  BSYNC.RECONVERGENT B0 ;  /* 0x0000000000007941 */ /* 0x000fea0003800200 */
.L_x_786:
[----:B------:R-:W-:Y:S01]  /*0c60*/  PLOP3.LUT P0, PT, P3, P1, PT, 0xf8, 0x8f ;  /* 0x00000000008f781c */ /* 0x000fe20001f03f70 */
[----:B------:R-:W-:Y:S01]  /*0c70*/  BSSY.RECONVERGENT B0, `(.L_x_788) ;  /* 0x0000063000007945 */ /* 0x000fe20003800200 */
[----:B------:R-:W-:Y:S01]  /*0c80*/  FSETP.LT.OR P4, PT, R58, -R7, P4 ;  /* 0x800000073a00720b */ /* 0x000fe20002781400 */
[----:B------:R-:W-:Y:S01]  /*0c90*/  HFMA2 R7, -RZ, RZ, 0, 0 ;  /* 0x00000000ff077431 */ /* 0x000fe200000001ff */
[----:B------:R-:W-:Y:S02]  /*0ca0*/  CS2R R8, SRZ ;  /* 0x0000000000087805 */ /* 0x000fe4000001ff00 */
[----:B------:R-:W-:-:S07]  /*0cb0*/  MOV R11, RZ ;  /* 0x000000ff000b7202 */ /* 0x000fce0000000f00 */
[----:B------:R-:W-:Y:S05]  /*0cc0*/  @P0 BRA `(.L_x_789) ;  /* 0x0000000400740947 */ /* 0x000fea0003800000 */
[----:B------:R-:W-:Y:S01]  /*0cd0*/  FFMA R31, R57, R32, -0.5 ;  /* 0xbf000000391f7423 */ /* 0x000fe20000000020 */
[----:B------:R-:W-:Y:S01]  /*0ce0*/  FFMA R36, R55, R24, -0.5 ;  /* 0xbf00000037247423 */ /* 0x000fe20000000018 */
[----:B------:R-:W0:Y:S01]  /*0cf0*/  LDCU.64 UR6, c[0x0][0x3a8] ;  /* 0x00007500ff0677ac */ /* 0x000e220008000a00 */
[----:B------:R-:W-:Y:S01]  /*0d00*/  CS2R R14, SRZ ;  /* 0x00000000000e7805 */ /* 0x000fe2000001ff00 */
        /* <DEDUP_REMOVED lines=42> */
[----:B------:R-:W-:-:S04]  /*0fb0*/  MOV R17, RZ ;  /* 0x000000ff00117202 */ /* 0x000fc80000000f00 */
[----:B------:R-:W2:Y:S01]  /*0fc0*/  @P0 LDG.E.CONSTANT R18, desc[UR4][R12.64+0x4] ;  /* 0x000004040c120981 */ /* 0x000ea2000c1e9900 */
[----:B------:R-:W-:Y:S01]  /*0fd0*/  MOV R25, RZ ;  /* 0x000000ff00197202 */ /* 0x000fe20000000f00 */
[----:B0-----:R-:W-:Y:S02]  /*0fe0*/  @!P5 IMAD.WIDE R8, R21, 0x4, R8 ;  /* 0x000000041508d825 */ /* 0x001fe400078e0208 */
[----:B------:R-:W3:Y:S01]  /*0ff0*/  @P0 LDG.E.CONSTANT R17, desc[UR4][R12.64] ;  /* 0x000000040c110981 */ /* 0x000ee2000c1e9900 */
[----:B------:R-:W-:-:S03]  /*1000*/  MOV R21, RZ ;  /* 0x000000ff00157202 */ /* 0x000fc60000000f00 */
        /* <DEDUP_REMOVED lines=41> */
.L_x_789:
[----:B------:R-:W-:Y:S05]  /*12a0*/  BSYNC.RECONVERGENT B0 ;  /* 0x0000000000007941 */ /* 0x000fea0003800200 */
.L_x_788:
[----:B------:R-:W-:Y:S01]  /*12b0*/  PLOP3.LUT P0, PT, P2, P4, PT, 0xf8, 0x8f ;  /* 0x00000000008f781c */ /* 0x000fe20001709f70 */
[----:B------:R-:W-:Y:S01]  /*12c0*/  BSSY.RECONVERGENT B0, `(.L_x_790) ;  /* 0x0000061000007945 */ /* 0x000fe20003800200 */
[----:B------:R-:W-:Y:S01]  /*12d0*/  HFMA2 R10, -RZ, RZ, 0, 0 ;  /* 0x00000000ff0a7431 */ /* 0x000fe200000001ff */
[----:B------:R-:W-:Y:S02]  /*12e0*/  CS2R R12, SRZ ;  /* 0x00000000000c7805 */ /* 0x000fe4000001ff00 */
[----:B------:R-:W-:-:S08]  /*12f0*/  MOV R14, RZ ;  /* 0x000000ff000e7202 */ /* 0x000fd00000000f00 */
        /* <DEDUP_REMOVED lines=40> */
[----:B0-----:R-:W-:-:S05]  /*1580*/  @!P5 IMAD R26, R22, R26, R37 ;  /* 0x0000001a161ad224 */ /* 0x001fca00078e0225 */
[----:B------:R-:W-:Y:S02]  /*1590*/  @!P5 SHF.L.U32 R27, R26, 0x2, RZ ;  /* 0x000000021a1bd819 */ /* 0x000fe400000006ff */
[----:B------:R-:W0:Y:S01]  /*15a0*/  @!P6 LDC.64 R12, c[0x0][0x380] ;  /* 0x0000e000ff0ceb82 */ /* 0x000e220000000a00 */
[----:B------:R-:W-:Y:S01]  /*15b0*/  @!P6 IMAD R29, R22, R23, R29 ;  /* 0x00000017161de224 */ /* 0x000fe200078e021d */
[----:B------:R-:W-:-:S04]  /*15c0*/  CS2R R22, SRZ ;  /* 0x0000000000167805 */ /* 0x000fc8000001ff00 */
[----:B------:R-:W-:Y:S01]  /*15d0*/  @!P6 SHF.L.U32 R29, R29, 0x2, RZ ;  /* 0x000000021d1de819 */ /* 0x000fe200000006ff */
[----:B------:R-:W-:Y:S01]  /*15e0*/  @P0 IMAD.WIDE R16, R21, 0x4, R16 ;  /* 0x0000000415100825 */ /* 0x000fe200078e0210 */
[----:B------:R-:W-:Y:S02]  /*15f0*/  MOV R21, RZ ;  /* 0x000000ff00157202 */ /* 0x000fe40000000f00 */
[----:B------:R-:W-:Y:S02]  /*1600*/  CS2R R30, SRZ ;  /* 0x00000000001e7805 */ /* 0x000fe4000001ff00 */
[----:B------:R-:W2:Y:S01]  /*1610*/  @P0 LDG.E.CONSTANT R22, desc[UR4][R16.64+0x4] ;  /* 0x0000040410160981 */ /* 0x000ea2000c1e9900 */
[----:B-1----:R-:W-:-:S03]  /*1620*/  @!P5 IMAD.WIDE R14, R27, 0x4, R14 ;  /* 0x000000041b0ed825 */ /* 0x002fc600078e020e */
[----:B------:R-:W3:Y:S01]  /*1630*/  @P0 LDG.E.CONSTANT R21, desc[UR4][R16.64] ;  /* 0x0000000410150981 */ /* 0x000ee2000c1e9900 */
[----:B------:R-:W-:-:S03]  /*1640*/  CS2R R26, SRZ ;  /* 0x00000000001a7805 */ /* 0x000fc6000001ff00 */
[----:B------:R-:W4:Y:S01]  /*1650*/  @P0 LDG.E.CONSTANT R23, desc[UR4][R16.64+0x8] ;  /* 0x0000080410170981 */ /* 0x000f22000c1e9900 */
[----:B0-----:R-:W-:-:S03]  /*1660*/  @!P6 IMAD.WIDE R12, R29, 0x4, R12 ;  /* 0x000000041d0ce825 */ /* 0x001fc600078e020c */
[----:B------:R0:W5:Y:S01]  /*1670*/  @P0 LDG.E.CONSTANT R25, desc[UR4][R16.64+0xc] ;  /* 0x00000c0410190981 */ /* 0x000162000c1e9900 */
        /* <DEDUP_REMOVED lines=37> */
.L_x_791:
[----:B------:R-:W-:Y:S05]  /*18d0*/  BSYNC.RECONVERGENT B0 ;  /* 0x0000000000007941 */ /* 0x000fea0003800200 */
.L_x_790:
        /* <DEDUP_REMOVED lines=98> */
.L_x_793:
[----:B------:R-:W-:Y:S05]  /*1f00*/  BSYNC.RECONVERGENT B0 ;  /* 0x0000000000007941 */ /* 0x000fea0003800200 */
.L_x_792:
[C---:B------:R-:W-:Y:S01]  /*1f10*/  FSETP.GT.AND P0, PT, R56.reuse, 1, PT ;  /* 0x3f8000003800780b */ /* 0x040fe20003f04000 */
[----:B------:R-:W-:Y:S01]  /*1f20*/  BSSY.RECONVERGENT B0, `(.L_x_794) ;  /* 0x0000065000007945 */ /* 0x000fe20003800200 */
[----:B------:R-:W-:Y:S01]  /*1f30*/  HFMA2 R19, -RZ, RZ, 0, 0 ;  /* 0x00000000ff137431 */ /* 0x000fe200000001ff */
[----:B------:R-:W-:Y:S02]  /*1f40*/  CS2R R20, SRZ ;  /* 0x0000000000147805 */ /* 0x000fe4000001ff00 */
[----:B------:R-:W-:Y:S02]  /*1f50*/  FSETP.LT.OR P0, PT, R56, RZ, P0 ;  /* 0x000000ff3800720b */ /* 0x000fe40000701400 */
[----:B------:R-:W-:Y:S02]  /*1f60*/  MOV R22, RZ ;  /* 0x000000ff00167202 */ /* 0x000fe40000000f00 */
[----:B------:R-:W-:-:S13]  /*1f70*/  PLOP3.LUT P1, PT, P0, P1, PT, 0xf8, 0x8f ;  /* 0x00000000008f781c */ /* 0x000fda0000723f70 */
        /* <DEDUP_REMOVED lines=52> */
[----:B-1----:R-:W-:-:S03]  /*22c0*/  @!P5 IMAD.WIDE R22, R43, 0x4, R22 ;  /* 0x000000042b16d825 */ /* 0x002fc600078e0216 */
[----:B------:R-:W4:Y:S01]  /*22d0*/  @P1 LDG.E.CONSTANT R40, desc[UR4][R24.64+0x8] ;  /* 0x0000080418281981 */ /* 0x000f22000c1e9900 */
[----:B------:R-:W-:Y:S01]  /*22e0*/  MOV R43, RZ ;  /* 0x000000ff002b7202 */ /* 0x000fe20000000f00 */
[----:B0-----:R-:W-:Y:S02]  /*22f0*/  @!P6 IMAD.WIDE R20, R45, 0x4, R20 ;  /* 0x000000042d14e825 */ /* 0x001fe400078e0214 */
[----:B------:R0:W5:Y:S01]  /*2300*/  @P1 LDG.E.CONSTANT R42, desc[UR4][R24.64+0xc] ;  /* 0x00000c04182a1981 */ /* 0x000162000c1e9900 */
[----:B------:R-:W-:Y:S02]  /*2310*/  CS2R R44, SRZ ;  /* 0x00000000002c7805 */ /* 0x000fe4000001ff00 */
[----:B------:R-:W-:Y:S02]  /*2320*/  MOV R48, RZ ;  /* 0x000000ff00307202 */ /* 0x000fe40000000f00 */
        /* <DEDUP_REMOVED lines=36> */
.L_x_795:
[----:B------:R-:W-:Y:S05]  /*2570*/  BSYNC.RECONVERGENT B0 ;  /* 0x0000000000007941 */ /* 0x000fea0003800200 */
.L_x_794:
[C---:B------:R-:W-:Y:S01]  /*2580*/  FSETP.GT.AND P1, PT, R58.reuse, 1, PT ;  /* 0x3f8000003a00780b */ /* 0x040fe20003f24000 */
[----:B------:R-:W-:Y:S01]  /*2590*/  BSSY.RECONVERGENT B0, `(.L_x_796) ;  /* 0x0000064000007945 */ /* 0x000fe20003800200 */
[----:B------:R-:W-:Y:S01]  /*25a0*/  HFMA2 R23, -RZ, RZ, 0, 0 ;  /* 0x00000000ff177431 */ /* 0x000fe200000001ff */
[----:B------:R-:W-:Y:S02]  /*25b0*/  CS2R R24, SRZ ;  /* 0x0000000000187805 */ /* 0x000fe4000001ff00 */
[----:B------:R-:W-:Y:S02]  /*25c0*/  FSETP.LT.OR P1, PT, R58, RZ, P1 ;  /* 0x000000ff3a00720b */ /* 0x000fe40000f21400 */
[----:B------:R-:W-:Y:S02]  /*25d0*/  CS2R R26, SRZ ;  /* 0x00000000001a7805 */ /* 0x000fe4000001ff00 */
[----:B------:R-:W-:Y:S02]  /*25e0*/  PLOP3.LUT P2, PT, P2, P1, PT, 0xf8, 0x8f ;  /* 0x00000000008f781c */ /* 0x000fe40001743f70 */
[----:B------:R-:W-:-:S11]  /*25f0*/  PLOP3.LUT P3, PT, P3, P1, PT, 0xf8, 0x8f ;  /* 0x00000000008f781c */ /* 0x000fd60001f63f70 */
        /* <DEDUP_REMOVED lines=41> */
[----:B------:R-:W-:-:S06]  /*2890*/  MOV R40, RZ ;  /* 0x000000ff00287202 */ /* 0x000fcc0000000f00 */
[----:B------:R-:W0:Y:S01]  /*28a0*/  @!P6 LDC.64 R26, c[0x0][0x380] ;  /* 0x0000e000ff1aeb82 */ /* 0x000e220000000a00 */
[----:B------:R-:W-:Y:S01]  /*28b0*/  @P2 IMAD.WIDE R30, R43, 0x4, R30 ;  /* 0x000000042b1e2825 */ /* 0x000fe200078e021e */
[----:B------:R-:W-:-:S04]  /*28c0*/  MOV R54, RZ ;  /* 0x000000ff00367202 */ /* 0x000fc80000000f00 */
[----:B------:R-:W2:Y:S01]  /*28d0*/  @P2 LDG.E.CONSTANT R52, desc[UR4][R30.64] ;  /* 0x000000041e342981 */ /* 0x000ea2000c1e9900 */
[----:B------:R-:W-:Y:S01]  /*28e0*/  @!P6 IMAD R46, R45, R42, R46 ;  /* 0x0000002a2d2ee224 */ /* 0x000fe200078e022e */
[----:B------:R-:W-:Y:S02]  /*28f0*/  CS2R R42, SRZ ;  /* 0x00000000002a7805 */ /* 0x000fe4000001ff00 */
[----:B------:R-:W-:Y:S01]  /*2900*/  @!P5 SHF.L.U32 R45, R44, 0x2, RZ ;  /* 0x000000022c2dd819 */ /* 0x000fe200000006ff */
[----:B------:R-:W3:Y:S01]  /*2910*/  @P2 LDG.E.CONSTANT R40, desc[UR4][R30.64+0x8] ;  /* 0x000008041e282981 */ /* 0x000ee2000c1e9900 */
[----:B------:R-:W-:-:S03]  /*2920*/  @!P6 SHF.L.U32 R47, R46, 0x2, RZ ;  /* 0x000000022e2fe819 */ /* 0x000fc600000006ff */
[----:B------:R-:W4:Y:S01]  /*2930*/  @P2 LDG.E.CONSTANT R43, desc[UR4][R30.64+0x4] ;  /* 0x000004041e2b2981 */ /* 0x000f22000c1e9900 */
[----:B-1----:R-:W-:Y:S01]  /*2940*/  @!P5 IMAD.WIDE R28, R45, 0x4, R28 ;  /* 0x000000042d1cd825 */ /* 0x002fe200078e021c */
[----:B------:R-:W-:Y:S02]  /*2950*/  MOV R59, RZ ;  /* 0x000000ff003b7202 */ /* 0x000fe40000000f00 */
[----:B------:R-:W5:Y:S01]  /*2960*/  @P2 LDG.E.CONSTANT R42, desc[UR4][R30.64+0xc] ;  /* 0x00000c041e2a2981 */ /* 0x000f62000c1e9900 */
[----:B------:R-:W-:Y:S02]  /*2970*/  MOV R48, RZ ;  /* 0x000000ff00307202 */ /* 0x000fe40000000f00 */
[----:B------:R-:W-:Y:S01]  /*2980*/  CS2R R44, SRZ ;  /* 0x00000000002c7805 */ /* 0x000fe2000001ff00 */
[----:B------:R-:W5:Y:S01]  /*2990*/  @!P5 LDG.E.CONSTANT R53, desc[UR4][R28.64] ;  /* 0x000000041c35d981 */ /* 0x000f62000c1e9900 */
        /* <DEDUP_REMOVED lines=35> */
.L_x_797:
[----:B------:R-:W-:Y:S05]  /*2bd0*/  BSYNC.RECONVERGENT B0 ;  /* 0x0000000000007941 */ /* 0x000fea0003800200 */
.L_x_796:
[----:B------:R-:W-:Y:S01]  /*2be0*/  BSSY.RECONVERGENT B0, `(.L_x_798) ;  /* 0x0000063000007945 */ /* 0x000fe20003800200 */
[----:B------:R-:W-:Y:S02]  /*2bf0*/  CS2R R28, SRZ ;  /* 0x00000000001c7805 */ /* 0x000fe4000001ff00 */
[----:B------:R-:W-:Y:S01]  /*2c00*/  CS2R R30, SRZ ;  /* 0x00000000001e7805 */ /* 0x000fe2000001ff00 */
[----:B------:R-:W-:Y:S01]  /*2c10*/  FMUL R41, R41, R50 ;  /* 0x0000003229297220 */ /* 0x000fe20000400000 */
[----:B------:R-:W-:Y:S06]  /*2c20*/  @P3 BRA `(.L_x_799) ;  /* 0x0000000400783947 */ /* 0x000fec0003800000 */
[----:B------:R-:W-:Y:S01]  /*2c30*/  FFMA R42, R57, R32, -0.5 ;  /* 0xbf000000392a7423 */ /* 0x000fe20000000020 */
[----:B------:R-:W-:Y:S01]  /*2c40*/  FFMA R31, R55, R58, -0.5 ;  /* 0xbf000000371f7423 */ /* 0x000fe2000000003a */
[----:B------:R-:W0:Y:S01]  /*2c50*/  LDCU.64 UR6, c[0x0][0x3a8] ;  /* 0x00007500ff0677ac */ /* 0x000e220008000a00 */
[----:B------:R-:W-:Y:S01]  /*2c60*/  HFMA2 R43, -RZ, RZ, 0, 0 ;  /* 0x00000000ff2b7431 */ /* 0x000fe200000001ff */
[----:B------:R-:W1:Y:S01]  /*2c70*/  F2I.FLOOR.NTZ R25, R42 ;  /* 0x0000002a00197305 */ /* 0x000e620000207100 */
[----:B------:R-:W-:Y:S02]  /*2c80*/  MOV R46, RZ ;  /* 0x000000ff002e7202 */ /* 0x000fe40000000f00 */
[----:B------:R-:W-:-:S05]  /*2c90*/  CS2R R44, SRZ ;  /* 0x00000000002c7805 */ /* 0x000fca000001ff00 */
        /* <DEDUP_REMOVED lines=25> */
[----:B------:R-:W-:Y:S02]  /*2e30*/  MOV R52, RZ ;  /* 0x000000ff00347202 */ /* 0x000fe40000000f00 */
[----:B------:R-:W-:Y:S02]  /*2e40*/  CS2R R60, SRZ ;  /* 0x00000000003c7805 */ /* 0x000fe4000001ff00 */
[----:B------:R-:W-:Y:S01]  /*2e50*/  MOV R62, RZ ;  /* 0x000000ff003e7202 */ /* 0x000fe20000000f00 */
[----:B------:R-:W2:Y:S01]  /*2e60*/  @P6 LDG.E.CONSTANT R46, desc[UR4][R36.64] ;  /* 0x00000004242e6981 */ /* 0x000ea2000c1e9900 */
[----:B------:R-:W-:Y:S01]  /*2e70*/  @P2 SHF.L.U32 R47, R47, 0x2, RZ ;  /* 0x000000022f2f2819 */ /* 0x000fe200000006ff */
[----:B------:R-:W4:Y:S01]  /*2e80*/  @!P5 LDC.64 R32, c[0x0][0x380] ;  /* 0x0000e000ff20db82 */ /* 0x000f220000000a00 */
[C---:B---3--:R-:W-:Y:S01]  /*2e90*/  @!P3 IMAD R53, R54.reuse, R53, R25 ;  /* 0x000000353635b224 */ /* 0x048fe200078e0219 */
[----:B------:R-:W3:Y:S04]  /*2ea0*/  @P6 LDG.E.CONSTANT R45, desc[UR4][R36.64+0x4] ;  /* 0x00000404242d6981 */ /* 0x000ee8000c1e9900 */
[----:B------:R-:W5:Y:S02]  /*2eb0*/  @P6 LDG.E.CONSTANT R44, desc[UR4][R36.64+0x8] ;  /* 0x00000804242c6981 */ /* 0x000f64000c1e9900 */
[----:B------:R-:W4:Y:S01]  /*2ec0*/  @!P3 LDC.64 R28, c[0x0][0x380] ;  /* 0x0000e000ff1cbb82 */ /* 0x000f220000000a00 */
[----:B0-----:R-:W-:-:S02]  /*2ed0*/  @!P5 IMAD R54, R54, R48, R51 ;  /* 0x000000303636d224 */ /* 0x001fc400078e0233 */
[----:B------:R-:W-:Y:S01]  /*2ee0*/  HFMA2 R51, -RZ, RZ, 0, 0 ;  /* 0x00000000ff337431 */ /* 0x000fe200000001ff */
[----:B------:R-:W-:Y:S01]  /*2ef0*/  MOV R48, RZ ;  /* 0x000000ff00307202 */ /* 0x000fe20000000f00 */
[----:B------:R0:W5:Y:S01]  /*2f00*/  @P6 LDG.E.CONSTANT R43, desc[UR4][R36.64+0xc] ;  /* 0x00000c04242b6981 */ /* 0x000162000c1e9900 */
[----:B-1----:R-:W-:-:S04]  /*2f10*/  @P2 IMAD.WIDE R34, R47, 0x4, R34 ;  /* 0x000000042f222825 */ /* 0x002fc800078e0222 */
[----:B------:R-:W-:Y:S01]  /*2f20*/  HFMA2 R47, -RZ, RZ, 0, 0 ;  /* 0x00000000ff2f7431 */ /* 0x000fe200000001ff */
[----:B------:R-:W-:Y:S02]  /*2f30*/  @!P5 SHF.L.U32 R59, R54, 0x2, RZ ;  /* 0x00000002363bd819 */ /* 0x000fe400000006ff */
[----:B------:R-:W-:Y:S01]  /*2f40*/  @!P3 SHF.L.U32 R53, R53, 0x2, RZ ;  /* 0x000000023535b819 */ /* 0x000fe200000006ff */
[----:B------:R-:W2:Y:S02]  /*2f50*/  @P2 LDG.E.CONSTANT R52, desc[UR4][R34.64] ;  /* 0x0000000422342981 */ /* 0x000ea4000c1e9900 */
[----:B----4-:R-:W-:-:S04]  /*2f60*/  @!P5 IMAD.WIDE R32, R59, 0x4, R32 ;  /* 0x000000043b20d825 */ /* 0x010fc800078e0220 */
[----:B------:R-:W-:Y:S01]  /*2f70*/  HFMA2 R59, -RZ, RZ, 0, 0 ;  /* 0x00000000ff3b7431 */ /* 0x000fe200000001ff */
[----:B------:R-:W4:Y:S04]  /*2f80*/  @P2 LDG.E.CONSTANT R48, desc[UR4][R34.64+0x8] ;  /* 0x0000080422302981 */ /* 0x000f28000c1e9900 */
[----:B------:R-:W3:Y:S01]  /*2f90*/  @P2 LDG.E.CONSTANT R47, desc[UR4][R34.64+0x4] ;  /* 0x00000404222f2981 */ /* 0x000ee2000c1e9900 */
[----:B------:R-:W-:-:S03]  /*2fa0*/  @!P3 IMAD.WIDE R28, R53, 0x4, R28 ;  /* 0x00000004351cb825 */ /* 0x000fc600078e021c */
[----:B------:R1:W5:Y:S01]  /*2fb0*/  @P2 LDG.E.CONSTANT R51, desc[UR4][R34.64+0xc] ;  /* 0x00000c0422332981 */ /* 0x000362000c1e9900 */
[----:B------:R-:W-:Y:S01]  /*2fc0*/  HFMA2 R53, -RZ, RZ, 0, 0 ;  /* 0x00000000ff357431 */ /* 0x000fe200000001ff */
[----:B------:R-:W-:Y:S02]  /*2fd0*/  MOV R54, RZ ;  /* 0x000000ff00367202 */ /* 0x000fe40000000f00 */
        /* <DEDUP_REMOVED lines=15> */
[C---:B0-----:R-:W-:Y:S01]  /*30d0*/  FMUL R28, R25.reuse, R34 ;  /* 0x00000022191c7220 */ /* 0x041fe20000400000 */
[----:B------:R-:W-:Y:S01]  /*30e0*/  FMUL R35, R25, R40 ;  /* 0x0000002819237220 */ /* 0x000fe20000400000 */
[----:B------:R-:W-:Y:S01]  /*30f0*/  FMUL R34, R31, R34 ;  /* 0x000000221f227220 */ /* 0x000fe20000400000 */
[----:B------:R-:W-:Y:S01]  /*3100*/  FMUL R31, R40, R31 ;  /* 0x0000001f281f7220 */ /* 0x000fe20000400000 */
[C---:B--2---:R-:W-:Y:S01]  /*3110*/  FMUL R25, R28.reuse, R52 ;  /* 0x000000341c197220 */ /* 0x044fe20000400000 */
[C---:B----4-:R-:W-:Y:S01]  /*3120*/  FMUL R29, R28.reuse, R48 ;  /* 0x000000301c1d7220 */ /* 0x050fe20000400000 */
[----:B---3--:R-:W-:-:S02]  /*3130*/  FMUL R32, R28, R47 ;  /* 0x0000002f1c207220 */ /* 0x008fc40000400000 */
        /* <DEDUP_REMOVED lines=13> */
.L_x_799:
[----:B------:R-:W-:Y:S05]  /*3210*/  BSYNC.RECONVERGENT B0 ;  /* 0x0000000000007941 */ /* 0x000fea0003800200 */
.L_x_798:
[----:B------:R-:W-:Y:S01]  /*3220*/  PLOP3.LUT P4, PT, P0, P4, PT, 0xf8, 0x8f ;  /* 0x00000000008f781c */ /* 0x000fe20000789f70 */
[----:B------:R-:W-:Y:S01]  /*3230*/  FMUL R43, R39, R50 ;  /* 0x00000032272b7220 */ /* 0x000fe20000400000 */
[----:B------:R-:W-:Y:S01]  /*3240*/  BSSY.RECONVERGENT B0, `(.L_x_800) ;  /* 0x0000066000007945 */ /* 0x000fe20003800200 */
[----:B------:R-:W-:Y:S01]  /*3250*/  CS2R R32, SRZ ;  /* 0x0000000000207805 */ /* 0x000fe2000001ff00 */
[----:B------:R-:W-:Y:S01]  /*3260*/  FADD R60, -R41, R56 ;  /* 0x00000038293c7221 */ /* 0x000fe20000000100 */
[----:B------:R-:W-:Y:S01]  /*3270*/  FADD R52, -R43, R58 ;  /* 0x0000003a2b347221 */ /* 0x000fe20000000100 */
[----:B------:R-:W-:Y:S01]  /*3280*/  FADD R64, R41, R56 ;  /* 0x0000003829407221 */ /* 0x000fe20000000000 */
[----:B------:R-:W-:Y:S01]  /*3290*/  FADD R66, R43, R58 ;  /* 0x0000003a2b427221 */ /* 0x000fe20000000000 */
[----:B------:R-:W-:-:S05]  /*32a0*/  MOV R34, RZ ;  /* 0x000000ff00227202 */ /* 0x000fca0000000f00 */
[----:B------:R-:W-:Y:S05]  /*32b0*/  @P4 BRA `(.L_x_801) ;  /* 0x0000000400784947 */ /* 0x000fea0003800000 */
[----:B------:R-:W-:Y:S01]  /*32c0*/  FFMA R40, R57, R56, -0.5 ;  /* 0xbf00000039287423 */ /* 0x000fe20000000038 */
[----:B------:R-:W-:Y:S01]  /*32d0*/  FFMA R42, R55, R38, -0.5 ;  /* 0xbf000000372a7423 */ /* 0x000fe20000000026 */
[----:B------:R-:W0:Y:S01]  /*32e0*/  LDCU.64 UR6, c[0x0][0x3a8] ;  /* 0x00007500ff0677ac */ /* 0x000e220008000a00 */
[----:B------:R-:W-:Y:S01]  /*32f0*/  HFMA2 R44, -RZ, RZ, 0, 0 ;  /* 0x00000000ff2c7431 */ /* 0x000fe200000001ff */
[----:B------:R-:W1:Y:S01]  /*3300*/  F2I.FLOOR.NTZ R30, R40 ;  /* 0x00000028001e7305 */ /* 0x000e620000207100 */
[----:B------:R-:W-:Y:S02]  /*3310*/  CS2R R46, SRZ ;  /* 0x00000000002e7805 */ /* 0x000fe4000001ff00 */
        /* <DEDUP_REMOVED lines=27> */
[----:B------:R-:W-:Y:S01]  /*34d0*/  HFMA2 R68, -RZ, RZ, 0, 0 ;  /* 0x00000000ff447431 */ /* 0x000fe200000001ff */
[----:B------:R-:W-:Y:S01]  /*34e0*/  MOV R67, RZ ;  /* 0x000000ff00437202 */ /* 0x000fe20000000f00 */
[----:B------:R-:W-:Y:S01]  /*34f0*/  HFMA2 R65, -RZ, RZ, 0, 0 ;  /* 0x00000000ff417431 */ /* 0x000fe200000001ff */
[----:B------:R-:W-:Y:S01]  /*3500*/  @P2 SHF.L.U32 R51, R51, 0x2, RZ ;  /* 0x0000000233332819 */ /* 0x000fe200000006ff */
[----:B------:R-:W2:Y:S01]  /*3510*/  @!P3 LDC.64 R34, c[0x0][0x380] ;  /* 0x0000e000ff22bb82 */ /* 0x000ea20000000a00 */
[C---:B---3--:R-:W-:Y:S01]  /*3520*/  @!P3 IMAD R61, R53.reuse, R61, R30 ;  /* 0x0000003d353db224 */ /* 0x048fe200078e021e */
[----:B------:R-:W3:Y:S04]  /*3530*/  @P5 LDG.E.CONSTANT R44, desc[UR4][R38.64] ;  /* 0x00000004262c5981 */ /* 0x000ee8000c1e9900 */
[----:B------:R-:W4:Y:S02]  /*3540*/  @P5 LDG.E.CONSTANT R46, desc[UR4][R38.64+0x4] ;  /* 0x00000404262e5981 */ /* 0x000f24000c1e9900 */
[----:B------:R-:W5:Y:S01]  /*3550*/  @!P4 LDC.64 R32, c[0x0][0x380] ;  /* 0x0000e000ff20cb82 */ /* 0x000f620000000a00 */
[----:B0-----:R-:W-:-:S02]  /*3560*/  @!P4 IMAD R62, R53, R54, R62 ;  /* 0x00000036353ec224 */ /* 0x001fc400078e023e */
[----:B------:R-:W-:Y:S01]  /*3570*/  HFMA2 R53, -RZ, RZ, 0, 0 ;  /* 0x00000000ff357431 */ /* 0x000fe200000001ff */
[----:B------:R-:W-:Y:S01]  /*3580*/  MOV R54, RZ ;  /* 0x000000ff00367202 */ /* 0x000fe20000000f00 */
[----:B------:R-:W4:Y:S01]  /*3590*/  @P5 LDG.E.CONSTANT R47, desc[UR4][R38.64+0x8] ;  /* 0x00000804262f5981 */ /* 0x000f22000c1e9900 */
[----:B-1----:R-:W-:Y:S01]  /*35a0*/  @P2 IMAD.WIDE R36, R51, 0x4, R36 ;  /* 0x0000000433242825 */ /* 0x002fe200078e0224 */
[----:B------:R-:W-:Y:S02]  /*35b0*/  MOV R51, RZ ;  /* 0x000000ff00337202 */ /* 0x000fe40000000f00 */
[----:B------:R0:W4:Y:S01]  /*35c0*/  @P5 LDG.E.CONSTANT R48, desc[UR4][R38.64+0xc] ;  /* 0x00000c0426305981 */ /* 0x000122000c1e9900 */
[----:B------:R-:W-:Y:S02]  /*35d0*/  @!P3 SHF.L.U32 R61, R61, 0x2, RZ ;  /* 0x000000023d3db819 */ /* 0x000fe400000006ff */
[----:B------:R-:W-:Y:S01]  /*35e0*/  @!P4 SHF.L.U32 R63, R62, 0x2, RZ ;  /* 0x000000023e3fc819 */ /* 0x000fe200000006ff */
[----:B------:R-:W3:Y:S02]  /*35f0*/  @P2 LDG.E.CONSTANT R59, desc[UR4][R36.64] ;  /* 0x00000004243b2981 */ /* 0x000ee4000c1e9900 */
[----:B--2---:R-:W-:-:S02]  /*3600*/  @!P3 IMAD.WIDE R34, R61, 0x4, R34 ;  /* 0x000000043d22b825 */ /* 0x004fc400078e0222 */
[----:B------:R-:W2:Y:S04]  /*3610*/  @P2 LDG.E.CONSTANT R51, desc[UR4][R36.64+0x4] ;  /* 0x0000040424332981 */ /* 0x000ea8000c1e9900 */
[----:B------:R-:W4:Y:S01]  /*3620*/  @P2 LDG.E.CONSTANT R53, desc[UR4][R36.64+0x8] ;  /* 0x0000080424352981 */ /* 0x000f22000c1e9900 */
[----:B-----5:R-:W-:-:S03]  /*3630*/  @!P4 IMAD.WIDE R32, R63, 0x4, R32 ;  /* 0x000000043f20c825 */ /* 0x020fc600078e0220 */
[----:B------:R1:W5:Y:S01]  /*3640*/  @P2 LDG.E.CONSTANT R54, desc[UR4][R36.64+0xc] ;  /* 0x00000c0424362981 */ /* 0x000362000c1e9900 */
[----:B------:R-:W-:Y:S02]  /*3650*/  CS2R R62, SRZ ;  /* 0x00000000003e7805 */ /* 0x000fe4000001ff00 */
        /* <DEDUP_REMOVED lines=16> */
[-C--:B------:R-:W-:Y:S02]  /*3760*/  FMUL R36, R37, R30.reuse ;  /* 0x0000001e25247220 */ /* 0x080fe40000400000 */
[----:B0-----:R-:W-:Y:S01]  /*3770*/  FMUL R35, R45, R30 ;  /* 0x0000001e2d237220 */ /* 0x001fe20000400000 */
[----:B------:R-:W-:Y:S01]  /*3780*/  FMUL R34, R37, R42 ;  /* 0x0000002a25227220 */ /* 0x000fe20000400000 */
[----:B------:R-:W-:Y:S01]  /*3790*/  FMUL R42, R42, R45 ;  /* 0x0000002d2a2a7220 */ /* 0x000fe20000400000 */
[C---:B---3--:R-:W-:Y:S01]  /*37a0*/  FMUL R30, R36.reuse, R59 ;  /* 0x0000003b241e7220 */ /* 0x048fe20000400000 */
[----:B--2---:R-:W-:-:S03]  /*37b0*/  FMUL R51, R36, R51 ;  /* 0x0000003324337220 */ /* 0x004fc60000400000 */
        /* <DEDUP_REMOVED lines=14> */
.L_x_801:
[----:B------:R-:W-:Y:S05]  /*38a0*/  BSYNC.RECONVERGENT B0 ;  /* 0x0000000000007941 */ /* 0x000fea0003800200 */
.L_x_800:
[----:B------:R-:W-:Y:S01]  /*38b0*/  FSETP.GT.AND P2, PT, R60, 1, PT ;  /* 0x3f8000003c00780b */ /* 0x000fe20003f44000 */
[----:B------:R-:W-:Y:S01]  /*38c0*/  BSSY.RECONVERGENT B0, `(.L_x_802) ;  /* 0x0000072000007945 */ /* 0x000fe20003800200 */
[----:B------:R-:W-:Y:S01]  /*38d0*/  FSETP.GT.AND P5, PT, R52, 1, PT ;  /* 0x3f8000003400780b */ /* 0x000fe20003fa4000 */
[----:B------:R-:W-:Y:S01]  /*38e0*/  HFMA2 R35, -RZ, RZ, 0, 0 ;  /* 0x00000000ff237431 */ /* 0x000fe200000001ff */
[----:B------:R-:W-:Y:S02]  /*38f0*/  FSETP.LT.OR P2, PT, R56, R41, P2 ;  /* 0x000000293800720b */ /* 0x000fe40001741400 */
[----:B------:R-:W-:Y:S02]  /*3900*/  CS2R R44, SRZ ;  /* 0x00000000002c7805 */ /* 0x000fe4000001ff00 */
[----:B------:R-:W-:Y:S02]  /*3910*/  FSETP.LT.OR P5, PT, R58, R43, P5 ;  /* 0x0000002b3a00720b */ /* 0x000fe40002fa1400 */
[----:B------:R-:W-:-:S02]  /*3920*/  PLOP3.LUT P0, PT, P0, P1, PT, 0xf8, 0x8f ;  /* 0x00000000008f781c */ /* 0x000fc40000703f70 */
[----:B------:R-:W-:Y:S02]  /*3930*/  PLOP3.LUT P1, PT, P2, P5, PT, 0xf8, 0x8f ;  /* 0x00000000008f781c */ /* 0x000fe4000172bf70 */
[----:B------:R-:W-:Y:S02]  /*3940*/  FSETP.GT.AND P3, PT, R64, 1, PT ;  /* 0x3f8000004000780b */ /* 0x000fe40003f64000 */
[----:B------:R-:W-:Y:S02]  /*3950*/  FSETP.GT.AND P4, PT, R66, 1, PT ;  /* 0x3f8000004200780b */ /* 0x000fe40003f84000 */
[----:B------:R-:W-:Y:S02]  /*3960*/  FSETP.LT.OR P3, PT, R56, -R41, P3 ;  /* 0x800000293800720b */ /* 0x000fe40001f61400 */
[----:B------:R-:W-:Y:S02]  /*3970*/  FSETP.LT.OR P4, PT, R58, -R43, P4 ;  /* 0x8000002b3a00720b */ /* 0x000fe40002781400 */
[----:B------:R-:W-:-:S02]  /*3980*/  CS2R R42, SRZ ;  /* 0x00000000002a7805 */ /* 0x000fc4000001ff00 */
        /* <DEDUP_REMOVED lines=10> */
[----:B------:R-:W-:Y:S02]  /*3a30*/  MOV R51, RZ ;  /* 0x000000ff00337202 */ /* 0x000fe40000000f00 */
        /* <DEDUP_REMOVED lines=26> */
[----:B------:R-:W-:Y:S02]  /*3be0*/  ISETP.GE.OR P4, PT, R68, UR7, P4 ;  /* 0x0000000744007c0c */ /* 0x000fe4000a786670 */
[----:B------:R-:W-:-:S03]  /*3bf0*/  MOV R62, RZ ;  /* 0x000000ff003e7202 */ /* 0x000fc60000000f00 */
[----:B------:R-:W0:Y:S08]  /*3c00*/  @P1 LDC R54, c[0x0][0x398] ;  /* 0x0000e600ff361b82 */ /* 0x000e300000000800 */
[----:B------:R-:W1:Y:S08]  /*3c10*/  @!P6 LDC R65, c[0x0][0x398] ;  /* 0x0000e600ff41eb82 */ /* 0x000e700000000800 */
[----:B------:R-:W1:Y:S08]  /*3c20*/  @P1 LDC.64 R40, c[0x0][0x380] ;  /* 0x0000e000ff281b82 */ /* 0x000e700000000a00 */
[----:B------:R-:W1:Y:S01]  /*3c30*/  @!P4 LDC R69, c[0x0][0x398] ;  /* 0x0000e600ff45cb82 */ /* 0x000e620000000800 */
[----:B0-----:R-:W-:Y:S01]  /*3c40*/  @P1 IMAD R36, R42, R54, R63 ;  /* 0x000000362a241224 */ /* 0x001fe200078e023f */
[----:B------:R-:W-:-:S04]  /*3c50*/  MOV R54, RZ ;  /* 0x000000ff00367202 */ /* 0x000fc80000000f00 */
[----:B------:R-:W-:Y:S02]  /*3c60*/  @P1 SHF.L.U32 R59, R36, 0x2, RZ ;  /* 0x00000002243b1819 */ /* 0x000fe400000006ff */
[----:B------:R-:W0:Y:S01]  /*3c70*/  @!P6 LDC.64 R38, c[0x0][0x380] ;  /* 0x0000e000ff26eb82 */ /* 0x000e220000000a00 */
[----:B-1----:R-:W-:-:S05]  /*3c80*/  @!P6 IMAD R65, R68, R65, R47 ;  /* 0x000000414441e224 */ /* 0x002fca00078e022f */
[----:B------:R-:W-:Y:S02]  /*3c90*/  @!P6 SHF.L.U32 R65, R65, 0x2, RZ ;  /* 0x000000024141e819 */ /* 0x000fe400000006ff */
[----:B------:R-:W1:Y:S01]  /*3ca0*/  @!P4 LDC.64 R36, c[0x0][0x380] ;  /* 0x0000e000ff24cb82 */ /* 0x000e620000000a00 */
[----:B------:R-:W-:Y:S01]  /*3cb0*/  @P1 IMAD.WIDE R40, R59, 0x4, R40 ;  /* 0x000000043b281825 */ /* 0x000fe200078e0228 */
[----:B------:R-:W-:-:S04]  /*3cc0*/  MOV R59, RZ ;  /* 0x000000ff003b7202 */ /* 0x000fc80000000f00 */
[----:B------:R-:W2:Y:S01]  /*3cd0*/  @P1 LDG.E.CONSTANT R54, desc[UR4][R40.64] ;  /* 0x0000000428361981 */ /* 0x000ea2000c1e9900 */
[----:B------:R-:W-:-:S03]  /*3ce0*/  @!P4 IMAD R69, R68, R69, R63 ;  /* 0x000000454445c224 */ /* 0x000fc600078e023f */
[----:B------:R-:W3:Y:S01]  /*3cf0*/  @P1 LDG.E.CONSTANT R59, desc[UR4][R40.64+0x4] ;  /* 0x00000404283b1981 */ /* 0x000ee2000c1e9900 */
[----:B------:R-:W-:Y:S02]  /*3d00*/  MOV R68, RZ ;  /* 0x000000ff00447202 */ /* 0x000fe40000000f00 */
[----:B------:R-:W-:Y:S01]  /*3d10*/  @!P4 SHF.L.U32 R69, R69, 0x2, RZ ;  /* 0x000000024545c819 */ /* 0x000fe200000006ff */
[----:B------:R-:W4:Y:S01]  /*3d20*/  @P1 LDG.E.CONSTANT R61, desc[UR4][R40.64+0x8] ;  /* 0x00000804283d1981 */ /* 0x000f22000c1e9900 */
[----:B------:R-:W-:Y:S01]  /*3d30*/  MOV R67, RZ ;  /* 0x000000ff00437202 */ /* 0x000fe20000000f00 */
[----:B0-----:R-:W-:Y:S01]  /*3d40*/  @!P6 IMAD.WIDE R38, R65, 0x4, R38 ;  /* 0x000000044126e825 */ /* 0x001fe200078e0226 */
[----:B------:R-:W-:Y:S01]  /*3d50*/  MOV R65, RZ ;  /* 0x000000ff00417202 */ /* 0x000fe20000000f00 */
[----:B------:R0:W5:Y:S01]  /*3d60*/  @P1 LDG.E.CONSTANT R62, desc[UR4][R40.64+0xc] ;  /* 0x00000c04283e1981 */ /* 0x000162000c1e9900 */
[----:B------:R-:W-:Y:S02]  /*3d70*/  MOV R63, RZ ;  /* 0x000000ff003f7202 */ /* 0x000fe40000000f00 */
[----:B------:R-:W-:Y:S01]  /*3d80*/  MOV R70, RZ ;  /* 0x000000ff00467202 */ /* 0x000fe20000000f00 */
[----:B------:R-:W5:Y:S01]  /*3d90*/  @!P6 LDG.E.CONSTANT R68, desc[UR4][R38.64] ;  /* 0x000000042644e981 */ /* 0x000f62000c1e9900 */
[----:B-1----:R-:W-:Y:S01]  /*3da0*/  @!P4 IMAD.WIDE R36, R69, 0x4, R36 ;  /* 0x000000044524c825 */ /* 0x002fe200078e0224 */
[----:B------:R-:W-:-:S02]  /*3db0*/  MOV R69, RZ ;  /* 0x000000ff00457202 */ /* 0x000fc40000000f00 */
        /* <DEDUP_REMOVED lines=34> */
.L_x_803:
[----:B------:R-:W-:Y:S05]  /*3fe0*/  BSYNC.RECONVERGENT B0 ;  /* 0x0000000000007941 */ /* 0x000fea0003800200 */
.L_x_802:
[----:B------:R-:W-:Y:S01]  /*3ff0*/  BSSY.RECONVERGENT B0, `(.L_x_804) ;  /* 0x0000060000007945 */ /* 0x000fe20003800200 */
[----:B------:R-:W-:Y:S01]  /*4000*/  HFMA2 R47, -RZ, RZ, 0, 0 ;  /* 0x00000000ff2f7431 */ /* 0x000fe200000001ff */
[----:B------:R-:W-:Y:S02]  /*4010*/  MOV R48, RZ ;  /* 0x000000ff00307202 */ /* 0x000fe40000000f00 */
[----:B------:R-:W-:Y:S05]  /*4020*/  @P5 BRA `(.L_x_805) ;  /* 0x0000000400705947 */ /* 0x000fea0003800000 */
        /* <DEDUP_REMOVED lines=30> */
[----:B------:R-:W1:Y:S01]  /*4210*/  @!P5 LDC.64 R38, c[0x0][0x380] ;  /* 0x0000e000ff26db82 */ /* 0x000e620000000a00 */
[--C-:B--2---:R-:W-:Y:S01]  /*4220*/  @P1 IMAD R63, R51, R54, R48.reuse ;  /* 0x00000036333f1224 */ /* 0x104fe200078e0230 */
[----:B------:R-:W-:Y:S01]  /*4230*/  MOV R67, RZ ;  /* 0x000000ff00437202 */ /* 0x000fe20000000f00 */
[----:B------:R-:W2:Y:S01]  /*4240*/  @P6 LDG.E.CONSTANT R53, desc[UR4][R46.64] ;  /* 0x000000042e356981 */ /* 0x000ea2000c1e9900 */
[----:B------:R-:W-:Y:S02]  /*4250*/  MOV R54, RZ ;  /* 0x000000ff00367202 */ /* 0x000fe40000000f00 */
[----:B------:R-:W-:Y:S01]  /*4260*/  @P1 LEA R63, R63, 0x4, 0x2 ;  /* 0x000000043f3f1811 */ /* 0x000fe200078e10ff */
[----:B------:R-:W4:Y:S01]  /*4270*/  @P6 LDG.E.CONSTANT R61, desc[UR4][R46.64+0x8] ;  /* 0x000008042e3d6981 */ /* 0x000f22000c1e9900 */
[----:B------:R-:W5:Y:S01]  /*4280*/  @!P4 LDC R68, c[0x0][0x398] ;  /* 0x0000e600ff44cb82 */ /* 0x000f620000000800 */
[----:B---3--:R-:W-:Y:S01]  /*4290*/  @!P5 IMAD R70, R69, R70, R48 ;  /* 0x000000464546d224 */ /* 0x008fe200078e0230 */
[----:B------:R-:W-:Y:S01]  /*42a0*/  MOV R65, RZ ;  /* 0x000000ff00417202 */ /* 0x000fe20000000f00 */
[----:B------:R-:W3:Y:S05]  /*42b0*/  @P6 LDG.E.CONSTANT R54, desc[UR4][R46.64+0x4] ;  /* 0x000004042e366981 */ /* 0x000eea000c1e9900 */
[----:B------:R-:W5:Y:S01]  /*42c0*/  @!P4 LDC.64 R36, c[0x0][0x380] ;  /* 0x0000e000ff24cb82 */ /* 0x000f620000000a00 */
[----:B------:R-:W-:Y:S01]  /*42d0*/  @!P5 SHF.L.U32 R71, R70, 0x2, RZ ;  /* 0x000000024647d819 */ /* 0x000fe200000006ff */
[----:B0-----:R-:W-:Y:S01]  /*42e0*/  @P1 IMAD.WIDE R40, R63, 0x4, R40 ;  /* 0x000000043f281825 */ /* 0x001fe200078e0228 */
[----:B------:R-:W-:Y:S01]  /*42f0*/  CS2R R62, SRZ ;  /* 0x00000000003e7805 */ /* 0x000fe2000001ff00 */
[----:B------:R0:W4:Y:S02]  /*4300*/  @P6 LDG.E.CONSTANT R59, desc[UR4][R46.64+0xc] ;  /* 0x00000c042e3b6981 */ /* 0x000124000c1e9900 */
[----:B-1----:R-:W-:-:S02]  /*4310*/  @!P5 IMAD.WIDE R38, R71, 0x4, R38 ;  /* 0x000000044726d825 */ /* 0x002fc400078e0226 */
[----:B------:R-:W2:Y:S04]  /*4320*/  @P1 LDG.E.CONSTANT R67, desc[UR4][R40.64] ;  /* 0x0000000428431981 */ /* 0x000ea8000c1e9900 */
[----:B------:R-:W3:Y:S01]  /*4330*/  @P1 LDG.E.CONSTANT R62, desc[UR4][R40.64+0x4] ;  /* 0x00000404283e1981 */ /* 0x000ee2000c1e9900 */
[----:B-----5:R-:W-:-:S03]  /*4340*/  @!P4 IMAD R71, R69, R68, R48 ;  /* 0x000000444547c224 */ /* 0x020fc600078e0230 */
[----:B------:R-:W5:Y:S01]  /*4350*/  @P1 LDG.E.CONSTANT R63, desc[UR4][R40.64+0x8] ;  /* 0x00000804283f1981 */ /* 0x000f62000c1e9900 */
[----:B------:R-:W-:Y:S02]  /*4360*/  CS2R R68, SRZ ;  /* 0x0000000000447805 */ /* 0x000fe4000001ff00 */
[----:B0-----:R-:W-:Y:S02]  /*4370*/  CS2R R46, SRZ ;  /* 0x00000000002e7805 */ /* 0x001fe4000001ff00 */
[----:B------:R-:W-:Y:S01]  /*4380*/  @!P4 LEA R71, R71, 0x4, 0x2 ;  /* 0x000000044747c811 */ /* 0x000fe200078e10ff */
[----:B------:R0:W4:Y:S04]  /*4390*/  @P1 LDG.E.CONSTANT R65, desc[UR4][R40.64+0xc] ;  /* 0x00000c0428411981 */ /* 0x000128000c1e9900 */
[----:B------:R-:W-:Y:S01]  /*43a0*/  @!P4 IMAD.WIDE R36, R71, 0x4, R36 ;  /* 0x000000044724c825 */ /* 0x000fe200078e0224 */
[----:B------:R-:W-:Y:S01]  /*43b0*/  CS2R R70, SRZ ;  /* 0x0000000000467805 */ /* 0x000fe2000001ff00 */
[----:B------:R-:W4:Y:S01]  /*43c0*/  @!P5 LDG.E.CONSTANT R69, desc[UR4][R38.64] ;  /* 0x000000042645d981 */ /* 0x000f22000c1e9900 */
[----:B0-----:R-:W-:-:S03]  /*43d0*/  CS2R R40, SRZ ;  /* 0x0000000000287805 */ /* 0x001fc6000001ff00 */
[----:B------:R-:W4:Y:S04]  /*43e0*/  @!P5 LDG.E.CONSTANT R68, desc[UR4][R38.64+0x4] ;  /* 0x000004042644d981 */ /* 0x000f28000c1e9900 */
        /* <DEDUP_REMOVED lines=18> */
[----:B-----5:R-:W-:-:S02]  /*4510*/  FMUL R36, R52, R63 ;  /* 0x0000003f34247220 */ /* 0x020fc40000400000 */
[C---:B------:R-:W-:Y:S01]  /*4520*/  FFMA R53, R44.reuse, R53, R67 ;  /* 0x000000352c357223 */ /* 0x040fe20000000043 */
[----:B------:R-:W-:Y:S01]  /*4530*/  FFMA R37, R44, R54, R37 ;  /* 0x000000362c257223 */ /* 0x000fe20000000025 */
[----:B----4-:R-:W-:Y:S01]  /*4540*/  FMUL R52, R52, R65 ;  /* 0x0000004134347220 */ /* 0x010fe20000400000 */
[----:B------:R-:W-:-:S03]  /*4550*/  FFMA R36, R44, R61, R36 ;  /* 0x0000003d2c247223 */ /* 0x000fc60000000024 */
        /* <DEDUP_REMOVED lines=9> */
.L_x_805:
[----:B------:R-:W-:Y:S05]  /*45f0*/  BSYNC.RECONVERGENT B0 ;  /* 0x0000000000007941 */ /* 0x000fea0003800200 */
.L_x_804:
        /* <DEDUP_REMOVED lines=11> */
[----:B------:R-:W-:Y:S02]  /*46b0*/  MOV R65, RZ ;  /* 0x000000ff00417202 */ /* 0x000fe40000000f00 */
[----:B------:R-:W-:-:S03]  /*46c0*/  MOV R63, RZ ;  /* 0x000000ff003f7202 */ /* 0x000fc60000000f00 */
        /* <DEDUP_REMOVED lines=16> */
[----:B------:R-:W1:Y:S08]  /*47d0*/  @P5 LDC.64 R38, c[0x0][0x380] ;  /* 0x0000e000ff265b82 */ /* 0x000e700000000a00 */
[----:B------:R-:W2:Y:S08]  /*47e0*/  @P2 LDC R52, c[0x0][0x398] ;  /* 0x0000e600ff342b82 */ /* 0x000eb00000000800 */
[----:B------:R-:W3:Y:S01]  /*47f0*/  @P2 LDC.64 R36, c[0x0][0x380] ;  /* 0x0000e000ff242b82 */ /* 0x000ee20000000a00 */
[----:B0-----:R-:W-:-:S05]  /*4800*/  @P5 IMAD R40, R51, R40, R62 ;  /* 0x0000002833285224 */ /* 0x001fca00078e023e */
[----:B------:R-:W-:Y:S02]  /*4810*/  @P5 SHF.L.U32 R41, R40, 0x2, RZ ;  /* 0x0000000228295819 */ /* 0x000fe400000006ff */
[----:B------:R-:W0:Y:S03]  /*4820*/  @!P4 LDC R73, c[0x0][0x398] ;  /* 0x0000e600ff49cb82 */ /* 0x000e260000000800 */
[----:B-1----:R-:W-:-:S04]  /*4830*/  @P5 IMAD.WIDE R38, R41, 0x4, R38 ;  /* 0x0000000429265825 */ /* 0x002fc800078e0226 */
[----:B--2---:R-:W-:Y:S01]  /*4840*/  @P2 IMAD R52, R51, R52, R62 ;  /* 0x0000003433342224 */ /* 0x004fe200078e023e */
[----:B------:R-:W1:Y:S01]  /*4850*/  @!P4 LDC.64 R40, c[0x0][0x380] ;  /* 0x0000e000ff28cb82 */ /* 0x000e620000000a00 */
[----:B------:R-:W-:Y:S02]  /*4860*/  MOV R70, RZ ;  /* 0x000000ff00467202 */ /* 0x000fe40000000f00 */
[----:B------:R-:W-:Y:S02]  /*4870*/  CS2R R68, SRZ ;  /* 0x0000000000447805 */ /* 0x000fe4000001ff00 */
[----:B------:R-:W-:Y:S01]  /*4880*/  MOV R67, RZ ;  /* 0x000000ff00437202 */ /* 0x000fe20000000f00 */
[----:B------:R-:W2:Y:S01]  /*4890*/  @P5 LDG.E.CONSTANT R59, desc[UR4][R38.64] ;  /* 0x00000004263b5981 */ /* 0x000ea2000c1e9900 */
[----:B------:R-:W-:Y:S01]  /*48a0*/  @P2 LEA R53, R52, 0x4, 0x2 ;  /* 0x0000000434352811 */ /* 0x000fe200078e10ff */
[----:B------:R-:W4:Y:S02]  /*48b0*/  @!P1 LDC R72, c[0x0][0x398] ;  /* 0x0000e600ff489b82 */ /* 0x000f240000000800 */
[----:B------:R-:W5:Y:S02]  /*48c0*/  @P5 LDG.E.CONSTANT R61, desc[UR4][R38.64+0x4] ;  /* 0x00000404263d5981 */ /* 0x000f64000c1e9900 */
[----:B---3--:R-:W-:-:S02]  /*48d0*/  @P2 IMAD.WIDE R52, R53, 0x4, R36 ;  /* 0x0000000435342825 */ /* 0x008fc400078e0224 */
[----:B------:R-:W3:Y:S02]  /*48e0*/  @P5 LDG.E.CONSTANT R65, desc[UR4][R38.64+0x8] ;  /* 0x0000080426415981 */ /* 0x000ee4000c1e9900 */
[----:B------:R-:W4:Y:S01]  /*48f0*/  @!P1 LDC.64 R36, c[0x0][0x380] ;  /* 0x0000e000ff249b82 */ /* 0x000f220000000a00 */
[----:B0-----:R-:W-:Y:S01]  /*4900*/  @!P4 IMAD R73, R71, R73, R62 ;  /* 0x000000494749c224 */ /* 0x001fe200078e023e */
[----:B------:R-:W2:Y:S04]  /*4910*/  @P2 LDG.E.CONSTANT R70, desc[UR4][R52.64] ;  /* 0x0000000434462981 */ /* 0x000ea8000c1e9900 */
[----:B------:R-:W-:Y:S01]  /*4920*/  @!P4 SHF.L.U32 R73, R73, 0x2, RZ ;  /* 0x000000024949c819 */ /* 0x000fe200000006ff */
[----:B------:R-:W5:Y:S04]  /*4930*/  @P2 LDG.E.CONSTANT R67, desc[UR4][R52.64+0x4] ;  /* 0x0000040434432981 */ /* 0x000f68000c1e9900 */
[----:B-1----:R-:W-:Y:S01]  /*4940*/  @!P4 IMAD.WIDE R40, R73, 0x4, R40 ;  /* 0x000000044928c825 */ /* 0x002fe200078e0228 */
[----:B------:R-:W3:Y:S03]  /*4950*/  @P2 LDG.E.CONSTANT R68, desc[UR4][R52.64+0x8] ;  /* 0x0000080434442981 */ /* 0x000ee6000c1e9900 */
[----:B----4-:R-:W-:Y:S01]  /*4960*/  @!P1 IMAD R73, R71, R72, R62 ;  /* 0x0000004847499224 */ /* 0x010fe200078e023e */
[----:B------:R0:W4:Y:S01]  /*4970*/  @P2 LDG.E.CONSTANT R69, desc[UR4][R52.64+0xc] ;  /* 0x00000c0434452981 */ /* 0x000122000c1e9900 */
[----:B------:R-:W-:-:S02]  /*4980*/  MOV R72, RZ ;  /* 0x000000ff00487202 */ /* 0x000fc40000000f00 */
[----:B------:R-:W-:Y:S01]  /*4990*/  MOV R71, RZ ;  /* 0x000000ff00477202 */ /* 0x000fe20000000f00 */
[----:B------:R1:W4:Y:S01]  /*49a0*/  @P5 LDG.E.CONSTANT R63, desc[UR4][R38.64+0xc] ;  /* 0x00000c04263f5981 */ /* 0x000322000c1e9900 */
[----:B------:R-:W-:-:S03]  /*49b0*/  MOV R74, RZ ;  /* 0x000000ff004a7202 */ /* 0x000fc60000000f00 */
[----:B------:R-:W4:Y:S01]  /*49c0*/  @!P4 LDG.E.CONSTANT R72, desc[UR4][R40.64] ;  /* 0x000000042848c981 */ /* 0x000f22000c1e9900 */
[----:B0-----:R-:W-:-:S03]  /*49d0*/  @!P1 LEA R53, R73, 0x4, 0x2 ;  /* 0x0000000449359811 */ /* 0x001fc600078e10ff */
[----:B------:R-:W4:Y:S01]  /*49e0*/  @!P4 LDG.E.CONSTANT R71, desc[UR4][R40.64+0x4] ;  /* 0x000004042847c981 */ /* 0x000f22000c1e9900 */
[----:B-1----:R-:W-:Y:S01]  /*49f0*/  CS2R R38, SRZ ;  /* 0x0000000000267805 */ /* 0x002fe2000001ff00 */
[----:B------:R-:W-:Y:S01]  /*4a00*/  @!P1 IMAD.WIDE R36, R53, 0x4, R36 ;  /* 0x0000000435249825 */ /* 0x000fe200078e0224 */
[----:B------:R-:W-:Y:S02]  /*4a10*/  CS2R R52, SRZ ;  /* 0x0000000000347805 */ /* 0x000fe4000001ff00 */
[----:B------:R-:W-:Y:S02]  /*4a20*/  MOV R73, RZ ;  /* 0x000000ff00497202 */ /* 0x000fe40000000f00 */
        /* <DEDUP_REMOVED lines=17> */
[----:B-----5:R-:W-:-:S03]  /*4b40*/  FMUL R36, R62, R67 ;  /* 0x000000433e247220 */ /* 0x020fc60000400000 */
[----:B------:R-:W-:Y:S01]  /*4b50*/  FFMA R37, R60, R59, R37 ;  /* 0x0000003b3c257223 */ /* 0x000fe20000000025 */
[----:B---3--:R-:W-:Y:S01]  /*4b60*/  FMUL R68, R62, R68 ;  /* 0x000000443e447220 */ /* 0x008fe20000400000 */
[----:B------:R-:W-:Y:S01]  /*4b70*/  FFMA R36, R60, R61, R36 ;  /* 0x0000003d3c247223 */ /* 0x000fe20000000024 */
[----:B----4-:R-:W-:Y:S02]  /*4b80*/  FMUL R62, R62, R69 ;  /* 0x000000453e3e7220 */ /* 0x010fe40000400000 */
        /* <DEDUP_REMOVED lines=10> */
.L_x_807:
[----:B------:R-:W-:Y:S05]  /*4c30*/  BSYNC.RECONVERGENT B0 ;  /* 0x0000000000007941 */ /* 0x000fea0003800200 */
.L_x_806:
        /* <DEDUP_REMOVED lines=19> */
[----:B------:R-:W-:Y:S02]  /*4d70*/  ISETP.GT.AND P3, PT, R60, -0x2, !P3 ;  /* 0xfffffffe3c00780c */ /* 0x000fe40005f64270 */
[----:B------:R-:W-:Y:S02]  /*4d80*/  PLOP3.LUT P4, PT, P1, P2, PT, 0x80, 0x8 ;  /* 0x000000000008781c */ /* 0x000fe40000f85070 */
[----:B------:R-:W-:Y:S02]  /*4d90*/  ISETP.LT.OR P1, PT, R59, -0x1, !P1 ;  /* 0xffffffff3b00780c */ /* 0x000fe40004f21670 */
[----:B------:R-:W-:Y:S02]  /*4da0*/  PLOP3.LUT P2, PT, P3, P2, PT, 0x80, 0x8 ;  /* 0x000000000008781c */ /* 0x000fe40001f45070 */
[----:B------:R-:W-:-:S02]  /*4db0*/  ISETP.GE.OR P1, PT, R67, UR7, P1 ;  /* 0x0000000743007c0c */ /* 0x000fc40008f26670 */
[----:B------:R-:W-:-:S04]  /*4dc0*/  ISETP.LT.OR P3, PT, R59, -0x1, !P3 ;  /* 0xffffffff3b00780c */ /* 0x000fc80005f61670 */
[----:B------:R-:W-:Y:S01]  /*4dd0*/  ISETP.GE.OR P3, PT, R67, UR7, P3 ;  /* 0x0000000743007c0c */ /* 0x000fe20009f66670 */
[----:B------:R-:W0:Y:S08]  /*4de0*/  @P4 LDC R40, c[0x0][0x398] ;  /* 0x0000e600ff284b82 */ /* 0x000e300000000800 */
[----:B------:R-:W1:Y:S08]  /*4df0*/  @!P1 LDC R61, c[0x0][0x398] ;  /* 0x0000e600ff3d9b82 */ /* 0x000e700000000800 */
[----:B------:R-:W2:Y:S08]  /*4e00*/  @P4 LDC.64 R38, c[0x0][0x380] ;  /* 0x0000e000ff264b82 */ /* 0x000eb00000000a00 */
[----:B------:R-:W3:Y:S01]  /*4e10*/  @!P1 LDC.64 R36, c[0x0][0x380] ;  /* 0x0000e000ff249b82 */ /* 0x000ee20000000a00 */
[----:B0-----:R-:W-:-:S05]  /*4e20*/  @P4 IMAD R40, R59, R40, R60 ;  /* 0x000000283b284224 */ /* 0x001fca00078e023c */
[----:B------:R-:W-:Y:S01]  /*4e30*/  @P4 SHF.L.U32 R41, R40, 0x2, RZ ;  /* 0x0000000228294819 */ /* 0x000fe200000006ff */
[----:B-1----:R-:W-:Y:S01]  /*4e40*/  @!P1 IMAD R40, R67, R61, R60 ;  /* 0x0000003d43289224 */ /* 0x002fe200078e023c */
[----:B------:R-:W0:Y:S01]  /*4e50*/  @P2 LDC R72, c[0x0][0x398] ;  /* 0x0000e600ff482b82 */ /* 0x000e220000000800 */
[----:B------:R-:W-:Y:S02]  /*4e60*/  MOV R61, RZ ;  /* 0x000000ff003d7202 */ /* 0x000fe40000000f00 */
[----:B--2---:R-:W-:Y:S01]  /*4e70*/  @P4 IMAD.WIDE R38, R41, 0x4, R38 ;  /* 0x0000000429264825 */ /* 0x004fe200078e0226 */
[----:B------:R-:W-:-:S04]  /*4e80*/  @!P1 SHF.L.U32 R41, R40, 0x2, RZ ;  /* 0x0000000228299819 */ /* 0x000fc800000006ff */
[----:B------:R-:W1:Y:S01]  /*4e90*/  @!P3 LDC R74, c[0x0][0x398] ;  /* 0x0000e600ff4abb82 */ /* 0x000e620000000800 */
[----:B------:R-:W2:Y:S01]  /*4ea0*/  @P4 LDG.E.CONSTANT R65, desc[UR4][R38.64] ;  /* 0x0000000426414981 */ /* 0x000ea2000c1e9900 */
[----:B---3--:R-:W-:-:S03]  /*4eb0*/  @!P1 IMAD.WIDE R40, R41, 0x4, R36 ;  /* 0x0000000429289825 */ /* 0x008fc600078e0224 */
[----:B------:R-:W3:Y:S03]  /*4ec0*/  @P4 LDG.E.CONSTANT R62, desc[UR4][R38.64+0x4] ;  /* 0x00000404263e4981 */ /* 0x000ee6000c1e9900 */
[----:B------:R-:W4:Y:S01]  /*4ed0*/  @P2 LDC.64 R36, c[0x0][0x380] ;  /* 0x0000e000ff242b82 */ /* 0x000f220000000a00 */
[----:B------:R-:W5:Y:S04]  /*4ee0*/  @P4 LDG.E.CONSTANT R61, desc[UR4][R38.64+0x8] ;  /* 0x00000804263d4981 */ /* 0x000f68000c1e9900 */
[----:B------:R0:W5:Y:S02]  /*4ef0*/  @P4 LDG.E.CONSTANT R63, desc[UR4][R38.64+0xc] ;  /* 0x00000c04263f4981 */ /* 0x000164000c1e9900 */
[----:B0-----:R-:W-:Y:S01]  /*4f00*/  @P2 IMAD R72, R59, R72, R60 ;  /* 0x000000483b482224 */ /* 0x001fe200078e023c */
[----:B------:R-:W-:-:S02]  /*4f10*/  CS2R R70, SRZ ;  /* 0x0000000000467805 */ /* 0x000fc4000001ff00 */
[----:B------:R-:W-:Y:S01]  /*4f20*/  CS2R R68, SRZ ;  /* 0x0000000000447805 */ /* 0x000fe2000001ff00 */
[----:B------:R-:W0:Y:S01]  /*4f30*/  @!P3 LDC.64 R38, c[0x0][0x380] ;  /* 0x0000e000ff26bb82 */ /* 0x000e220000000a00 */
[----:B------:R-:W-:Y:S01]  /*4f40*/  @P2 LEA R73, R72, 0x4, 0x2 ;  /* 0x0000000448492811 */ /* 0x000fe200078e10ff */
[----:B-1----:R-:W-:Y:S01]  /*4f50*/  @!P3 IMAD R76, R67, R74, R60 ;  /* 0x0000004a434cb224 */ /* 0x002fe200078e023c */
[----:B------:R-:W-:Y:S01]  /*4f60*/  MOV R74, RZ ;  /* 0x000000ff004a7202 */ /* 0x000fe20000000f00 */
[----:B------:R-:W5:Y:S01]  /*4f70*/  @!P1 LDG.E.CONSTANT R71, desc[UR4][R40.64] ;  /* 0x0000000428479981 */ /* 0x000f62000c1e9900 */
[----:B------:R-:W-:Y:S01]  /*4f80*/  MOV R67, RZ ;  /* 0x000000ff00437202 */ /* 0x000fe20000000f00 */
[----:B----4-:R-:W-:Y:S01]  /*4f90*/  @P2 IMAD.WIDE R36, R73, 0x4, R36 ;  /* 0x0000000449242825 */ /* 0x010fe200078e0224 */
[----:B------:R-:W-:Y:S01]  /*4fa0*/  CS2R R72, SRZ ;  /* 0x0000000000487805 */ /* 0x000fe2000001ff00 */
[----:B------:R-:W4:Y:S01]  /*4fb0*/  @!P1 LDG.E.CONSTANT R70, desc[UR4][R40.64+0x4] ;  /* 0x0000040428469981 */ /* 0x000f22000c1e9900 */
[----:B------:R-:W-:-:S03]  /*4fc0*/  I2FP.F32.S32 R75, R60 ;  /* 0x0000003c004b7245 */ /* 0x000fc60000201400 */
[----:B------:R-:W4:Y:S04]  /*4fd0*/  @!P1 LDG.E.CONSTANT R69, desc[UR4][R40.64+0x8] ;  /* 0x0000080428459981 */ /* 0x000f28000c1e9900 */
[----:B------:R1:W4:Y:S04]  /*4fe0*/  @!P1 LDG.E.CONSTANT R68, desc[UR4][R40.64+0xc] ;  /* 0x00000c0428449981 */ /* 0x000328000c1e9900 */
[----:B------:R-:W2:Y:S04]  /*4ff0*/  @P2 LDG.E.CONSTANT R74, desc[UR4][R36.64] ;  /* 0x00000004244a2981 */ /* 0x000ea8000c1e9900 */
[----:B------:R-:W3:Y:S01]  /*5000*/  @P2 LDG.E.CONSTANT R67, desc[UR4][R36.64+0x4] ;  /* 0x0000040424432981 */ /* 0x000ee2000c1e9900 */
[----:B-1----:R-:W-:-:S03]  /*5010*/  @!P3 LEA R41, R76, 0x4, 0x2 ;  /* 0x000000044c29b811 */ /* 0x002fc600078e10ff */
[----:B------:R-:W5:Y:S04]  /*5020*/  @P2 LDG.E.CONSTANT R72, desc[UR4][R36.64+0x8] ;  /* 0x0000080424482981 */ /* 0x000f68000c1e9900 */
[----:B------:R1:W4:Y:S01]  /*5030*/  @P2 LDG.E.CONSTANT R73, desc[UR4][R36.64+0xc] ;  /* 0x00000c0424492981 */ /* 0x000322000c1e9900 */
[----:B------:R-:W-:Y:S01]  /*5040*/  FADD R64, R64, -R75 ;  /* 0x8000004b40407221 */ /* 0x000fe20000000000 */
[----:B0-----:R-:W-:Y:S01]  /*5050*/  @!P3 IMAD.WIDE R38, R41, 0x4, R38 ;  /* 0x000000042926b825 */ /* 0x001fe200078e0226 */
[----:B------:R-:W-:Y:S02]  /*5060*/  MOV R75, RZ ;  /* 0x000000ff004b7202 */ /* 0x000fe40000000f00 */
[----:B------:R-:W-:Y:S02]  /*5070*/  CS2R R40, SRZ ;  /* 0x0000000000287805 */ /* 0x000fe4000001ff00 */
[----:B------:R-:W-:-:S02]  /*5080*/  MOV R60, RZ ;  /* 0x000000ff003c7202 */ /* 0x000fc40000000f00 */
[----:B------:R-:W4:Y:S04]  /*5090*/  @!P3 LDG.E.CONSTANT R75, desc[UR4][R38.64] ;  /* 0x00000004264bb981 */ /* 0x000f28000c1e9900 */
[----:B------:R-:W4:Y:S04]  /*50a0*/  @!P3 LDG.E.CONSTANT R60, desc[UR4][R38.64+0x4] ;  /* 0x00000404263cb981 */ /* 0x000f28000c1e9900 */
[----:B------:R-:W4:Y:S04]  /*50b0*/  @!P3 LDG.E.CONSTANT R41, desc[UR4][R38.64+0x8] ;  /* 0x000008042629b981 */ /* 0x000f28000c1e9900 */
[----:B------:R4:W4:Y:S01]  /*50c0*/  @!P3 LDG.E.CONSTANT R40, desc[UR4][R38.64+0xc] ;  /* 0x00000c042628b981 */ /* 0x000922000c1e9900 */
[----:B------:R-:W-:Y:S01]  /*50d0*/  I2FP.F32.S32 R59, R59 ;  /* 0x0000003b003b7245 */ /* 0x000fe20000201400 */
[----:B------:R-:W-:-:S04]  /*50e0*/  FADD R76, -R64, 1 ;  /* 0x3f800000404c7421 */ /* 0x000fc80000000100 */
[----:B------:R-:W-:-:S04]  /*50f0*/  FADD R59, R66, -R59 ;  /* 0x8000003b423b7221 */ /* 0x000fc80000000000 */
[----:B-1----:R-:W-:-:S04]  /*5100*/  FADD R37, -R59, 1 ;  /* 0x3f8000003b257421 */ /* 0x002fc80000000100 */
[-C--:B------:R-:W-:Y:S01]  /*5110*/  FMUL R36, R64, R37.reuse ;  /* 0x0000002540247220 */ /* 0x080fe20000400000 */
[----:B------:R-:W-:Y:S01]  /*5120*/  FMUL R66, R76, R37 ;  /* 0x000000254c427220 */ /* 0x000fe20000400000 */
[----:B------:R-:W-:Y:S01]  /*5130*/  FMUL R64, R64, R59 ;  /* 0x0000003b40407220 */ /* 0x000fe20000400000 */
[----:B------:R-:W-:Y:S01]  /*5140*/  FMUL R37, R59, R76 ;  /* 0x0000004c3b257220 */ /* 0x000fe20000400000 */
[C---:B--2---:R-:W-:Y:S01]  /*5150*/  FMUL R59, R36.reuse, R74 ;  /* 0x0000004a243b7220 */ /* 0x044fe20000400000 */
[C---:B---3--:R-:W-:Y:S01]  /*5160*/  FMUL R67, R36.reuse, R67 ;  /* 0x0000004324437220 */ /* 0x048fe20000400000 */
[----:B-----5:R-:W-:-:S03]  /*5170*/  FMUL R72, R36, R72 ;  /* 0x0000004824487220 */ /* 0x020fc60000400000 */
[----:B------:R-:W-:Y:S01]  /*5180*/  FFMA R67, R66, R62, R67 ;  /* 0x0000003e42437223 */ /* 0x000fe20000000043 */
[----:B----4-:R-:W-:Y:S01]  /*5190*/  FMUL R38, R36, R73 ;  /* 0x0000004924267220 */ /* 0x010fe20000400000 */
[C---:B------:R-:W-:Y:S01]  /*51a0*/  FFMA R36, R66.reuse, R65, R59 ;  /* 0x0000004142247223 */ /* 0x040fe2000000003b */
[C---:B------:R-:W-:Y:S01]  /*51b0*/  FFMA R72, R66.reuse, R61, R72 ;  /* 0x0000003d42487223 */ /* 0x040fe20000000048 */
[C---:B------:R-:W-:Y:S01]  /*51c0*/  FFMA R67, R37.reuse, R70, R67 ;  /* 0x0000004625437223 */ /* 0x040fe20000000043 */
[----:B------:R-:W-:Y:S01]  /*51d0*/  FFMA R63, R66, R63, R38 ;  /* 0x0000003f423f7223 */ /* 0x000fe20000000026 */
[C---:B------:R-:W-:Y:S01]  /*51e0*/  FFMA R71, R37.reuse, R71, R36 ;  /* 0x0000004725477223 */ /* 0x040fe20000000024 */
[C---:B------:R-:W-:Y:S02]  /*51f0*/  FFMA R72, R37.reuse, R69, R72 ;  /* 0x0000004525487223 */ /* 0x040fe40000000048 */
[----:B------:R-:W-:Y:S01]  /*5200*/  FFMA R63, R37, R68, R63 ;  /* 0x00000044253f7223 */ /* 0x000fe2000000003f */
[C---:B------:R-:W-:Y:S01]  /*5210*/  FFMA R59, R64.reuse, R75, R71 ;  /* 0x0000004b403b7223 */ /* 0x040fe20000000047 */
[C---:B------:R-:W-:Y:S01]  /*5220*/  FFMA R60, R64.reuse, R60, R67 ;  /* 0x0000003c403c7223 */ /* 0x040fe20000000043 */
[C---:B------:R-:W-:Y:S01]  /*5230*/  FFMA R61, R64.reuse, R41, R72 ;  /* 0x00000029403d7223 */ /* 0x040fe20000000048 */
[----:B------:R-:W-:-:S07]  /*5240*/  FFMA R62, R64, R40, R63 ;  /* 0x00000028403e7223 */ /* 0x000fce000000003f */
.L_x_809:
[----:B------:R-:W-:Y:S05]  /*5250*/  BSYNC.RECONVERGENT B0 ;  /* 0x0000000000007941 */ /* 0x000fea0003800200 */
.L_x_808:
        /* <DEDUP_REMOVED lines=29> */
[----:B------:R-:W2:Y:S01]  /*5430*/  @!P0 LDC R41, c[0x0][0x398] ;  /* 0x0000e600ff298b82 */ /* 0x000ea20000000800 */
[----:B0-----:R-:W-:-:S07]  /*5440*/  @P3 IMAD R40, R58, R40, R63 ;  /* 0x000000283a283224 */ /* 0x001fce00078e023f */
[----:B------:R-:W0:Y:S01]  /*5450*/  @!P0 LDC.64 R38, c[0x0][0x380] ;  /* 0x0000e000ff268b82 */ /* 0x000e220000000a00 */
[----:B------:R-:W-:-:S07]  /*5460*/  @P3 SHF.L.U32 R57, R40, 0x2, RZ ;  /* 0x0000000228393819 */ /* 0x000fce00000006ff */
[----:B------:R-:W3:Y:S01]  /*5470*/  @P1 LDC R74, c[0x0][0x398] ;  /* 0x0000e600ff4a1b82 */ /* 0x000ee20000000800 */
[----:B-1----:R-:W-:-:S05]  /*5480*/  @P3 IMAD.WIDE R56, R57, 0x4, R36 ;  /* 0x0000000439383825 */ /* 0x002fca00078e0224 */
[----:B------:R-:W4:Y:S01]  /*5490*/  @P3 LDG.E.CONSTANT R66, desc[UR4][R56.64] ;  /* 0x0000000438423981 */ /* 0x000f22000c1e9900 */
[----:B--2---:R-:W-:Y:S01]  /*54a0*/  @!P0 IMAD R36, R70, R41, R63 ;  /* 0x0000002946248224 */ /* 0x004fe200078e023f */
[----:B------:R-:W1:Y:S02]  /*54b0*/  @!P2 LDC R75, c[0x0][0x398] ;  /* 0x0000e600ff4bab82 */ /* 0x000e640000000800 */
[----:B------:R-:W2:Y:S02]  /*54c0*/  @P3 LDG.E.CONSTANT R67, desc[UR4][R56.64+0x4] ;  /* 0x0000040438433981 */ /* 0x000ea4000c1e9900 */
[----:B------:R-:W-:Y:S02]  /*54d0*/  @!P0 SHF.L.U32 R41, R36, 0x2, RZ ;  /* 0x0000000224298819 */ /* 0x000fe400000006ff */
[----:B------:R-:W5:Y:S02]  /*54e0*/  @P3 LDG.E.CONSTANT R68, desc[UR4][R56.64+0x8] ;  /* 0x0000080438443981 */ /* 0x000f64000c1e9900 */
[----:B------:R-:W1:Y:S01]  /*54f0*/  @P1 LDC.64 R36, c[0x0][0x380] ;  /* 0x0000e000ff241b82 */ /* 0x000e620000000a00 */
[----:B0-----:R-:W-:Y:S01]  /*5500*/  @!P0 IMAD.WIDE R40, R41, 0x4, R38 ;  /* 0x0000000429288825 */ /* 0x001fe200078e0226 */
[----:B------:R3:W5:Y:S01]  /*5510*/  @P3 LDG.E.CONSTANT R65, desc[UR4][R56.64+0xc] ;  /* 0x00000c0438413981 */ /* 0x000762000c1e9900 */
[----:B------:R-:W-:-:S02]  /*5520*/  CS2R R72, SRZ ;  /* 0x0000000000487805 */ /* 0x000fc4000001ff00 */
[----:B------:R-:W-:Y:S01]  /*5530*/  MOV R71, RZ ;  /* 0x000000ff00477202 */ /* 0x000fe20000000f00 */
[----:B------:R-:W5:Y:S02]  /*5540*/  @!P0 LDG.E.CONSTANT R69, desc[UR4][R40.64+0xc] ;  /* 0x00000c0428458981 */ /* 0x000f64000c1e9900 */
[----:B------:R-:W0:Y:S02]  /*5550*/  @!P2 LDC.64 R38, c[0x0][0x380] ;  /* 0x0000e000ff26ab82 */ /* 0x000e240000000a00 */
[----:B------:R-:W5:Y:S01]  /*5560*/  @!P0 LDG.E.CONSTANT R73, desc[UR4][R40.64] ;  /* 0x0000000428498981 */ /* 0x000f62000c1e9900 */
[----:B---3--:R-:W-:-:S03]  /*5570*/  @P1 IMAD R57, R58, R74, R63 ;  /* 0x0000004a3a391224 */ /* 0x008fc600078e023f */
[----:B------:R-:W3:Y:S02]  /*5580*/  @!P0 LDG.E.CONSTANT R72, desc[UR4][R40.64+0x4] ;  /* 0x0000040428488981 */ /* 0x000ee4000c1e9900 */
[----:B------:R-:W-:Y:S01]  /*5590*/  @P1 LEA R57, R57, 0x4, 0x2 ;  /* 0x0000000439391811 */ /* 0x000fe200078e10ff */
[----:B-1----:R-:W-:Y:S01]  /*55a0*/  @!P2 IMAD R75, R70, R75, R63 ;  /* 0x0000004b464ba224 */ /* 0x002fe200078e023f */
[----:B------:R-:W-:Y:S01]  /*55b0*/  MOV R74, RZ ;  /* 0x000000ff004a7202 */ /* 0x000fe20000000f00 */
[----:B------:R1:W3:Y:S01]  /*55c0*/  @!P0 LDG.E.CONSTANT R71, desc[UR4][R40.64+0x8] ;  /* 0x0000080428478981 */ /* 0x0002e2000c1e9900 */
[----:B------:R-:W-:Y:S01]  /*55d0*/  MOV R70, RZ ;  /* 0x000000ff00467202 */ /* 0x000fe20000000f00 */
[----:B------:R-:W-:Y:S01]  /*55e0*/  @P1 IMAD.WIDE R36, R57, 0x4, R36 ;  /* 0x0000000439241825 */ /* 0x000fe200078e0224 */
[----:B------:R-:W-:-:S04]  /*55f0*/  CS2R R56, SRZ ;  /* 0x0000000000387805 */ /* 0x000fc8000001ff00 */
[----:B------:R-:W4:Y:S01]  /*5600*/  @P1 LDG.E.CONSTANT R74, desc[UR4][R36.64] ;  /* 0x00000004244a1981 */ /* 0x000f22000c1e9900 */
[----:B-1----:R-:W-:-:S03]  /*5610*/  @!P2 LEA R41, R75, 0x4, 0x2 ;  /* 0x000000044b29a811 */ /* 0x002fc600078e10ff */
[----:B------:R-:W2:Y:S04]  /*5620*/  @P1 LDG.E.CONSTANT R56, desc[UR4][R36.64+0x4] ;  /* 0x0000040424381981 */ /* 0x000ea8000c1e9900 */
[----:B------:R-:W5:Y:S04]  /*5630*/  @P1 LDG.E.CONSTANT R57, desc[UR4][R36.64+0x8] ;  /* 0x0000080424391981 */ /* 0x000f68000c1e9900 */
[----:B------:R1:W3:Y:S01]  /*5640*/  @P1 LDG.E.CONSTANT R70, desc[UR4][R36.64+0xc] ;  /* 0x00000c0424461981 */ /* 0x0002e2000c1e9900 */
[----:B0-----:R-:W-:Y:S01]  /*5650*/  @!P2 IMAD.WIDE R38, R41, 0x4, R38 ;  /* 0x000000042926a825 */ /* 0x001fe200078e0226 */
[----:B------:R-:W-:-:S02]  /*5660*/  MOV R76, RZ ;  /* 0x000000ff004c7202 */ /* 0x000fc40000000f00 */
[----:B------:R-:W-:Y:S02]  /*5670*/  CS2R R40, SRZ ;  /* 0x0000000000287805 */ /* 0x000fe4000001ff00 */
[----:B------:R-:W-:Y:S02]  /*5680*/  MOV R75, RZ ;  /* 0x000000ff004b7202 */ /* 0x000fe40000000f00 */
[----:B------:R-:W3:Y:S04]  /*5690*/  @!P2 LDG.E.CONSTANT R76, desc[UR4][R38.64] ;  /* 0x00000004264ca981 */ /* 0x000ee8000c1e9900 */
[----:B------:R-:W3:Y:S04]  /*56a0*/  @!P2 LDG.E.CONSTANT R75, desc[UR4][R38.64+0x4] ;  /* 0x00000404264ba981 */ /* 0x000ee8000c1e9900 */
[----:B------:R-:W3:Y:S04]  /*56b0*/  @!P2 LDG.E.CONSTANT R40, desc[UR4][R38.64+0x8] ;  /* 0x000008042628a981 */ /* 0x000ee8000c1e9900 */
[----:B------:R-:W3:Y:S01]  /*56c0*/  @!P2 LDG.E.CONSTANT R41, desc[UR4][R38.64+0xc] ;  /* 0x00000c042629a981 */ /* 0x000ee2000c1e9900 */
[----:B------:R-:W-:-:S02]  /*56d0*/  I2FP.F32.S32 R58, R58 ;  /* 0x0000003a003a7245 */ /* 0x000fc40000201400 */
        /* <DEDUP_REMOVED lines=9> */
[C---:B----4-:R-:W-:Y:S01]  /*5770*/  FMUL R74, R37.reuse, R74 ;  /* 0x0000004a254a7220 */ /* 0x050fe20000400000 */
[C---:B--2---:R-:W-:Y:S01]  /*5780*/  FMUL R56, R37.reuse, R56 ;  /* 0x0000003825387220 */ /* 0x044fe20000400000 */
[C---:B-----5:R-:W-:Y:S01]  /*5790*/  FMUL R57, R37.reuse, R57 ;  /* 0x0000003925397220 */ /* 0x060fe20000400000 */
        /* <DEDUP_REMOVED lines=13> */
.L_x_811:
[----:B------:R-:W-:Y:S05]  /*5870*/  BSYNC.RECONVERGENT B0 ;  /* 0x0000000000007941 */ /* 0x000fea0003800200 */
.L_x_810:
[----:B------:R-:W-:-:S04]  /*5880*/  FMUL R55, R49, 0.85000002384185791016 ;  /* 0x3f59999a31377820 */ /* 0x000fc80000400000 */
[----:B------:R-:W-:-:S04]  /*5890*/  FADD R36, R55, R55 ;  /* 0x0000003737247221 */ /* 0x000fc80000000000 */
[----:B------:R-:W-:Y:S01]  /*58a0*/  FMUL R55, R55, R36 ;  /* 0x0000002437377220 */ /* 0x000fe20000400000 */
[----:B------:R-:W-:-:S03]  /*58b0*/  FMUL R36, R49, -R50 ;  /* 0x8000003231247220 */ /* 0x000fc60000400000 */
        /* <DEDUP_REMOVED lines=10> */
.L_x_812:
[----:B------:R-:W-:Y:S01]  /*5960*/  HFMA2 R37, -RZ, RZ, 0.96630859375, -0.0022525787353515625 ;  /* 0x3bbb989dff257431 */ /* 0x000fe200000001ff */
[----:B------:R-:W-:Y:S01]  /*5970*/  MOV R39, 0x437c0000 ;  /* 0x437c000000277802 */ /* 0x000fe20000000f00 */
[----:B------:R-:W0:Y:S01]  /*5980*/  MUFU.RCP R38, R55 ;  /* 0x0000003700267308 */ /* 0x000e220000001000 */
[----:B------:R-:W1:Y:S01]  /*5990*/  LDC R40, c[0x0][0x3e4] ;  /* 0x0000f900ff287b82 */ /* 0x000e620000000800 */
[----:B------:R-:W-:Y:S01]  /*59a0*/  FMUL R50, R49, -R49 ;  /* 0x8000003131327220 */ /* 0x000fe20000400000 */
[----:B------:R-:W-:-:S05]  /*59b0*/  FFMA.SAT R36, R58, R37, 0.5 ;  /* 0x3f0000003a247423 */ /* 0x000fca0000002025 */
[----:B------:R-:W-:Y:S01]  /*59c0*/  FCHK P0, R50, R55 ;  /* 0x0000003732007302 */ /* 0x000fe20000000000 */
[----:B------:R-:W-:-:S04]  /*59d0*/  FFMA.RM R37, R36, R39, 12582913 ;  /* 0x4b40000124257423 */ /* 0x000fc80000004027 */
[----:B------:R-:W-:-:S04]  /*59e0*/  FADD R39, R37, -12583039 ;  /* 0xcb40007f25277421 */ /* 0x000fc80000000000 */
[----:B------:R-:W-:-:S04]  /*59f0*/  FFMA R39, R58, 1.4426950216293334961, -R39 ;  /* 0x3fb8aa3b3a277823 */ /* 0x000fc80000000827 */
[----:B------:R-:W-:Y:S01]  /*5a00*/  FFMA R58, R58, 1.925963033500011079e-08, R39 ;  /* 0x32a570603a3a7823 */ /* 0x000fe20000000027 */
[----:B0-----:R-:W-:-:S03]  /*5a10*/  FFMA R39, -R55, R38, 1 ;  /* 0x3f80000037277423 */ /* 0x001fc60000000126 */
[----:B------:R-:W0:Y:S01]  /*5a20*/  MUFU.EX2 R57, R58 ;  /* 0x0000003a00397308 */ /* 0x000e220000000800 */
[----:B------:R-:W-:Y:S01]  /*5a30*/  FFMA R36, R38, R39, R38 ;  /* 0x0000002726247223 */ /* 0x000fe20000000026 */
[----:B------:R-:W-:Y:S01]  /*5a40*/  SHF.L.U32 R38, R37, 0x17, RZ ;  /* 0x0000001725267819 */ /* 0x000fe200000006ff */
[----:B-1----:R-:W-:Y:S02]  /*5a50*/  FADD R39, R40, R40 ;  /* 0x0000002828277221 */ /* 0x002fe40000000000 */
[----:B------:R-:W-:Y:S02]  /*5a60*/  FFMA R49, R36, R50, RZ ;  /* 0x0000003224317223 */ /* 0x000fe400000000ff */
[----:B------:R-:W-:Y:S02]  /*5a70*/  FADD R40, R39, R39 ;  /* 0x0000002727287221 */ /* 0x000fe40000000000 */
[----:B------:R-:W-:-:S04]  /*5a80*/  FFMA R37, -R55, R49, R50 ;  /* 0x0000003137257223 */ /* 0x000fc80000000132 */
[----:B------:R-:W-:Y:S01]  /*5a90*/  FFMA R36, R36, R37, R49 ;  /* 0x0000002524247223 */ /* 0x000fe20000000031 */
[----:B0-----:R-:W-:Y:S01]  /*5aa0*/  FMUL R38, R38, R57 ;  /* 0x0000003926267220 */ /* 0x001fe20000400000 */
[----:B------:R-:W-:Y:S06]  /*5ab0*/  @!P0 BRA `(.L_x_813) ;  /* 0x0000000000108947 */ /* 0x000fec0003800000 */
[----:B------:R-:W-:Y:S02]  /*5ac0*/  MOV R36, R50 ;  /* 0x0000003200247202 */ /* 0x000fe40000000f00 */
[----:B------:R-:W-:-:S07]  /*5ad0*/  MOV R50, 0x5af0 ;  /* 0x00005af000327802 */ /* 0x000fce0000000f00 */
[----:B------:R-:W-:Y:S05]  /*5ae0*/  CALL.REL.NOINC `($__internal_26_$__cuda_sm3x_div_rn_noftz_f32_slowpath) ;  /* 0x0000004800987944 */ /* 0x000fea0003c00000 */
[----:B------:R-:W-:-:S07]  /*5af0*/  MOV R36, R58 ;  /* 0x0000003a00247202 */ /* 0x000fce0000000f00 */
.L_x_813:
[----:B------:R-:W-:Y:S01]  /*5b00*/  MOV R37, 0x3bbb989d ;  /* 0x3bbb989d00257802 */ /* 0x000fe20000000f00 */
[----:B------:R-:W0:Y:S01]  /*5b10*/  MUFU.RCP R56, R55 ;  /* 0x0000003700387308 */ /* 0x000e220000001000 */
[----:B------:R-:W-:Y:S01]  /*5b20*/  MOV R50, 0x437c0000 ;  /* 0x437c000000327802 */ /* 0x000fe20000000f00 */
[----:B------:R-:W-:Y:S02]  /*5b30*/  FMUL R40, R39, -R40 ;  /* 0x8000002827287220 */ /* 0x000fe40000400000 */
[----:B------:R-:W-:-:S04]  /*5b40*/  FFMA.SAT R37, R36, R37, 0.5 ;  /* 0x3f00000024257423 */ /* 0x000fc80000002025 */
[----:B------:R-:W-:Y:S01]  /*5b50*/  FFMA.RM R37, R37, R50, 12582913 ;  /* 0x4b40000125257423 */ /* 0x000fe20000004032 */
[----:B------:R-:W-:Y:S03]  /*5b60*/  FCHK P0, R40, R55 ;  /* 0x0000003728007302 */ /* 0x000fe60000000000 */
[C---:B------:R-:W-:Y:S01]  /*5b70*/  FADD R49, R37.reuse, -12583039 ;  /* 0xcb40007f25317421 */ /* 0x040fe20000000000 */
[----:B------:R-:W-:-:S03]  /*5b80*/  SHF.L.U32 R39, R37, 0x17, RZ ;  /* 0x0000001725277819 */ /* 0x000fc600000006ff */
[----:B------:R-:W-:Y:S01]  /*5b90*/  FFMA R49, R36, 1.4426950216293334961, -R49 ;  /* 0x3fb8aa3b24317823 */ /* 0x000fe20000000831 */
[----:B0-----:R-:W-:-:S03]  /*5ba0*/  FFMA R57, -R55, R56, 1 ;  /* 0x3f80000037397423 */ /* 0x001fc60000000138 */
[----:B------:R-:W-:Y:S01]  /*5bb0*/  FFMA R49, R36, 1.925963033500011079e-08, R49 ;  /* 0x32a5706024317823 */ /* 0x000fe20000000031 */
[----:B------:R-:W-:-:S03]  /*5bc0*/  FFMA R36, R56, R57, R56 ;  /* 0x0000003938247223 */ /* 0x000fc60000000038 */
[----:B------:R-:W0:Y:S01]  /*5bd0*/  MUFU.EX2 R50, R49 ;  /* 0x0000003100327308 */ /* 0x000e220000000800 */
[----:B------:R-:W-:-:S04]  /*5be0*/  FFMA R57, R36, R40, RZ ;  /* 0x0000002824397223 */ /* 0x000fc800000000ff */
[----:B------:R-:W-:-:S04]  /*5bf0*/  FFMA R37, -R55, R57, R40 ;  /* 0x0000003937257223 */ /* 0x000fc80000000128 */
[----:B------:R-:W-:Y:S01]  /*5c00*/  FFMA R58, R36, R37, R57 ;  /* 0x00000025243a7223 */ /* 0x000fe20000000039 */
[----:B0-----:R-:W-:Y:S01]  /*5c10*/  FMUL R39, R39, R50 ;  /* 0x0000003227277220 */ /* 0x001fe20000400000 */
[----:B------:R-:W-:Y:S06]  /*5c20*/  @!P0 BRA `(.L_x_814) ;  /* 0x00000000000c8947 */ /* 0x000fec0003800000 */
[----:B------:R-:W-:Y:S02]  /*5c30*/  MOV R36, R40 ;  /* 0x0000002800247202 */ /* 0x000fe40000000f00 */
[----:B------:R-:W-:-:S07]  /*5c40*/  MOV R50, 0x5c60 ;  /* 0x00005c6000327802 */ /* 0x000fce0000000f00 */
[----:B------:R-:W-:Y:S05]  /*5c50*/  CALL.REL.NOINC `($__internal_26_$__cuda_sm3x_div_rn_noftz_f32_slowpath) ;  /* 0x00000048003c7944 */ /* 0x000fea0003c00000 */
.L_x_814:
[----:B------:R-:W-:Y:S01]  /*5c60*/  HFMA2 R37, -RZ, RZ, 0.96630859375, -0.0022525787353515625 ;  /* 0x3bbb989dff257431 */ /* 0x000fe200000001ff */
[----:B------:R-:W-:Y:S01]  /*5c70*/  MOV R49, 0x437c0000 ;  /* 0x437c000000317802 */ /* 0x000fe20000000f00 */
[----:B------:R-:W-:Y:S03]  /*5c80*/  BSSY.RECONVERGENT B0, `(.L_x_815) ;  /* 0x000001a000007945 */ /* 0x000fe60003800200 */
[----:B------:R-:W-:-:S04]  /*5c90*/  FFMA.SAT R36, R58, R37, 0.5 ;  /* 0x3f0000003a247423 */ /* 0x000fc80000002025 */
[----:B------:R-:W-:Y:S01]  /*5ca0*/  FFMA.RM R36, R36, R49, 12582913 ;  /* 0x4b40000124247423 */ /* 0x000fe20000004031 */
[----:B------:R-:W-:-:S03]  /*5cb0*/  HFMA2 R49, -RZ, RZ, 2.25, 0 ;  /* 0x40800000ff317431 */ /* 0x000fc600000001ff */
[C---:B------:R-:W-:Y:S01]  /*5cc0*/  FADD R37, R36.reuse, -12583039 ;  /* 0xcb40007f24257421 */ /* 0x040fe20000000000 */
[----:B------:R-:W-:-:S03]  /*5cd0*/  SHF.L.U32 R40, R36, 0x17, RZ ;  /* 0x0000001724287819 */ /* 0x000fc600000006ff */
[----:B------:R-:W-:Y:S01]  /*5ce0*/  FFMA R37, R58, 1.4426950216293334961, -R37 ;  /* 0x3fb8aa3b3a257823 */ /* 0x000fe20000000825 */
[----:B------:R-:W-:-:S03]  /*5cf0*/  FFMA R50, R38, R49, 1 ;  /* 0x3f80000026327423 */ /* 0x000fc60000000031 */
[----:B------:R-:W-:Y:S01]  /*5d00*/  FFMA R37, R58, 1.925963033500011079e-08, R37 ;  /* 0x32a570603a257823 */ /* 0x000fe20000000025 */
[----:B------:R-:W-:-:S05]  /*5d10*/  FFMA R55, R39, 4, R50 ;  /* 0x4080000027377823 */ /* 0x000fca0000000032 */
[----:B------:R-:W0:Y:S02]  /*5d20*/  MUFU.EX2 R37, R37 ;  /* 0x0000002500257308 */ /* 0x000e240000000800 */
[----:B0-----:R-:W-:-:S04]  /*5d30*/  FMUL R40, R40, R37 ;  /* 0x0000002528287220 */ /* 0x001fc80000400000 */
[----:B------:R-:W-:-:S05]  /*5d40*/  FFMA R55, R40, 4, R55 ;  /* 0x4080000028377823 */ /* 0x000fca0000000037 */
        /* <DEDUP_REMOVED lines=9> */
.L_x_816:
[----:B------:R-:W0:Y:S02]  /*5de0*/  MUFU.RCP R56, R55 ;  /* 0x0000003700387308 */ /* 0x000e240000001000 */
[----:B0-----:R-:W-:-:S04]  /*5df0*/  FFMA R36, R55, R56, -1 ;  /* 0xbf80000037247423 */ /* 0x001fc80000000038 */
[----:B------:R-:W-:-:S04]  /*5e00*/  FADD.FTZ R37, -R36, -RZ ;  /* 0x800000ff24257221 */ /* 0x000fc80000010100 */
[----:B------:R-:W-:-:S07]  /*5e10*/  FFMA R56, R56, R37, R56 ;  /* 0x0000002538387223 */ /* 0x000fce0000000038 */
.L_x_817:
[----:B------:R-:W-:Y:S05]  /*5e20*/  BSYNC.RECONVERGENT B0 ;  /* 0x0000000000007941 */ /* 0x000fea0003800200 */
.L_x_815:
        /* <DEDUP_REMOVED lines=11> */
[----:B------:R-:W-:Y:S05]  /*5ee0*/  CALL.REL.NOINC `($__internal_26_$__cuda_sm3x_div_rn_noftz_f32_slowpath) ;  /* 0x0000004400987944 */ /* 0x000fea0003c00000 */
[----:B------:R-:W-:-:S07]  /*5ef0*/  MOV R49, R58 ;  /* 0x0000003a00317202 */ /* 0x000fce0000000f00 */
.L_x_819:
[----:B------:R-:W-:Y:S05]  /*5f00*/  BSYNC.RECONVERGENT B2 ;  /* 0x0000000000027941 */ /* 0x000fea0003800200 */
.L_x_818:
        /* <DEDUP_REMOVED lines=13> */
.L_x_821:
[----:B------:R-:W-:Y:S05]  /*5fe0*/  BSYNC.RECONVERGENT B2 ;  /* 0x0000000000027941 */ /* 0x000fea0003800200 */
.L_x_820:
        /* <DEDUP_REMOVED lines=12> */
.L_x_823:
[----:B------:R-:W-:Y:S05]  /*60b0*/  BSYNC.RECONVERGENT B2 ;  /* 0x0000000000027941 */ /* 0x000fea0003800200 */
.L_x_822:
[----:B------:R-:W-:Y:S01]  /*60c0*/  FADD R44, R44, R43 ;  /* 0x0000002b2c2c7221 */ /* 0x000fe20000000000 */
[----:B------:R-:W-:Y:S01]  /*60d0*/  FADD R35, R46, R35 ;  /* 0x000000232e237221 */ /* 0x000fe20000000000 */
[----:B------:R-:W-:Y:S01]  /*60e0*/  FADD R42, R47, R42 ;  /* 0x0000002a2f2a7221 */ /* 0x000fe20000000000 */
        /* <DEDUP_REMOVED lines=16> */
[-C--:B------:R-:W-:Y:S01]  /*61f0*/  FMUL R5, R44, R49.reuse ;  /* 0x000000312c057220 */ /* 0x080fe20000400000 */
[----:B------:R-:W-:Y:S01]  /*6200*/  FADD R9, R9, R4 ;  /* 0x0000000409097221 */ /* 0x000fe20000000000 */
[----:B------:R-:W-:Y:S01]  /*6210*/  FADD R23, R23, R28 ;  /* 0x0000001c17177221 */ /* 0x000fe20000000000 */
[----:B------:R-:W-:Y:S01]  /*6220*/  FADD R26, R26, R29 ;  /* 0x0000001d1a1a7221 */ /* 0x000fe20000000000 */
[-C--:B------:R-:W-:Y:S01]  /*6230*/  FMUL R7, R60, R49.reuse ;  /* 0x000000313c077220 */ /* 0x080fe20000400000 */
[----:B------:R-:W-:Y:S01]  /*6240*/  FMUL R42, R42, R49 ;  /* 0x000000312a2a7220 */ /* 0x000fe20000400000 */
[----:B------:R-:W-:Y:S01]  /*6250*/  FADD R22, R27, R22 ;  /* 0x000000161b167221 */ /* 0x000fe20000000000 */
[----:B------:R-:W-:Y:S01]  /*6260*/  FADD R62, R45, R62 ;  /* 0x0000003e2d3e7221 */ /* 0x000fe20000000000 */
[----:B------:R-:W-:Y:S01]  /*6270*/  FADD R30, R25, R30 ;  /* 0x0000001e191e7221 */ /* 0x000fe20000000000 */
[----:B------:R-:W-:Y:S01]  /*6280*/  FFMA R5, R56, R65, R5 ;  /* 0x0000004138057223 */ /* 0x000fe20000000005 */
[----:B------:R-:W-:Y:S01]  /*6290*/  FADD R9, R9, R12 ;  /* 0x0000000c09097221 */ /* 0x000fe20000000000 */
[----:B------:R-:W-:Y:S01]  /*62a0*/  FADD R2, R2, R13 ;  /* 0x0000000d02027221 */ /* 0x000fe20000000000 */
[----:B------:R-:W-:Y:S01]  /*62b0*/  FADD R32, R23, R32 ;  /* 0x0000002017207221 */ /* 0x000fe20000000000 */
[----:B------:R-:W-:Y:S01]  /*62c0*/  FADD R26, R26, R33 ;  /* 0x000000211a1a7221 */ /* 0x000fe20000000000 */
[C---:B------:R-:W-:Y:S01]  /*62d0*/  FFMA R7, R56.reuse, R64, R7 ;  /* 0x0000004038077223 */ /* 0x040fe20000000007 */
[----:B------:R-:W-:Y:S01]  /*62e0*/  FFMA R63, R56, R63, R42 ;  /* 0x0000003f383f7223 */ /* 0x000fe2000000002a */
[----:B------:R-:W-:Y:S01]  /*62f0*/  FADD R11, R11, R6 ;  /* 0x000000060b0b7221 */ /* 0x000fe20000000000 */
[----:B------:R-:W-:Y:S01]  /*6300*/  FADD R31, R22, R31 ;  /* 0x0000001f161f7221 */ /* 0x000fe20000000000 */
[----:B------:R-:W-:Y:S01]  /*6310*/  FMUL R62, R62, R49 ;  /* 0x000000313e3e7220 */ /* 0x000fe20000400000 */
[----:B0-----:R-:W-:Y:S01]  /*6320*/  UISETP.NE.AND UP0, UPT, UR6, URZ, UPT ;  /* 0x000000ff0600728c */ /* 0x001fe2000bf05270 */
[----:B------:R-:W-:Y:S01]  /*6330*/  FADD R10, R10, R15 ;  /* 0x0000000f0a0a7221 */ /* 0x000fe20000000000 */
[-C--:B------:R-:W-:Y:S01]  /*6340*/  FFMA R5, R30, R38.reuse, R5 ;  /* 0x000000261e057223 */ /* 0x080fe20000000005 */
[----:B------:R-:W-:Y:S01]  /*6350*/  FADD R16, R9, R16 ;  /* 0x0000001009107221 */ /* 0x000fe20000000000 */
[----:B------:R-:W-:Y:S01]  /*6360*/  FADD R2, R2, R17 ;  /* 0x0000001102027221 */ /* 0x000fe20000000000 */
[-C--:B------:R-:W-:Y:S01]  /*6370*/  FFMA R7, R32, R38.reuse, R7 ;  /* 0x0000002620077223 */ /* 0x080fe20000000007 */
[----:B------:R-:W-:Y:S01]  /*6380*/  FFMA R63, R26, R38, R63 ;  /* 0x000000261a3f7223 */ /* 0x000fe2000000003f */
[----:B------:R-:W-:Y:S01]  /*6390*/  FADD R11, R11, R14 ;  /* 0x0000000e0b0b7221 */ /* 0x000fe20000000000 */
[----:B------:R-:W-:Y:S01]  /*63a0*/  FADD R34, R31, R34 ;  /* 0x000000221f227221 */ /* 0x000fe20000000000 */
[----:B------:R-:W-:Y:S01]  /*63b0*/  FFMA R41, R56, R41, R62 ;  /* 0x0000002938297223 */ /* 0x000fe2000000003e */
[-C--:B------:R-:W-:Y:S01]  /*63c0*/  FFMA R5, R10, R58.reuse, R5 ;  /* 0x0000003a0a057223 */ /* 0x080fe20000000005 */
[-C--:B------:R-:W-:Y:S01]  /*63d0*/  FFMA R16, R16, R58.reuse, R7 ;  /* 0x0000003a10107223 */ /* 0x080fe20000000007 */
[----:B------:R-:W-:Y:S01]  /*63e0*/  FFMA R2, R2, R58, R63 ;  /* 0x0000003a02027223 */ /* 0x000fe2000000003f */
[----:B------:R-:W-:Y:S01]  /*63f0*/  FADD R18, R11, R18 ;  /* 0x000000120b127221 */ /* 0x000fe20000000000 */
[----:B------:R-:W-:Y:S01]  /*6400*/  FFMA R41, R34, R38, R41 ;  /* 0x0000002622297223 */ /* 0x000fe20000000029 */
[----:B------:R-:W-:-:S02]  /*6410*/  FMNMX R4, R5, 1, PT ;  /* 0x3f80000005047809 */ /* 0x000fc40003800000 */
[----:B------:R-:W-:Y:S01]  /*6420*/  FMNMX R5, R16, 1, PT ;  /* 0x3f80000010057809 */ /* 0x000fe20003800000 */
[----:B------:R-:W-:Y:S01]  /*6430*/  FFMA R7, R18, R58, R41 ;  /* 0x0000003a12077223 */ /* 0x000fe20000000029 */
        /* <DEDUP_REMOVED lines=20> */
[----:B------:R-:W-:Y:S05]  /*6580*/  CALL.REL.NOINC `($__internal_26_$__cuda_sm3x_div_rn_noftz_f32_slowpath) ;  /* 0x0000003c00f07944 */ /* 0x000fea0003c00000 */
[----:B------:R-:W-:-:S07]  /*6590*/  MOV R13, R58 ;  /* 0x0000003a000d7202 */ /* 0x000fce0000000f00 */
.L_x_828:
[----:B------:R-:W-:Y:S05]  /*65a0*/  BSYNC.RECONVERGENT B3 ;  /* 0x0000000000037941 */ /* 0x000fea0003800200 */
.L_x_827:
        /* <DEDUP_REMOVED lines=14> */
.L_x_830:
[----:B------:R-:W-:Y:S05]  /*6690*/  BSYNC.RECONVERGENT B3 ;  /* 0x0000000000037941 */ /* 0x000fea0003800200 */
.L_x_829:
        /* <DEDUP_REMOVED lines=14> */
.L_x_831:
[----:B------:R-:W-:Y:S05]  /*6780*/  BSYNC.RECONVERGENT B3 ;  /* 0x0000000000037941 */ /* 0x000fea0003800200 */
.L_x_826:
[----:B------:R-:W-:Y:S05]  /*6790*/  BSYNC.RECONVERGENT B2 ;  /* 0x0000000000027941 */ /* 0x000fea0003800200 */
.L_x_825:
        /* <DEDUP_REMOVED lines=25> */
[----:B------:R-:W-:Y:S05]  /*6930*/  CALL.REL.NOINC `($__internal_26_$__cuda_sm3x_div_rn_noftz_f32_slowpath) ;  /* 0x0000003c00047944 */ /* 0x000fea0003c00000 */
[----:B------:R-:W-:-:S07]  /*6940*/  MOV R4, R58 ;  /* 0x0000003a00047202 */ /* 0x000fce0000000f00 */
.L_x_839:
[----:B------:R-:W-:Y:S05]  /*6950*/  BSYNC.RECONVERGENT B4 ;  /* 0x0000000000047941 */ /* 0x000fea0003800200 */
.L_x_838:
[----:B------:R-:W-:Y:S05]  /*6960*/  BRA `(.L_x_836) ;  /* 0x00000004004c7947 */ /* 0x000fea0003800000 */
.L_x_837:
        /* <DEDUP_REMOVED lines=13> */
[----:B------:R-:W-:Y:S05]  /*6a40*/  CALL.REL.NOINC `($__internal_26_$__cuda_sm3x_div_rn_noftz_f32_slowpath) ;  /* 0x0000003800c07944 */ /* 0x000fea0003c00000 */
.L_x_841:
[----:B------:R-:W-:Y:S05]  /*6a50*/  BSYNC.RECONVERGENT B4 ;  /* 0x0000000000047941 */ /* 0x000fea0003800200 */
.L_x_840:
        /* <DEDUP_REMOVED lines=68> */
.L_x_836:
[----:B------:R-:W-:Y:S05]  /*6ea0*/  BSYNC.RECONVERGENT B3 ;  /* 0x0000000000037941 */ /* 0x000fea0003800200 */
.L_x_835:
        /* <DEDUP_REMOVED lines=21> */
.L_x_846:
[----:B------:R-:W-:Y:S05]  /*7000*/  BSYNC.RECONVERGENT B4 ;  /* 0x0000000000047941 */ /* 0x000fea0003800200 */
.L_x_845:
[----:B------:R-:W-:Y:S05]  /*7010*/  BRA `(.L_x_843) ;  /* 0x00000004004c7947 */ /* 0x000fea0003800000 */
.L_x_844:
        /* <DEDUP_REMOVED lines=14> */
.L_x_848:
[----:B------:R-:W-:Y:S05]  /*7100*/  BSYNC.RECONVERGENT B4 ;  /* 0x0000000000047941 */ /* 0x000fea0003800200 */
.L_x_847:
        /* <DEDUP_REMOVED lines=68> */
.L_x_843:
[----:B------:R-:W-:Y:S05]  /*7550*/  BSYNC.RECONVERGENT B3 ;  /* 0x0000000000037941 */ /* 0x000fea0003800200 */
.L_x_842:
        /* <DEDUP_REMOVED lines=20> */
.L_x_852:
[----:B------:R-:W-:Y:S05]  /*76a0*/  BSYNC.RECONVERGENT B3 ;  /* 0x0000000000037941 */ /* 0x000fea0003800200 */
.L_x_851:
[----:B------:R-:W-:Y:S05]  /*76b0*/  BRA `(.L_x_849) ;  /* 0x0000002400b07947 */ /* 0x000fea0003800000 */
.L_x_850:
        /* <DEDUP_REMOVED lines=14> */
.L_x_854:
[----:B------:R-:W-:Y:S05]  /*77a0*/  BSYNC.RECONVERGENT B3 ;  /* 0x0000000000037941 */ /* 0x000fea0003800200 */
.L_x_853:
        /* <DEDUP_REMOVED lines=49> */
[----:B------:R-:W1:Y:S01]  /*7ac0*/  F2I.NTZ R9, R5 ;  /* 0x0000000500097305 */ /* 0x000e620000203100 */
[----:B0-----:R-:W-:Y:S01]  /*7ad0*/  FADD R2, R5, -R8 ;  /* 0x8000000805027221 */ /* 0x001fe20000000000 */
[----:B------:R-:W-:-:S03]  /*7ae0*/  FSETP.GT.AND P0, PT, R8, RZ, PT ;  /* 0x000000ff0800720b */ /* 0x000fc60003f04000 */
[----:B------:R-:W-:Y:S01]  /*7af0*/  FADD R2, R2, R15 ;  /* 0x0000000f02027221 */ /* 0x000fe20000000000 */
[----:B------:R-:W-:Y:S02]  /*7b00*/  SEL R8, RZ, 0x83000000, P0 ;  /* 0x83000000ff087807 */ /* 0x000fe40000000000 */
[----:B------:R-:W-:Y:S01]  /*7b10*/  FSETP.NEU.AND P0, PT, |R58|, +INF , PT ;  /* 0x7f8000003a00780b */ /* 0x000fe20003f0d200 */
[----:B------:R-:W-:Y:S01]  /*7b20*/  FFMA R11, R2, R11, 0.0013391353422775864601 ;  /* 0x3aaf85ed020b7423 */ /* 0x000fe2000000000b */
[----:B-1----:R-:W-:Y:S02]  /*7b30*/  LEA R9, R9, -R8, 0x17 ;  /* 0x8000000809097211 */ /* 0x002fe400078eb8ff */
[----:B------:R-:W-:Y:S01]  /*7b40*/  IADD3 R8, PT, PT, R8, 0x7f000000, RZ ;  /* 0x7f00000008087810 */ /* 0x000fe20007ffe0ff */
[----:B------:R-:W-:-:S04]  /*7b50*/  FFMA R11, R2, R11, 0.0096188392490148544312 ;  /* 0x3c1d9856020b7423 */ /* 0x000fc8000000000b */
[----:B------:R-:W-:-:S04]  /*7b60*/  FFMA R11, R2, R11, 0.055503588169813156128 ;  /* 0x3d6357bb020b7423 */ /* 0x000fc8000000000b */
[----:B------:R-:W-:-:S04]  /*7b70*/  FFMA R11, R2, R11, 0.24022644758224487305 ;  /* 0x3e75fdec020b7423 */ /* 0x000fc8000000000b */
[----:B------:R-:W-:-:S04]  /*7b80*/  FFMA R11, R2, R11, 0.69314718246459960938 ;  /* 0x3f317218020b7423 */ /* 0x000fc8000000000b */
[----:B------:R-:W-:Y:S01]  /*7b90*/  FFMA R11, R2, R11, 1 ;  /* 0x3f800000020b7423 */ /* 0x000fe2000000000b */
[----:B------:R-:W-:-:S03]  /*7ba0*/  FSEL R2, RZ, +INF , !P2 ;  /* 0x7f800000ff027808 */ /* 0x000fc60005000000 */
[----:B------:R-:W-:-:S04]  /*7bb0*/  FMUL R8, R8, R11 ;  /* 0x0000000b08087220 */ /* 0x000fc80000400000 */
[----:B------:R-:W-:Y:S01]  /*7bc0*/  @!P1 FMUL R2, R9, R8 ;  /* 0x0000000809029220 */ /* 0x000fe20000400000 */
[----:B------:R-:W-:Y:S06]  /*7bd0*/  @P0 BRA P3, `(.L_x_849) ;  /* 0x0000002000680947 */ /* 0x000fec0001800000 */
[----:B------:R-:W-:-:S05]  /*7be0*/  FADD R2, R58, R58 ;  /* 0x0000003a3a027221 */ /* 0x000fca0000000000 */
[----:B------:R-:W-:Y:S01]  /*7bf0*/  LOP3.LUT R2, R2, 0x7fffffff, RZ, 0xc0, !PT ;  /* 0x7fffffff02027812 */ /* 0x000fe200078ec0ff */
[----:B------:R-:W-:Y:S06]  /*7c00*/  BRA `(.L_x_849) ;  /* 0x00000020005c7947 */ /* 0x000fec0003800000 */
.L_x_834:
        /* <DEDUP_REMOVED lines=19> */
[----:B------:R-:W-:Y:S05]  /*7d40*/  CALL.REL.NOINC `($__internal_26_$__cuda_sm3x_div_rn_noftz_f32_slowpath) ;  /* 0x0000002800007944 */ /* 0x000fea0003c00000 */
[----:B------:R-:W-:-:S07]  /*7d50*/  MOV R4, R58 ;  /* 0x0000003a00047202 */ /* 0x000fce0000000f00 */
.L_x_859:
[----:B------:R-:W-:Y:S05]  /*7d60*/  BSYNC.RECONVERGENT B4 ;  /* 0x0000000000047941 */ /* 0x000fea0003800200 */
.L_x_858:
[----:B------:R-:W-:Y:S05]  /*7d70*/  BRA `(.L_x_856) ;  /* 0x00000004004c7947 */ /* 0x000fea0003800000 */
.L_x_857:
        /* <DEDUP_REMOVED lines=13> */
[----:B------:R-:W-:Y:S05]  /*7e50*/  CALL.REL.NOINC `($__internal_26_$__cuda_sm3x_div_rn_noftz_f32_slowpath) ;  /* 0x0000002400bc7944 */ /* 0x000fea0003c00000 */
.L_x_861:
[----:B------:R-:W-:Y:S05]  /*7e60*/  BSYNC.RECONVERGENT B4 ;  /* 0x0000000000047941 */ /* 0x000fea0003800200 */
.L_x_860:
        /* <DEDUP_REMOVED lines=68> */
.L_x_856:
[----:B------:R-:W-:Y:S05]  /*82b0*/  BSYNC.RECONVERGENT B3 ;  /* 0x0000000000037941 */ /* 0x000fea0003800200 */
.L_x_855:
        /* <DEDUP_REMOVED lines=21> */
.L_x_866:
[----:B------:R-:W-:Y:S05]  /*8410*/  BSYNC.RECONVERGENT B4 ;  /* 0x0000000000047941 */ /* 0x000fea0003800200 */
.L_x_865:
[----:B------:R-:W-:Y:S05]  /*8420*/  BRA `(.L_x_863) ;  /* 0x00000004004c7947 */ /* 0x000fea0003800000 */
.L_x_864:
        /* <DEDUP_REMOVED lines=14> */
.L_x_868:
[----:B------:R-:W-:Y:S05]  /*8510*/  BSYNC.RECONVERGENT B4 ;  /* 0x0000000000047941 */ /* 0x000fea0003800200 */
.L_x_867:
        /* <DEDUP_REMOVED lines=68> */
.L_x_863:
[----:B------:R-:W-:Y:S05]  /*8960*/  BSYNC.RECONVERGENT B3 ;  /* 0x0000000000037941 */ /* 0x000fea0003800200 */
.L_x_862:
        /* <DEDUP_REMOVED lines=20> */
.L_x_871:
[----:B------:R-:W-:Y:S05]  /*8ab0*/  BSYNC.RECONVERGENT B3 ;  /* 0x0000000000037941 */ /* 0x000fea0003800200 */
.L_x_870:
[----:B------:R-:W-:Y:S05]  /*8ac0*/  BRA `(.L_x_849) ;  /* 0x0000001000ac7947 */ /* 0x000fea0003800000 */
.L_x_869:
        /* <DEDUP_REMOVED lines=14> */
.L_x_873:
[----:B------:R-:W-:Y:S05]  /*8bb0*/  BSYNC.RECONVERGENT B3 ;  /* 0x0000000000037941 */ /* 0x000fea0003800200 */
.L_x_872:
        /* <DEDUP_REMOVED lines=70> */
.L_x_833:
        /* <DEDUP_REMOVED lines=71> */
.L_x_875:
[----:B------:R-:W-:Y:S05]  /*9490*/  BSYNC.RECONVERGENT B0 ;  /* 0x0000000000007941 */ /* 0x000fea0003800200 */
.L_x_874:
        /* <DEDUP_REMOVED lines=71> */
.L_x_877:
[----:B------:R-:W-:Y:S05]  /*9910*/  BSYNC.RECONVERGENT B0 ;  /* 0x0000000000007941 */ /* 0x000fea0003800200 */
.L_x_876:
        /* <DEDUP_REMOVED lines=70> */
.L_x_849:
[----:B------:R-:W-:Y:S05]  /*9d80*/  BSYNC.RECONVERGENT B2 ;  /* 0x0000000000027941 */ /* 0x000fea0003800200 */
.L_x_832:
[C---:B------:R-:W-:Y:S01]  /*9d90*/  FMUL R4, R7.reuse, R4 ;  /* 0x0000000407047220 */ /* 0x040fe20000400000 */
[C---:B------:R-:W-:Y:S01]  /*9da0*/  FMUL R5, R7.reuse, R6 ;  /* 0x0000000607057220 */ /* 0x040fe20000400000 */
[----:B------:R-:W-:-:S07]  /*9db0*/  FMUL R2, R7, R2 ;  /* 0x0000000207027220 */ /* 0x000fce0000400000 */
.L_x_824:
        /* <DEDUP_REMOVED lines=35> */
.L_x_880:
        /* <DEDUP_REMOVED lines=13> */
.L_x_882:
[----:B------:R-:W-:Y:S05]  /*a0c0*/  BSYNC.RECONVERGENT B3 ;  /* 0x0000000000037941 */ /* 0x000fea0003800200 */
.L_x_881:
[C---:B------:R-:W-:Y:S01]  /*a0d0*/  FADD R6, R58.reuse, R58 ;  /* 0x0000003a3a067221 */ /* 0x040fe20000000000 */
[----:B------:R-:W-:-:S03]  /*a0e0*/  FMUL R58, R58, R58 ;  /* 0x0000003a3a3a7220 */ /* 0x000fc60000400000 */
[----:B------:R-:W-:-:S04]  /*a0f0*/  FADD R7, -R6, 3 ;  /* 0x4040000006077421 */ /* 0x000fc80000000100 */
[----:B------:R-:W-:-:S04]  /*a100*/  FMUL R11, R58, R7 ;  /* 0x000000073a0b7220 */ /* 0x000fc80000400000 */
[C---:B------:R-:W-:Y:S01]  /*a110*/  FMUL R7, R11.reuse, R4 ;  /* 0x000000040b077220 */ /* 0x040fe20000400000 */
[C---:B------:R-:W-:Y:S01]  /*a120*/  FMUL R9, R11.reuse, R5 ;  /* 0x000000050b097220 */ /* 0x040fe20000400000 */
[----:B------:R-:W-:-:S07]  /*a130*/  FMUL R11, R11, R2 ;  /* 0x000000020b0b7220 */ /* 0x000fce0000400000 */
.L_x_879:
[----:B------:R-:W-:Y:S05]  /*a140*/  BSYNC.RECONVERGENT B2 ;  /* 0x0000000000027941 */ /* 0x000fea0003800200 */
.L_x_878:
[----:B------:R-:W0:Y:S01]  /*a150*/  LDCU UR6, c[0x0][0x3a4] ;  /* 0x00007480ff0677ac */ /* 0x000e220008000800 */
[----:B------:R-:W1:Y:S01]  /*a160*/  LDC.64 R4, c[0x0][0x388] ;  /* 0x0000e200ff047b82 */ /* 0x000e620000000a00 */
[----:B0-----:R-:W-:-:S05]  /*a170*/  IMAD R0, R3, UR6, R0 ;  /* 0x0000000603007c24 */ /* 0x001fca000f8e0200 */
[----:B------:R-:W-:-:S05]  /*a180*/  SHF.L.U32 R3, R0, 0x2, RZ ;  /* 0x0000000200037819 */ /* 0x000fca00000006ff */
[----:B-1----:R-:W-:Y:S01]  /*a190*/  IMAD.WIDE R2, R3, 0x4, R4 ;  /* 0x0000000403027825 */ /* 0x002fe200078e0204 */
[----:B------:R-:W-:-:S04]  /*a1a0*/  MOV R5, 0x3f800000 ;  /* 0x3f80000000057802 */ /* 0x000fc80000000f00 */
[----:B------:R-:W-:Y:S04]  /*a1b0*/  STG.E desc[UR4][R2.64], R7 ;  /* 0x0000000702007986 */ /* 0x000fe8000c101904 */
[----:B------:R-:W-:Y:S04]  /*a1c0*/  STG.E desc[UR4][R2.64+0x4], R9 ;  /* 0x0000040902007986 */ /* 0x000fe8000c101904 */
[----:B------:R-:W-:Y:S04]  /*a1d0*/  STG.E desc[UR4][R2.64+0x8], R11 ;  /* 0x0000080b02007986 */ /* 0x000fe8000c101904 */
[----:B------:R-:W-:Y:S01]  /*a1e0*/  STG.E desc[UR4][R2.64+0xc], R5 ;  /* 0x00000c0502007986 */ /* 0x000fe2000c101904 */
[----:B------:R-:W-:Y:S05]  /*a1f0*/  EXIT ;  /* 0x000000000000794d */ /* 0x000fea0003800000 */
        .weak           $__internal_25_$__cuda_sm20_rcp_rn_f32_slowpath
        .type           $__internal_25_$__cuda_sm20_rcp_rn_f32_slowpath,@function
        .size           $__internal_25_$__cuda_sm20_rcp_rn_f32_slowpath,($__internal_26_$__cuda_sm3x_div_rn_noftz_f32_slowpath - $__internal_25_$__cuda_sm20_rcp_rn_f32_slowpath)
$__internal_25_$__cuda_sm20_rcp_rn_f32_slowpath:
        /* <DEDUP_REMOVED lines=15> */
.L_x_884:
        /* <DEDUP_REMOVED lines=33> */
.L_x_886:
[----:B------:R0:W1:Y:S02]  /*a500*/  MUFU.RCP R50, R36 ;  /* 0x0000002400327308 */ /* 0x0000640000001000 */
.L_x_885:
[----:B------:R-:W-:Y:S05]  /*a510*/  BSYNC.RECONVERGENT B1 ;  /* 0x0000000000017941 */ /* 0x000fea0003800200 */
.L_x_883:
[----:B------:R-:W-:Y:S01]  /*a520*/  HFMA2 R37, -RZ, RZ, 0, 0 ;  /* 0x00000000ff257431 */ /* 0x000fe200000001ff */
[----:B0-----:R-:W-:-:S04]  /*a530*/  MOV R36, R49 ;  /* 0x0000003100247202 */ /* 0x001fc80000000f00 */
[----:B-1----:R-:W-:Y:S05]  /*a540*/  RET.REL.NODEC R36 `(PrefilterKernel) ;  /* 0xffffff5824ac7950 */ /* 0x002fea0003c3ffff */
        .weak           $__internal_26_$__cuda_sm3x_div_rn_noftz_f32_slowpath
        .type           $__internal_26_$__cuda_sm3x_div_rn_noftz_f32_slowpath,@function
        .size           $__internal_26_$__cuda_sm3x_div_rn_noftz_f32_slowpath,(.L_x_926 - $__internal_26_$__cuda_sm3x_div_rn_noftz_f32_slowpath)
$__internal_26_$__cuda_sm3x_div_rn_noftz_f32_slowpath:
        /* <DEDUP_REMOVED lines=35> */
.L_x_888:
[----:B------:R-:W-:Y:S01]  /*a780*/  LEA R68, R37, 0xc0800000, 0x17 ;  /* 0xc080000025447811 */ /* 0x000fe200078eb8ff */
[----:B------:R-:W-:Y:S01]  /*a790*/  BSSY.RECONVERGENT B1, `(.L_x_893) ;  /* 0x0000036000017945 */ /* 0x000fe20003800200 */
[----:B------:R-:W-:Y:S02]  /*a7a0*/  IADD3 R66, PT, PT, R66, -0x7f, RZ ;  /* 0xffffff8142427810 */ /* 0x000fe40007ffe0ff */
[----:B------:R-:W-:-:S03]  /*a7b0*/  IADD3 R71, PT, PT, -R68, R69, RZ ;  /* 0x0000004544477210 */ /* 0x000fc60007ffe1ff */
[C---:B------:R-:W-:Y:S01]  /*a7c0*/  IMAD R36, R66.reuse, -0x800000, R36 ;  /* 0xff80000042247824 */ /* 0x040fe200078e0224 */
[----:B------:R0:W1:Y:S01]  /*a7d0*/  MUFU.RCP R68, R71 ;  /* 0x0000004700447308 */ /* 0x0000620000001000 */
[----:B------:R-:W-:Y:S01]  /*a7e0*/  FADD.FTZ R67, -R71, -RZ ;  /* 0x800000ff47437221 */ /* 0x000fe20000010100 */
        /* <DEDUP_REMOVED lines=25> */
[C---:B------:R-:W-:Y:S02]  /*a980*/  IADD3 R68, PT, PT, R37.reuse, 0x20, RZ ;  /* 0x0000002025447810 */ /* 0x040fe40007ffe0ff */
[----:B------:R-:W-:Y:S02]  /*a990*/  LOP3.LUT R58, R58, 0x7fffff, RZ, 0xc0, !PT ;  /* 0x007fffff3a3a7812 */ /* 0x000fe400078ec0ff */
[C---:B------:R-:W-:Y:S02]  /*a9a0*/  ISETP.NE.AND P2, PT, R37.reuse, RZ, PT ;  /* 0x000000ff2500720c */ /* 0x040fe40003f45270 */
        /* <DEDUP_REMOVED lines=16> */
.L_x_895:
[----:B------:R-:W-:-:S04]  /*aab0*/  LOP3.LUT R36, R36, 0x80000000, RZ, 0xc0, !PT ;  /* 0x8000000024247812 */ /* 0x000fc800078ec0ff */
[----:B------:R-:W-:Y:S01]  /*aac0*/  LOP3.LUT R36, R36, 0x7f800000, RZ, 0xfc, !PT ;  /* 0x7f80000024247812 */ /* 0x000fe200078efcff */
[----:B------:R-:W-:Y:S06]  /*aad0*/  BRA `(.L_x_896) ;  /* 0x0000000000047947 */ /* 0x000fec0003800000 */
.L_x_894:
[----:B------:R-:W-:-:S07]  /*aae0*/  LEA R36, R71, R36, 0x17 ;  /* 0x0000002447247211 */ /* 0x000fce00078eb8ff */
.L_x_896:
[----:B------:R-:W-:Y:S05]  /*aaf0*/  BSYNC.RECONVERGENT B1 ;  /* 0x0000000000017941 */ /* 0x000fea0003800200 */
.L_x_893:
[----:B------:R-:W-:Y:S05]  /*ab00*/  BRA `(.L_x_897) ;  /* 0x0000000000207947 */ /* 0x000fea0003800000 */
.L_x_892:
[----:B------:R-:W-:-:S04]  /*ab10*/  LOP3.LUT R36, R69, 0x80000000, R36, 0x48, !PT ;  /* 0x8000000045247812 */ /* 0x000fc800078e4824 */
[----:B------:R-:W-:Y:S01]  /*ab20*/  LOP3.LUT R36, R36, 0x7f800000, RZ, 0xfc, !PT ;  /* 0x7f80000024247812 */ /* 0x000fe200078efcff */
[----:B------:R-:W-:Y:S06]  /*ab30*/  BRA `(.L_x_897) ;  /* 0x0000000000147947 */ /* 0x000fec0003800000 */
.L_x_891:
[----:B------:R-:W-:Y:S01]  /*ab40*/  LOP3.LUT R36, R69, 0x80000000, R36, 0x48, !PT ;  /* 0x8000000045247812 */ /* 0x000fe200078e4824 */
[----:B------:R-:W-:Y:S06]  /*ab50*/  BRA `(.L_x_897) ;  /* 0x00000000000c7947 */ /* 0x000fec0003800000 */
.L_x_890:
[----:B------:R-:W0:Y:S01]  /*ab60*/  MUFU.RSQ R36, -QNAN ;  /* 0xffc0000000247908 */ /* 0x000e220000001400 */
[----:B------:R-:W-:Y:S05]  /*ab70*/  BRA `(.L_x_897) ;  /* 0x0000000000047947 */ /* 0x000fea0003800000 */
.L_x_889:
[----:B------:R-:W-:-:S07]  /*ab80*/  FADD.FTZ R36, R36, R55 ;  /* 0x0000003724247221 */ /* 0x000fce0000010000 */
.L_x_897:
[----:B------:R-:W-:Y:S05]  /*ab90*/  BSYNC.RECONVERGENT B0 ;  /* 0x0000000000007941 */ /* 0x000fea0003800200 */
.L_x_887:
[----:B------:R-:W-:Y:S01]  /*aba0*/  HFMA2 R37, -RZ, RZ, 0, 0 ;  /* 0x00000000ff257431 */ /* 0x000fe200000001ff */
[----:B0-----:R-:W-:Y:S02]  /*abb0*/  MOV R58, R36 ;  /* 0x00000024003a7202 */ /* 0x001fe40000000f00 */
[----:B------:R-:W-:-:S04]  /*abc0*/  MOV R36, R50 ;  /* 0x0000003200247202 */ /* 0x000fc80000000f00 */
[----:B------:R-:W-:Y:S05]  /*abd0*/  RET.REL.NODEC R36 `(PrefilterKernel) ;  /* 0xffffff5424087950 */ /* 0x000fea0003c3ffff */
.L_x_898:
        /* <DEDUP_REMOVED lines=10> */
.L_x_926:


//--------------------- .text.DesaturationKernel  --------------------------
	.section	.text.DesaturationKernel,"ax",@progbits
	.align	128
        .global         DesaturationKernel
        .type           DesaturationKernel,@function
        .size           DesaturationKernel,(.L_x_941 - DesaturationKernel)
        .other          DesaturationKernel,@"STO_CUDA_ENTRY STV_DEFAULT"
DesaturationKernel:
.text.DesaturationKernel:
        /* <DEDUP_REMOVED lines=14> */
[----:B------:R-:W1:Y:S01]  /*00e0*/  LDC.64 R2, c[0x0][0x380] ;  /* 0x0000e000ff027b82 */ /* 0x000e620000000a00 */
[----:B------:R-:W2:Y:S01]  /*00f0*/  LDCU.64 UR4, c[0x0][0x358] ;  /* 0x00006b00ff0477ac */ /* 0x000ea20008000a00 */
[----:B0-----:R-:W-:-:S05]  /*0100*/  IMAD R0, R5, UR6, R0 ;  /* 0x0000000605007c24 */ /* 0x001fca000f8e0200 */
[----:B------:R-:W-:-:S05]  /*0110*/  SHF.L.U32 R5, R0, 0x2, RZ ;  /* 0x0000000200057819 */ /* 0x000fca00000006ff */
[----:B-1----:R-:W-:-:S05]  /*0120*/  IMAD.WIDE R2, R5, 0x4, R2 ;  /* 0x0000000405027825 */ /* 0x002fca00078e0202 */
[----:B--2---:R-:W2:Y:S04]  /*0130*/  LDG.E R0, desc[UR4][R2.64] ;  /* 0x0000000402007981 */ /* 0x004ea8000c1e1900 */
[----:B------:R-:W2:Y:S04]  /*0140*/  LDG.E R5, desc[UR4][R2.64+0x4] ;  /* 0x0000040402057981 */ /* 0x000ea8000c1e1900 */
[----:B------:R-:W2:Y:S02]  /*0150*/  LDG.E R4, desc[UR4][R2.64+0x8] ;  /* 0x0000080402047981 */ /* 0x000ea4000c1e1900 */
[----:B--2---:R-:W-:-:S05]  /*0160*/  FMNMX3 R7, R0, R5, R4, !PT ;  /* 0x0000000500077276 */ /* 0x004fca0007800004 */
[--C-:B------:R-:W-:Y:S01]  /*0170*/  FADD R9, -R0, R7.reuse ;  /* 0x0000000700097221 */ /* 0x100fe20000000100 */
[--C-:B------:R-:W-:Y:S01]  /*0180*/  FADD R6, -R5, R7.reuse ;  /* 0x0000000705067221 */ /* 0x100fe20000000100 */
[----:B------:R-:W-:Y:S02]  /*0190*/  FADD R7, -R4, R7 ;  /* 0x0000000704077221 */ /* 0x000fe40000000100 */
[----:B------:R-:W-:Y:S01]  /*01a0*/  FFMA R9, R9, UR7, R0 ;  /* 0x0000000709097c23 */ /* 0x000fe20008000000 */
[----:B------:R-:W-:Y:S01]  /*01b0*/  FFMA R5, R6, UR7, R5 ;  /* 0x0000000706057c23 */ /* 0x000fe20008000005 */
[----:B------:R-:W-:-:S03]  /*01c0*/  FFMA R7, R7, UR7, R4 ;  /* 0x0000000707077c23 */ /* 0x000fc60008000004 */
[----:B------:R-:W-:Y:S04]  /*01d0*/  STG.E desc[UR4][R2.64], R9 ;  /* 0x0000000902007986 */ /* 0x000fe8000c101904 */
[----:B------:R-:W-:Y:S04]  /*01e0*/  STG.E desc[UR4][R2.64+0x4], R5 ;  /* 0x0000040502007986 */ /* 0x000fe8000c101904 */
[----:B------:R-:W-:Y:S01]  /*01f0*/  STG.E desc[UR4][R2.64+0x8], R7 ;  /* 0x0000080702007986 */ /* 0x000fe2000c101904 */
[----:B------:R-:W-:Y:S05]  /*0200*/  EXIT ;  /* 0x000000000000794d */ /* 0x000fea0003800000 */
.L_x_899:
        /* <DEDUP_REMOVED lines=15> */
.L_x_941:


//--------------------- .nv.global.init           --------------------------
	.section	.nv.global.init,"aw",@progbits
	.align	4
.nv.global.init:
	.type		__cudart_i2opi_f,@object
	.size		__cudart_i2opi_f,(.L_0 - __cudart_i2opi_f)
__cudart_i2opi_f:
        /*0000*/ 	.byte	0x41, 0x90, 0x43, 0x3c, 0x99, 0x95, 0x62, 0xdb, 0xc0, 0xdd, 0x34, 0xf5, 0xd1, 0x57, 0x27, 0xfc
        /*0010*/ 	.byte	0x29, 0x15, 0x44, 0x4e, 0x6e, 0x83, 0xf9, 0xa2
.L_0:


//--------------------- .nv.shared.reserved.0     --------------------------
	.section	.nv.shared.reserved.0,"aw",@nobits
	.weak		__nv_reservedSMEM_offset_0_alias
	.size		__nv_reservedSMEM_offset_0_alias, 0, 64
	.other		__nv_reservedSMEM_offset_0_alias,@"STO_CUDA_RESERVED_SHARED STV_DEFAULT"
__nv_reservedSMEM_offset_0_alias:
	.zero		0
	.zero		64


//--------------------- .nv.constant0.DebugOutputKernel --------------------------
	.section	.nv.constant0.DebugOutputKernel,"a",@progbits
	.sectionflags	@""
	.align	4
.nv.constant0.DebugOutputKernel:
	.zero		1048


//--------------------- .nv.constant0.CompositeKernel --------------------------
	.section	.nv.constant0.CompositeKernel,"a",@progbits
	.sectionflags	@""
	.align	4
.nv.constant0.CompositeKernel:
	.zero		956


//--------------------- .nv.constant0.UpsampleKernel --------------------------
	.section	.nv.constant0.UpsampleKernel,"a",@progbits
	.sectionflags	@""
	.align	4
.nv.constant0.UpsampleKernel:
	.zero		996


//--------------------- .nv.constant0.HorizontalBlurKernel --------------------------
	.section	.nv.constant0.HorizontalBlurKernel,"a",@progbits
	.sectionflags	@""
	.align	4
.nv.constant0.HorizontalBlurKernel:
	.zero		928


//--------------------- .nv.constant0.DownsampleKernel --------------------------
	.section	.nv.constant0.DownsampleKernel,"a",@progbits
	.sectionflags	@""
	.align	4
.nv.constant0.DownsampleKernel:
	.zero		944


//--------------------- .nv.constant0.GaussianDownsampleVKernel --------------------------
	.section	.nv.constant0.GaussianDownsampleVKernel,"a",@progbits
	.sectionflags	@""
	.align	4
.nv.constant0.GaussianDownsampleVKernel:
	.zero		940


//--------------------- .nv.constant0.GaussianDownsampleHKernel --------------------------
	.section	.nv.constant0.GaussianDownsampleHKernel,"a",@progbits
	.sectionflags	@""
	.align	4
.nv.constant0.GaussianDownsampleHKernel:
	.zero		928


//--------------------- .nv.constant0.Gaussian2DDownsampleKernel --------------------------
	.section	.nv.constant0.Gaussian2DDownsampleKernel,"a",@progbits
	.sectionflags	@""
	.align	4
.nv.constant0.Gaussian2DDownsampleKernel:
	.zero		956


//--------------------- .nv.constant0.PrefilterSep9VKernel --------------------------
	.section	.nv.constant0.PrefilterSep9VKernel,"a",@progbits
	.sectionflags	@""
	.align	4
.nv.constant0.PrefilterSep9VKernel:
	.zero		988


//--------------------- .nv.constant0.PrefilterSep9HKernel --------------------------
	.section	.nv.constant0.PrefilterSep9HKernel,"a",@progbits
	.sectionflags	@""
	.align	4
.nv.constant0.PrefilterSep9HKernel:
	.zero		948


//--------------------- .nv.constant0.PrefilterSep5VKernel --------------------------
	.section	.nv.constant0.PrefilterSep5VKernel,"a",@progbits
	.sectionflags	@""
	.align	4
.nv.constant0.PrefilterSep5VKernel:
	.zero		988


//--------------------- .nv.constant0.PrefilterSep5HKernel --------------------------
	.section	.nv.constant0.PrefilterSep5HKernel,"a",@progbits
	.sectionflags	@""
	.align	4
.nv.constant0.PrefilterSep5HKernel:
	.zero		948


//--------------------- .nv.constant0.Prefilter25TapKernel --------------------------
	.section	.nv.constant0.Prefilter25TapKernel,"a",@progbits
	.sectionflags	@""
	.align	4
.nv.constant0.Prefilter25TapKernel:
	.zero		1000


//--------------------- .nv.constant0.PrefilterKernel --------------------------
	.section	.nv.constant0.PrefilterKernel,"a",@progbits
	.sectionflags	@""
	.align	4
.nv.constant0.PrefilterKernel:
	.zero		1000


//--------------------- .nv.constant0.DesaturationKernel --------------------------
	.section	.nv.constant0.DesaturationKernel,"a",@progbits
	.sectionflags	@""
	.align	4
.nv.constant0.DesaturationKernel:
	.zero		920


//--------------------- SYMBOLS --------------------------

	.type		.nv.reservedSmem.offset0,@object
	.size		.nv.reservedSmem.offset0,0x4
